def matmul_kernel(
    a_ptr,
    b_ptr,
    c_ptr,
    M,
    N,
    K,
    stride_am,
    stride_ak,
    stride_bk,
    stride_bn,
    stride_cm,
    stride_cn,
    BLOCK_M: tl.constexpr,
    BLOCK_N: tl.constexpr,
    BLOCK_K: tl.constexpr,
    GROUP_M: tl.constexpr,
):
    pid = tl.program_id(axis=0)
    num_pid_m = tl.cdiv(M, BLOCK_M)
    num_pid_n = tl.cdiv(N, BLOCK_N)
    num_pid_in_group = GROUP_M * num_pid_n
    group_id = pid // num_pid_in_group
    first_pid_m = group_id * GROUP_M
    group_size_m = min(num_pid_m - first_pid_m, GROUP_M)
    pid_m = first_pid_m + ((pid % num_pid_in_group) % group_size_m)
    pid_n = (pid % num_pid_in_group) // group_size_m

    offs_am = (pid_m * BLOCK_M + tl.arange(0, BLOCK_M)) % M
    offs_bn = (pid_n * BLOCK_N + tl.arange(0, BLOCK_N)) % N
    offs_k = tl.arange(0, BLOCK_K)
    a_ptrs = a_ptr + offs_am[:, None] * stride_am + offs_k[None, :] * stride_ak
    b_ptrs = b_ptr + offs_k[:, None] * stride_bk + offs_bn[None, :] * stride_bn

    acc = tl.zeros((BLOCK_M, BLOCK_N), dtype=tl.float32)
    for kk in range(0, tl.cdiv(K, BLOCK_K)):
        a = tl.load(a_ptrs, mask=offs_k[None, :] < K - kk * BLOCK_K, other=0.0)
        b = tl.load(b_ptrs, mask=offs_k[:, None] < K - kk * BLOCK_K, other=0.0)
        acc = tl.dot(a, b, acc)
        a_ptrs += BLOCK_K * stride_ak
        b_ptrs += BLOCK_K * stride_bk

    c = acc.to(c_ptr.dtype.element_ty)
    offs_cm = pid_m * BLOCK_M + tl.arange(0, BLOCK_M)
    offs_cn = pid_n * BLOCK_N + tl.arange(0, BLOCK_N)
    c_ptrs = c_ptr + offs_cm[:, None] * stride_cm + offs_cn[None, :] * stride_cn
    mask = (offs_cm[:, None] < M) & (offs_cn[None, :] < N)
    tl.store(c_ptrs, c, mask=mask)

# config = {"BLOCK_K": 64, "BLOCK_M": 128, "BLOCK_N": 256, "GROUP_M": 8, "arch": "sm_80", "dtype": "fp16", "num_ctas": 1, "num_stages": 3, "num_warps": 1}
# arch = sm_80


// ===== COMPILED SASS (sm_80) =====

	.target	sm_80

	.elftype	@"ET_EXEC"


//--------------------- .note.nv.tkinfo           --------------------------
	.section	.note.nv.tkinfo,"",@"SHT_NOTE"
	.sectionflags	@"SHF_NOTE_NV_TKINFO"
	.tkinfo
        /*0018*/ 	.word	0x00000002
        /*0030*/ 	.string	""
        /*0030*/ 	.string	"ptxas"
        /*0030*/ 	.string	"Cuda compilation tools, release 13.0, V13.0.88"
        /*0030*/ 	.string	"Build cuda_13.0.r13.0/compiler.36424714_0"
        /*0030*/ 	.string	"-v  -suppress-debug-info  -lineinfo  -arch sm_80 "



//--------------------- .note.nv.cuinfo           --------------------------
	.section	.note.nv.cuinfo,"",@"SHT_NOTE"
	.sectionflags	@"SHF_NOTE_NV_CUINFO"
        /*0018*/ 	.short	0x0002
        /*001a*/ 	.short	0x0050
        /*001c*/ 	.short	0x0082
	.zero		2


//--------------------- .nv.info                  --------------------------
	.section	.nv.info,"",@"SHT_CUDA_INFO"
	.align	4


	//----- nvinfo : EIATTR_REGCOUNT
	.align		4
        /*0000*/ 	.byte	0x04, 0x2f
        /*0002*/ 	.short	(.L_1 - .L_0)
	.align		4
.L_0:
        /*0004*/ 	.word	index@(matmul_kernel)
        /*0008*/ 	.word	0x00000040


	//----- nvinfo : EIATTR_FRAME_SIZE
	.align		4
.L_1:
        /*000c*/ 	.byte	0x04, 0x11
        /*000e*/ 	.short	(.L_3 - .L_2)
	.align		4
.L_2:
        /*0010*/ 	.word	index@(matmul_kernel)
        /*0014*/ 	.word	0x000066f0


	//----- nvinfo : EIATTR_MIN_STACK_SIZE
	.align		4
.L_3:
        /*0018*/ 	.byte	0x04, 0x12
        /*001a*/ 	.short	(.L_5 - .L_4)
	.align		4
.L_4:
        /*001c*/ 	.word	index@(matmul_kernel)
        /*0020*/ 	.word	0x000066f0
.L_5:


//--------------------- .nv.info.matmul_kernel    --------------------------
	.section	.nv.info.matmul_kernel,"",@"SHT_CUDA_INFO"
	.sectionflags	@""
	.align	4


	//----- nvinfo : EIATTR_CUDA_API_VERSION
	.align		4
        /*0000*/ 	.byte	0x04, 0x37
        /*0002*/ 	.short	(.L_7 - .L_6)
.L_6:
        /*0004*/ 	.word	0x00000082


	//----- nvinfo : EIATTR_SW2861232_WAR
	.align		4
.L_7:
        /*0008*/ 	.byte	0x01, 0x35
	.zero		2


	//----- nvinfo : EIATTR_PARAM_CBANK
	.align		4
        /*000c*/ 	.byte	0x04, 0x0a
        /*000e*/ 	.short	(.L_9 - .L_8)
	.align		4
.L_8:
        /*0010*/ 	.word	index@(.nv.constant0.matmul_kernel)
        /*0014*/ 	.short	0x0160
        /*0016*/ 	.short	0x0050


	//----- nvinfo : EIATTR_CBANK_PARAM_SIZE
	.align		4
.L_9:
        /*0018*/ 	.byte	0x03, 0x19
        /*001a*/ 	.short	0x0050


	//----- nvinfo : EIATTR_KPARAM_INFO
	.align		4
        /*001c*/ 	.byte	0x04, 0x17
        /*001e*/ 	.short	(.L_11 - .L_10)
.L_10:
        /*0020*/ 	.word	0x00000000
        /*0024*/ 	.short	0x000d
        /*0026*/ 	.short	0x0048
        /*0028*/ 	.byte	0x00, 0xf4, 0x21, 0x00


	//----- nvinfo : EIATTR_KPARAM_INFO
	.align		4
.L_11:
        /*002c*/ 	.byte	0x04, 0x17
        /*002e*/ 	.short	(.L_13 - .L_12)
.L_12:
        /*0030*/ 	.word	0x00000000
        /*0034*/ 	.short	0x000c
        /*0036*/ 	.short	0x0040
        /*0038*/ 	.byte	0x00, 0xf4, 0x21, 0x00


	//----- nvinfo : EIATTR_KPARAM_INFO
	.align		4
.L_13:
        /*003c*/ 	.byte	0x04, 0x17
        /*003e*/ 	.short	(.L_15 - .L_14)
.L_14:
        /*0040*/ 	.word	0x00000000
        /*0044*/ 	.short	0x000b
        /*0046*/ 	.short	0x0038
        /*0048*/ 	.byte	0x00, 0xf0, 0x11, 0x00


	//----- nvinfo : EIATTR_KPARAM_INFO
	.align		4
.L_15:
        /*004c*/ 	.byte	0x04, 0x17
        /*004e*/ 	.short	(.L_17 - .L_16)
.L_16:
        /*0050*/ 	.word	0x00000000
        /*0054*/ 	.short	0x000a
        /*0056*/ 	.short	0x0034
        /*0058*/ 	.byte	0x00, 0xf0, 0x11, 0x00


	//----- nvinfo : EIATTR_KPARAM_INFO
	.align		4
.L_17:
        /*005c*/ 	.byte	0x04, 0x17
        /*005e*/ 	.short	(.L_19 - .L_18)
.L_18:
        /*0060*/ 	.word	0x00000000
        /*0064*/ 	.short	0x0009
        /*0066*/ 	.short	0x0030
        /*0068*/ 	.byte	0x00, 0xf0, 0x11, 0x00


	//----- nvinfo : EIATTR_KPARAM_INFO
	.align		4
.L_19:
        /*006c*/ 	.byte	0x04, 0x17
        /*006e*/ 	.short	(.L_21 - .L_20)
.L_20:
        /*0070*/ 	.word	0x00000000
        /*0074*/ 	.short	0x0008
        /*0076*/ 	.short	0x002c
        /*0078*/ 	.byte	0x00, 0xf0, 0x11, 0x00


	//----- nvinfo : EIATTR_KPARAM_INFO
	.align		4
.L_21:
        /*007c*/ 	.byte	0x04, 0x17
        /*007e*/ 	.short	(.L_23 - .L_22)
.L_22:
        /*0080*/ 	.word	0x00000000
        /*0084*/ 	.short	0x0007
        /*0086*/ 	.short	0x0028
        /*0088*/ 	.byte	0x00, 0xf0, 0x11, 0x00


	//----- nvinfo : EIATTR_KPARAM_INFO
	.align		4
.L_23:
        /*008c*/ 	.byte	0x04, 0x17
        /*008e*/ 	.short	(.L_25 - .L_24)
.L_24:
        /*0090*/ 	.word	0x00000000
        /*0094*/ 	.short	0x0006
        /*0096*/ 	.short	0x0024
        /*0098*/ 	.byte	0x00, 0xf0, 0x11, 0x00


	//----- nvinfo : EIATTR_KPARAM_INFO
	.align		4
.L_25:
        /*009c*/ 	.byte	0x04, 0x17
        /*009e*/ 	.short	(.L_27 - .L_26)
.L_26:
        /*00a0*/ 	.word	0x00000000
        /*00a4*/ 	.short	0x0005
        /*00a6*/ 	.short	0x0020
        /*00a8*/ 	.byte	0x00, 0xf0, 0x11, 0x00


	//----- nvinfo : EIATTR_KPARAM_INFO
	.align		4
.L_27:
        /*00ac*/ 	.byte	0x04, 0x17
        /*00ae*/ 	.short	(.L_29 - .L_28)
.L_28:
        /*00b0*/ 	.word	0x00000000
        /*00b4*/ 	.short	0x0004
        /*00b6*/ 	.short	0x001c
        /*00b8*/ 	.byte	0x00, 0xf0, 0x11, 0x00


	//----- nvinfo : EIATTR_KPARAM_INFO
	.align		4
.L_29:
        /*00bc*/ 	.byte	0x04, 0x17
        /*00be*/ 	.short	(.L_31 - .L_30)
.L_30:
        /*00c0*/ 	.word	0x00000000
        /*00c4*/ 	.short	0x0003
        /*00c6*/ 	.short	0x0018
        /*00c8*/ 	.byte	0x00, 0xf0, 0x11, 0x00


	//----- nvinfo : EIATTR_KPARAM_INFO
	.align		4
.L_31:
        /*00cc*/ 	.byte	0x04, 0x17
        /*00ce*/ 	.short	(.L_33 - .L_32)
.L_32:
        /*00d0*/ 	.word	0x00000000
        /*00d4*/ 	.short	0x0002
        /*00d6*/ 	.short	0x0010
        /*00d8*/ 	.byte	0x00, 0xf4, 0x21, 0x00


	//----- nvinfo : EIATTR_KPARAM_INFO
	.align		4
.L_33:
        /*00dc*/ 	.byte	0x04, 0x17
        /*00de*/ 	.short	(.L_35 - .L_34)
.L_34:
        /*00e0*/ 	.word	0x00000000
        /*00e4*/ 	.short	0x0001
        /*00e6*/ 	.short	0x0008
        /*00e8*/ 	.byte	0x00, 0xf4, 0x21, 0x00


	//----- nvinfo : EIATTR_KPARAM_INFO
	.align		4
.L_35:
        /*00ec*/ 	.byte	0x04, 0x17
        /*00ee*/ 	.short	(.L_37 - .L_36)
.L_36:
        /*00f0*/ 	.word	0x00000000
        /*00f4*/ 	.short	0x0000
        /*00f6*/ 	.short	0x0000
        /*00f8*/ 	.byte	0x00, 0xf4, 0x21, 0x00


	//----- nvinfo : EIATTR_MAXREG_COUNT
	.align		4
.L_37:
        /*00fc*/ 	.byte	0x03, 0x1b
        /*00fe*/ 	.short	0x00ff


	//----- nvinfo : EIATTR_NUM_BARRIERS
	.align		4
        /*0100*/ 	.byte	0x02, 0x4c
        /*0102*/ 	.byte	0x01
	.zero		1


	//----- nvinfo : EIATTR_ANNOTATIONS
	.align		4
        /*0104*/ 	.byte	0x04, 0x55
        /*0106*/ 	.short	(.L_39 - .L_38)


	//   ....[0]....
.L_38:
        /*0108*/ 	.word	0x00000001
        /*010c*/ 	.byte	0xb0, 0x00, 0x00, 0x00, 0x01, 0x00, 0x00, 0x00, 0xf0, 0x00, 0x00, 0x00, 0x01, 0x00, 0x00, 0x00
        /* <DEDUP_REMOVED lines=1094> */
        /*457c*/ 	.byte	0x40, 0x40, 0x01, 0x00


	//----- nvinfo : EIATTR_MERCURY_ISA_VERSION
	.align		4
.L_39:
        /*4580*/ 	.byte	0x03, 0x5f
        /*4582*/ 	.short	0x0000


	//----- nvinfo : EIATTR_COOP_GROUP_MASK_REGIDS
	.align		4
        /*4584*/ 	.byte	0x04, 0x29
        /*4586*/ 	.short	(.L_41 - .L_40)


	//   ....[0]....
.L_40:
        /*4588*/ 	.word	0xffffffff


	//   ....[1]....
        /*458c*/ 	.word	0xffffffff


	//   ....[2]....
        /*4590*/ 	.word	0xffffffff


	//   ....[3]....
        /*4594*/ 	.word	0xffffffff


	//   ....[4]....
        /*4598*/ 	.word	0xffffffff


	//   ....[5]....
        /*459c*/ 	.word	0xffffffff


	//   ....[6]....
        /*45a0*/ 	.word	0xffffffff


	//   ....[7]....
        /*45a4*/ 	.word	0xffffffff


	//   ....[8]....
        /*45a8*/ 	.word	0xffffffff


	//   ....[9]....
        /*45ac*/ 	.word	0xffffffff


	//   ....[10]....
        /*45b0*/ 	.word	0xffffffff


	//   ....[11]....
        /*45b4*/ 	.word	0xffffffff


	//   ....[12]....
        /*45b8*/ 	.word	0xffffffff


	//   ....[13]....
        /*45bc*/ 	.word	0xffffffff


	//   ....[14]....
        /*45c0*/ 	.word	0xffffffff


	//   ....[15]....
        /*45c4*/ 	.word	0xffffffff


	//   ....[16]....
        /*45c8*/ 	.word	0xffffffff


	//   ....[17]....
        /*45cc*/ 	.word	0xffffffff


	//   ....[18]....
        /*45d0*/ 	.word	0xffffffff


	//   ....[19]....
        /*45d4*/ 	.word	0xffffffff


	//   ....[20]....
        /*45d8*/ 	.word	0xffffffff


	//   ....[21]....
        /*45dc*/ 	.word	0xffffffff


	//   ....[22]....
        /*45e0*/ 	.word	0xffffffff


	//   ....[23]....
        /*45e4*/ 	.word	0xffffffff


	//   ....[24]....
        /*45e8*/ 	.word	0xffffffff


	//   ....[25]....
        /*45ec*/ 	.word	0xffffffff


	//   ....[26]....
        /*45f0*/ 	.word	0xffffffff


	//   ....[27]....
        /*45f4*/ 	.word	0xffffffff


	//   ....[28]....
        /*45f8*/ 	.word	0xffffffff


	//   ....[29]....
        /*45fc*/ 	.word	0xffffffff


	//   ....[30]....
        /*4600*/ 	.word	0xffffffff


	//   ....[31]....
        /*4604*/ 	.word	0xffffffff


	//   ....[32]....
        /*4608*/ 	.word	0xffffffff


	//   ....[33]....
        /*460c*/ 	.word	0xffffffff


	//   ....[34]....
        /*4610*/ 	.word	0xffffffff


	//   ....[35]....
        /*4614*/ 	.word	0xffffffff


	//   ....[36]....
        /*4618*/ 	.word	0xffffffff


	//   ....[37]....
        /*461c*/ 	.word	0xffffffff


	//   ....[38]....
        /*4620*/ 	.word	0xffffffff


	//   ....[39]....
        /*4624*/ 	.word	0xffffffff


	//   ....[40]....
        /*4628*/ 	.word	0xffffffff


	//   ....[41]....
        /*462c*/ 	.word	0xffffffff


	//   ....[42]....
        /*4630*/ 	.word	0xffffffff


	//   ....[43]....
        /*4634*/ 	.word	0xffffffff


	//   ....[44]....
        /*4638*/ 	.word	0xffffffff


	//   ....[45]....
        /*463c*/ 	.word	0xffffffff


	//   ....[46]....
        /*4640*/ 	.word	0xffffffff


	//   ....[47]....
        /*4644*/ 	.word	0xffffffff


	//   ....[48]....
        /*4648*/ 	.word	0xffffffff


	//   ....[49]....
        /*464c*/ 	.word	0xffffffff


	//   ....[50]....
        /*4650*/ 	.word	0xffffffff


	//   ....[51]....
        /*4654*/ 	.word	0xffffffff


	//   ....[52]....
        /*4658*/ 	.word	0xffffffff


	//   ....[53]....
        /*465c*/ 	.word	0xffffffff


	//   ....[54]....
        /*4660*/ 	.word	0xffffffff


	//   ....[55]....
        /*4664*/ 	.word	0xffffffff


	//   ....[56]....
        /*4668*/ 	.word	0xffffffff


	//   ....[57]....
        /*466c*/ 	.word	0xffffffff


	//   ....[58]....
        /*4670*/ 	.word	0xffffffff


	//   ....[59]....
        /*4674*/ 	.word	0xffffffff


	//   ....[60]....
        /*4678*/ 	.word	0xffffffff


	//   ....[61]....
        /*467c*/ 	.word	0xffffffff


	//   ....[62]....
        /*4680*/ 	.word	0xffffffff


	//----- nvinfo : EIATTR_COOP_GROUP_INSTR_OFFSETS
	.align		4
.L_41:
        /*4684*/ 	.byte	0x04, 0x28
        /*4686*/ 	.short	(.L_43 - .L_42)


	//   ....[0]....
.L_42:
        /*4688*/ 	.word	0x0009d540


	//   ....[1]....
        /*468c*/ 	.word	0x0009d8f0


	//   ....[2]....
        /*4690*/ 	.word	0x0009d9a0


	//   ....[3]....
        /*4694*/ 	.word	0x0009da30


	//   ....[4]....
        /*4698*/ 	.word	0x0009da80


	//   ....[5]....
        /*469c*/ 	.word	0x0009dbc0


	//   ....[6]....
        /*46a0*/ 	.word	0x0009dc10


	//   ....[7]....
        /*46a4*/ 	.word	0x0009dd60


	//   ....[8]....
        /*46a8*/ 	.word	0x0009e060


	//   ....[9]....
        /*46ac*/ 	.word	0x0009e0f0


	//   ....[10]....
        /*46b0*/ 	.word	0x0009e1e0


	//   ....[11]....
        /*46b4*/ 	.word	0x0009e250


	//   ....[12]....
        /*46b8*/ 	.word	0x0009e440


	//   ....[13]....
        /*46bc*/ 	.word	0x0009e4f0


	//   ....[14]....
        /*46c0*/ 	.word	0x0009e5a0


	//   ....[15]....
        /*46c4*/ 	.word	0x0009e690


	//   ....[16]....
        /*46c8*/ 	.word	0x0009e6e0


	//   ....[17]....
        /*46cc*/ 	.word	0x0009e770


	//   ....[18]....
        /*46d0*/ 	.word	0x0009eb60


	//   ....[19]....
        /*46d4*/ 	.word	0x0009ec40


	//   ....[20]....
        /*46d8*/ 	.word	0x0009ec90


	//   ....[21]....
        /*46dc*/ 	.word	0x0009ede0


	//   ....[22]....
        /*46e0*/ 	.word	0x0009ee30


	//   ....[23]....
        /*46e4*/ 	.word	0x0009ef80


	//   ....[24]....
        /*46e8*/ 	.word	0x0009efd0


	//   ....[25]....
        /*46ec*/ 	.word	0x0009f0a0


	//   ....[26]....
        /*46f0*/ 	.word	0x0009f210


	//   ....[27]....
        /*46f4*/ 	.word	0x0009f280


	//   ....[28]....
        /*46f8*/ 	.word	0x0009f3b0


	//   ....[29]....
        /*46fc*/ 	.word	0x0009f460


	//   ....[30]....
        /*4700*/ 	.word	0x0009f510


	//   ....[31]....
        /*4704*/ 	.word	0x0009f5b0


	//   ....[32]....
        /*4708*/ 	.word	0x0009f990


	//   ....[33]....
        /*470c*/ 	.word	0x0009fa20


	//   ....[34]....
        /*4710*/ 	.word	0x0009fa70


	//   ....[35]....
        /*4714*/ 	.word	0x0009fb20


	//   ....[36]....
        /*4718*/ 	.word	0x0009fbb0


	//   ....[37]....
        /*471c*/ 	.word	0x0009fc40


	//   ....[38]....
        /*4720*/ 	.word	0x000a0030


	//   ....[39]....
        /*4724*/ 	.word	0x000a00e0


	//   ....[40]....
        /*4728*/ 	.word	0x000a0130


	//   ....[41]....
        /*472c*/ 	.word	0x000a01c0


	//   ....[42]....
        /*4730*/ 	.word	0x000a0250


	//   ....[43]....
        /*4734*/ 	.word	0x000a02e0


	//   ....[44]....
        /*4738*/ 	.word	0x000a0360


	//   ....[45]....
        /*473c*/ 	.word	0x000a0740


	//   ....[46]....
        /*4740*/ 	.word	0x000a07f0


	//   ....[47]....
        /*4744*/ 	.word	0x000a0860


	//   ....[48]....
        /*4748*/ 	.word	0x000a08f0


	//   ....[49]....
        /*474c*/ 	.word	0x000a0980


	//   ....[50]....
        /*4750*/ 	.word	0x000a0a10


	//   ....[51]....
        /*4754*/ 	.word	0x000a0aa0


	//   ....[52]....
        /*4758*/ 	.word	0x000a0e10


	//   ....[53]....
        /*475c*/ 	.word	0x000a0ec0


	//   ....[54]....
        /*4760*/ 	.word	0x000a0f20


	//   ....[55]....
        /*4764*/ 	.word	0x000a0fc0


	//   ....[56]....
        /*4768*/ 	.word	0x000a1060


	//   ....[57]....
        /*476c*/ 	.word	0x000a10e0


	//   ....[58]....
        /*4770*/ 	.word	0x000a1450


	//   ....[59]....
        /*4774*/ 	.word	0x000a1500


	//   ....[60]....
        /*4778*/ 	.word	0x000a1550


	//   ....[61]....
        /*477c*/ 	.word	0x000a1620


	//   ....[62]....
        /*4780*/ 	.word	0x000a1710


	//----- nvinfo : EIATTR_EXIT_INSTR_OFFSETS
	.align		4
.L_43:
        /*4784*/ 	.byte	0x04, 0x1c
        /*4786*/ 	.short	(.L_45 - .L_44)


	//   ....[0]....
.L_44:
        /*4788*/ 	.word	0x000b4670


	//   ....[1]....
        /*478c*/ 	.word	0x000b46a0


	//----- nvinfo : EIATTR_REQNTID
	.align		4
.L_45:
        /*4790*/ 	.byte	0x04, 0x10
        /*4792*/ 	.short	(.L_47 - .L_46)
.L_46:
        /*4794*/ 	.word	0x00000020
        /*4798*/ 	.word	0x00000001
        /*479c*/ 	.word	0x00000001
.L_47:


//--------------------- .nv.callgraph             --------------------------
	.section	.nv.callgraph,"",@"SHT_CUDA_CALLGRAPH"
	.align	4
	.sectionentsize	8
	.align		4
        /*0000*/ 	.word	0x00000000
	.align		4
        /*0004*/ 	.word	0xffffffff
	.align		4
        /*0008*/ 	.word	0x00000000
	.align		4
        /*000c*/ 	.word	0xfffffffe
	.align		4
        /*0010*/ 	.word	0x00000000
	.align		4
        /*0014*/ 	.word	0xfffffffd
	.align		4
        /*0018*/ 	.word	0x00000000
	.align		4
        /*001c*/ 	.word	0xfffffffc


//--------------------- .nv.rel.action            --------------------------
	.section	.nv.rel.action,"",@"SHT_CUDA_RELOCINFO"
	.align	8
	.sectionentsize	8
        /*0000*/ 	.byte	0x73, 0x00, 0x00, 0x00, 0x00, 0x00, 0x00, 0x00, 0x00, 0x00, 0x00, 0x11, 0x25, 0x00, 0x05, 0x36


//--------------------- .nv.constant0.matmul_kernel --------------------------
	.section	.nv.constant0.matmul_kernel,"a",@progbits
	.sectionflags	@""
	.align	4
.nv.constant0.matmul_kernel:
	.zero		432


//--------------------- .text.matmul_kernel       --------------------------
	.section	.text.matmul_kernel,"ax",@progbits
	.sectioninfo	@"SHI_REGISTERS=64"
	.align	128
        .global         matmul_kernel
        .type           matmul_kernel,@function
        .size           matmul_kernel,(.L_x_4 - matmul_kernel)
        .other          matmul_kernel,@"STO_CUDA_ENTRY STV_DEFAULT"
matmul_kernel:
.text.matmul_kernel:
[----:B------:R-:W-:-:S03]  /*0000*/  IMAD.MOV.U32 R1, RZ, RZ, c[0x0][0x28] ;  /* 0x00000a00ff017624 */ /* 0x000fc600078e00ff */
[----:B------:R-:W-:Y:S01]  /*0010*/  IMAD.MOV.U32 R0, RZ, RZ, c[0x0][0x17c] ;  /* 0x00005f00ff007624 */ /* 0x000fe200078e00ff */
[----:B------:R-:W0:Y:S01]  /*0020*/  S2R R5, SR_CTAID.X ;  /* 0x0000000000057919 */ /* 0x000e220000002500 */
[----:B------:R-:W-:Y:S01]  /*0030*/  IADD3 R1, R1, -0x66f0, RZ ;  /* 0xffff991001017810 */ /* 0x000fe20007ffe0ff */
[----:B------:R-:W-:Y:S01]  /*0040*/  ULDC UR4, c[0x0][0x180] ;  /* 0x0000600000047ab9 */ /* 0x000fe20000000800 */
[----:B------:R-:W-:Y:S01]  /*0050*/  CS2R R12, SRZ ;  /* 0x00000000000c7805 */ /* 0x000fe2000001ff00 */
[----:B------:R-:W-:Y:S01]  /*0060*/  IADD3 R0, R0, 0xff, RZ ;  /* 0x000000ff00007810 */ /* 0x000fe20007ffe0ff */
[----:B------:R-:W1:Y:S01]  /*0070*/  S2R R61, SR_TID.X ;  /* 0x00000000003d7919 */ /* 0x000e620000002100 */
[----:B------:R-:W-:Y:S01]  /*0080*/  UIADD3 UR4, UR4, 0x3f, URZ ;  /* 0x0000003f04047890 */ /* 0x000fe2000fffe03f */
[----:B------:R-:W-:Y:S01]  /*0090*/  CS2R R14, SRZ ;  /* 0x00000000000e7805 */ /* 0x000fe2000001ff00 */
[----:B------:R-:W-:Y:S01]  /*00a0*/  SHF.R.S32.HI R3, RZ, 0x1f, R0 ;  /* 0x0000001fff037819 */ /* 0x000fe20000011400 */
[----:B------:R-:W-:Y:S01]  /*00b0*/  STL [R1+0x30], RZ ;  /* 0x000030ff01007387 */ /* 0x000fe20000100800 */
[----:B------:R-:W-:Y:S01]  /*00c0*/  UISETP.GE.AND UP0, UPT, UR4, 0x40, UPT ;  /* 0x000000400400788c */ /* 0x000fe2000bf06270 */
[----:B------:R-:W-:Y:S01]  /*00d0*/  CS2R R16, SRZ ;  /* 0x0000000000107805 */ /* 0x000fe2000001ff00 */
[----:B------:R-:W-:Y:S01]  /*00e0*/  LEA.HI R3, R3, R0, RZ, 0x8 ;  /* 0x0000000003037211 */ /* 0x000fe200078f40ff */
[----:B------:R-:W-:Y:S01]  /*00f0*/  STL [R1+0x34], RZ ;  /* 0x000034ff01007387 */ /* 0x000fe20000100800 */
[----:B------:R-:W-:Y:S01]  /*0100*/  CS2R R18, SRZ ;  /* 0x0000000000127805 */ /* 0x000fe2000001ff00 */
[----:B------:R-:W-:Y:S01]  /*0110*/  CS2R R20, SRZ ;  /* 0x0000000000147805 */ /* 0x000fe2000001ff00 */
[----:B------:R-:W-:Y:S01]  /*0120*/  SHF.R.S32.HI R3, RZ, 0x8, R3 ;  /* 0x00000008ff037819 */ /* 0x000fe20000011403 */
[----:B------:R-:W-:Y:S01]  /*0130*/  STL [R1+0x38], RZ ;  /* 0x000038ff01007387 */ /* 0x000fe20000100800 */
[----:B------:R-:W-:Y:S01]  /*0140*/  CS2R R22, SRZ ;  /* 0x0000000000167805 */ /* 0x000fe2000001ff00 */
[----:B------:R-:W-:Y:S01]  /*0150*/  CS2R R24, SRZ ;  /* 0x0000000000187805 */ /* 0x000fe2000001ff00 */
[----:B------:R-:W-:Y:S01]  /*0160*/  CS2R R26, SRZ ;  /* 0x00000000001a7805 */ /* 0x000fe2000001ff00 */
[----:B------:R-:W-:Y:S01]  /*0170*/  IMAD.SHL.U32 R4, R3, 0x8, RZ ;  /* 0x0000000803047824 */ /* 0x000fe200078e00ff */
[----:B------:R-:W-:Y:S01]  /*0180*/  STL [R1+0x3c], RZ ;  /* 0x00003cff01007387 */ /* 0x000fe20000100800 */
[----:B------:R-:W-:Y:S01]  /*0190*/  CS2R R28, SRZ ;  /* 0x00000000001c7805 */ /* 0x000fe2000001ff00 */
[----:B0-----:R-:W-:Y:S01]  /*01a0*/  IABS R8, R5 ;  /* 0x0000000500087213 */ /* 0x001fe20000000000 */
[----:B------:R-:W-:Y:S01]  /*01b0*/  CS2R R30, SRZ ;  /* 0x00000000001e7805 */ /* 0x000fe2000001ff00 */
[-C--:B------:R-:W-:Y:S01]  /*01c0*/  IABS R7, R4.reuse ;  /* 0x0000000400077213 */ /* 0x080fe20000000000 */
[----:B------:R-:W-:Y:S01]  /*01d0*/  STL [R1+0x20], RZ ;  /* 0x000020ff01007387 */ /* 0x000fe20000100800 */
[----:B------:R-:W-:Y:S01]  /*01e0*/  IABS R10, R4 ;  /* 0x00000004000a7213 */ /* 0x000fe20000000000 */
[----:B------:R-:W-:Y:S01]  /*01f0*/  CS2R R32, SRZ ;  /* 0x0000000000207805 */ /* 0x000fe2000001ff00 */
[----:B------:R-:W0:Y:S01]  /*0200*/  I2F.RP R0, R7 ;  /* 0x0000000700007306 */ /* 0x000e220000209400 */
[----:B------:R-:W-:Y:S01]  /*0210*/  STL [R1+0x24], RZ ;  /* 0x000024ff01007387 */ /* 0x000fe20000100800 */
[----:B------:R-:W-:Y:S01]  /*0220*/  CS2R R34, SRZ ;  /* 0x0000000000227805 */ /* 0x000fe2000001ff00 */
[----:B------:R-:W-:Y:S01]  /*0230*/  CS2R R36, SRZ ;  /* 0x0000000000247805 */ /* 0x000fe2000001ff00 */
[----:B------:R-:W-:Y:S01]  /*0240*/  CS2R R38, SRZ ;  /* 0x0000000000267805 */ /* 0x000fe2000001ff00 */
        /* <DEDUP_REMOVED lines=11> */
[----:B0-----:R-:W0:Y:S01]  /*0300*/  MUFU.RCP R0, R0 ;  /* 0x0000000000007308 */ /* 0x001e220000001000 */
[----:B------:R-:W-:Y:S01]  /*0310*/  STL [R1+0x14], RZ ;  /* 0x000014ff01007387 */ /* 0x000fe20000100800 */
[----:B------:R-:W-:Y:S01]  /*0320*/  CS2R R56, SRZ ;  /* 0x0000000000387805 */ /* 0x000fe2000001ff00 */
[----:B------:R-:W-:-:S02]  /*0330*/  CS2R R58, SRZ ;  /* 0x00000000003a7805 */ /* 0x000fc4000001ff00 */
[----:B------:R-:W-:Y:S04]  /*0340*/  STL [R1+0x18], RZ ;  /* 0x000018ff01007387 */ /* 0x000fe80000100800 */
[----:B------:R-:W-:Y:S04]  /*0350*/  STL [R1+0x1c], RZ ;  /* 0x00001cff01007387 */ /* 0x000fe80000100800 */
[----:B------:R-:W-:Y:S01]  /*0360*/  STL [R1], RZ ;  /* 0x000000ff01007387 */ /* 0x000fe20000100800 */
[----:B0-----:R-:W-:Y:S01]  /*0370*/  IADD3 R2, R0, 0xffffffe, RZ ;  /* 0x0ffffffe00027810 */ /* 0x001fe20007ffe0ff */
[----:B------:R-:W-:-:S02]  /*0380*/  IMAD.MOV R0, RZ, RZ, -R10 ;  /* 0x000000ffff007224 */ /* 0x000fc400078e0a0a */
[----:B------:R-:W-:Y:S01]  /*0390*/  STL [R1+0x4], RZ ;  /* 0x000004ff01007387 */ /* 0x000fe20000100800 */
[----:B------:R0:W2:Y:S03]  /*03a0*/  F2I.FTZ.U32.TRUNC.NTZ R3, R2 ;  /* 0x0000000200037305 */ /* 0x0000a6000021f000 */
[----:B------:R-:W-:Y:S04]  /*03b0*/  STL [R1+0x8], RZ ;  /* 0x000008ff01007387 */ /* 0x000fe80000100800 */
[----:B------:R-:W-:Y:S01]  /*03c0*/  STL [R1+0xc], RZ ;  /* 0x00000cff01007387 */ /* 0x000fe20000100800 */
[----:B0-----:R-:W-:-:S03]  /*03d0*/  IMAD.MOV.U32 R2, RZ, RZ, RZ ;  /* 0x000000ffff027224 */ /* 0x001fc600078e00ff */
[----:B------:R-:W-:Y:S04]  /*03e0*/  STL [R1+0x1c0], RZ ;  /* 0x0001c0ff01007387 */ /* 0x000fe80000100800 */
[----:B------:R-:W-:Y:S01]  /*03f0*/  STL [R1+0x1c4], RZ ;  /* 0x0001c4ff01007387 */ /* 0x000fe20000100800 */
[----:B--2---:R-:W-:-:S03]  /*0400*/  IMAD.MOV R6, RZ, RZ, -R3 ;  /* 0x000000ffff067224 */ /* 0x004fc600078e0a03 */
[----:B------:R-:W-:Y:S01]  /*0410*/  STL [R1+0x1c8], RZ ;  /* 0x0001c8ff01007387 */ /* 0x000fe20000100800 */
[----:B------:R-:W-:Y:S02]  /*0420*/  IMAD R9, R6, R7, RZ ;  /* 0x0000000706097224 */ /* 0x000fe400078e02ff */
[----:B------:R-:W-:Y:S01]  /*0430*/  IMAD.MOV.U32 R6, RZ, RZ, R8 ;  /* 0x000000ffff067224 */ /* 0x000fe200078e0008 */
[----:B------:R-:W-:Y:S01]  /*0440*/  STL [R1+0x1cc], RZ ;  /* 0x0001ccff01007387 */ /* 0x000fe20000100800 */
[----:B------:R-:W-:-:S03]  /*0450*/  IMAD.HI.U32 R3, R3, R9, R2 ;  /* 0x0000000903037227 */ /* 0x000fc600078e0002 */
[----:B------:R-:W-:Y:S03]  /*0460*/  STL [R1+0x1b0], RZ ;  /* 0x0001b0ff01007387 */ /* 0x000fe60000100800 */
[----:B------:R-:W-:Y:S01]  /*0470*/  IMAD.HI.U32 R3, R3, R6, RZ ;  /* 0x0000000603037227 */ /* 0x000fe200078e00ff */
[----:B------:R-:W-:Y:S03]  /*0480*/  STL [R1+0x1b4], RZ ;  /* 0x0001b4ff01007387 */ /* 0x000fe60000100800 */
[----:B------:R-:W-:Y:S01]  /*0490*/  IMAD R0, R3, R0, R6 ;  /* 0x0000000003007224 */ /* 0x000fe200078e0206 */
[----:B------:R-:W-:Y:S04]  /*04a0*/  STL [R1+0x1b8], RZ ;  /* 0x0001b8ff01007387 */ /* 0x000fe80000100800 */
[----:B------:R-:W-:Y:S01]  /*04b0*/  ISETP.GT.U32.AND P1, PT, R7, R0, PT ;  /* 0x000000000700720c */ /* 0x000fe20003f24070 */
[----:B------:R-:W-:Y:S04]  /*04c0*/  STL [R1+0x1bc], RZ ;  /* 0x0001bcff01007387 */ /* 0x000fe80000100800 */
[----:B------:R-:W-:Y:S04]  /*04d0*/  STL [R1+0x1a0], RZ ;  /* 0x0001a0ff01007387 */ /* 0x000fe80000100800 */
[----:B------:R-:W-:Y:S04]  /*04e0*/  STL [R1+0x1a4], RZ ;  /* 0x0001a4ff01007387 */ /* 0x000fe80000100800 */
[----:B------:R-:W-:Y:S01]  /*04f0*/  @!P1 IMAD.IADD R0, R0, 0x1, -R7 ;  /* 0x0000000100009824 */ /* 0x000fe200078e0a07 */
[----:B------:R-:W-:Y:S01]  /*0500*/  @!P1 IADD3 R3, R3, 0x1, RZ ;  /* 0x0000000103039810 */ /* 0x000fe20007ffe0ff */
[----:B------:R-:W-:Y:S01]  /*0510*/  STL [R1+0x1a8], RZ ;  /* 0x0001a8ff01007387 */ /* 0x000fe20000100800 */
[----:B------:R-:W-:-:S02]  /*0520*/  ISETP.NE.AND P1, PT, R4, RZ, PT ;  /* 0x000000ff0400720c */ /* 0x000fc40003f25270 */
[----:B------:R-:W-:Y:S01]  /*0530*/  ISETP.GE.U32.AND P0, PT, R0, R7, PT ;  /* 0x000000070000720c */ /* 0x000fe20003f06070 */
[----:B------:R-:W-:Y:S01]  /*0540*/  STL [R1+0x1ac], RZ ;  /* 0x0001acff01007387 */ /* 0x000fe20000100800 */
[----:B------:R-:W-:-:S03]  /*0550*/  LOP3.LUT R0, R5, R4, RZ, 0x3c, !PT ;  /* 0x0000000405007212 */ /* 0x000fc600078e3cff */
[----:B------:R-:W-:Y:S01]  /*0560*/  STL [R1+0x190], RZ ;  /* 0x000190ff01007387 */ /* 0x000fe20000100800 */
[----:B------:R-:W-:Y:S01]  /*0570*/  ISETP.GE.AND P2, PT, R0, RZ, PT ;  /* 0x000000ff0000720c */ /* 0x000fe20003f46270 */
[----:B------:R-:W-:Y:S02]  /*0580*/  IMAD.MOV.U32 R0, RZ, RZ, c[0x0][0x178] ;  /* 0x00005e00ff007624 */ /* 0x000fe400078e00ff */
[----:B------:R-:W-:Y:S03]  /*0590*/  STL [R1+0x194], RZ ;  /* 0x000194ff01007387 */ /* 0x000fe60000100800 */
[----:B------:R-:W-:Y:S01]  /*05a0*/  IADD3 R0, R0, 0x7f, RZ ;  /* 0x0000007f00007810 */ /* 0x000fe20007ffe0ff */
[----:B------:R-:W-:Y:S01]  /*05b0*/  STL [R1+0x198], RZ ;  /* 0x000198ff01007387 */ /* 0x000fe20000100800 */
[----:B------:R-:W-:-:S03]  /*05c0*/  @P0 IADD3 R3, R3, 0x1, RZ ;  /* 0x0000000103030810 */ /* 0x000fc60007ffe0ff */
[----:B------:R-:W-:Y:S02]  /*05d0*/  STL [R1+0x19c], RZ ;  /* 0x00019cff01007387 */ /* 0x000fe40000100800 */
[----:B------:R-:W-:Y:S01]  /*05e0*/  IMAD.MOV.U32 R2, RZ, RZ, R3 ;  /* 0x000000ffff027224 */ /* 0x000fe200078e0003 */
[----:B------:R-:W-:Y:S01]  /*05f0*/  SHF.R.S32.HI R3, RZ, 0x1f, R0 ;  /* 0x0000001fff037819 */ /* 0x000fe20000011400 */
[----:B------:R-:W-:Y:S02]  /*0600*/  STL [R1+0x180], RZ ;  /* 0x000180ff01007387 */ /* 0x000fe40000100800 */
[----:B------:R-:W-:Y:S01]  /*0610*/  @!P2 IMAD.MOV R2, RZ, RZ, -R2 ;  /* 0x000000ffff02a224 */ /* 0x000fe200078e0a02 */
[----:B------:R-:W-:Y:S01]  /*0620*/  @!P1 LOP3.LUT R2, RZ, R4, RZ, 0x33, !PT ;  /* 0x00000004ff029212 */ /* 0x000fe200078e33ff */
[----:B------:R-:W-:Y:S01]  /*0630*/  STL [R1+0x184], RZ ;  /* 0x000184ff01007387 */ /* 0x000fe20000100800 */
[----:B------:R-:W-:-:S03]  /*0640*/  LEA.HI R3, R3, R0, RZ, 0x7 ;  /* 0x0000000003037211 */ /* 0x000fc600078f38ff */
[----:B------:R-:W-:Y:S01]  /*0650*/  IMAD.SHL.U32 R6, R2, 0x8, RZ ;  /* 0x0000000802067824 */ /* 0x000fe200078e00ff */
[----:B------:R-:W-:Y:S01]  /*0660*/  STL [R1+0x188], RZ ;  /* 0x000188ff01007387 */ /* 0x000fe20000100800 */
[----:B------:R-:W-:-:S03]  /*0670*/  IMAD.MOV R2, RZ, RZ, -R2 ;  /* 0x000000ffff027224 */ /* 0x000fc600078e0a02 */
[----:B------:R-:W-:Y:S01]  /*0680*/  LEA.HI.SX32 R3, R3, -R6, 0x19 ;  /* 0x8000000603037211 */ /* 0x000fe200078fcaff */
[----:B------:R-:W-:Y:S01]  /*0690*/  STL [R1+0x18c], RZ ;  /* 0x00018cff01007387 */ /* 0x000fe20000100800 */
[----:B------:R-:W-:Y:S02]  /*06a0*/  IMAD R4, R4, R2, R5 ;  /* 0x0000000204047224 */ /* 0x000fe400078e0205 */
[----:B------:R-:W-:Y:S01]  /*06b0*/  IMNMX R11, R3, 0x8, PT ;  /* 0x00000008030b7817 */ /* 0x000fe20003800200 */
[----:B------:R-:W-:Y:S02]  /*06c0*/  STL [R1+0x170], RZ ;  /* 0x000170ff01007387 */ /* 0x000fe40000100800 */
[----:B------:R-:W-:Y:S02]  /*06d0*/  IABS R9, R4 ;  /* 0x0000000400097213 */ /* 0x000fe40000000000 */
[----:B------:R-:W-:Y:S01]  /*06e0*/  IABS R7, R11 ;  /* 0x0000000b00077213 */ /* 0x000fe20000000000 */
[----:B------:R-:W-:Y:S03]  /*06f0*/  STL [R1+0x174], RZ ;  /* 0x000174ff01007387 */ /* 0x000fe60000100800 */
[----:B------:R-:W0:Y:S01]  /*0700*/  I2F.RP R0, R7 ;  /* 0x0000000700007306 */ /* 0x000e220000209400 */
[----:B------:R-:W-:Y:S04]  /*0710*/  STL [R1+0x178], RZ ;  /* 0x000178ff01007387 */ /* 0x000fe80000100800 */
[----:B------:R-:W-:Y:S04]  /*0720*/  STL [R1+0x17c], RZ ;  /* 0x00017cff01007387 */ /* 0x000fe80000100800 */
[----:B------:R-:W-:Y:S04]  /*0730*/  STL [R1+0x160], RZ ;  /* 0x000160ff01007387 */ /* 0x000fe80000100800 */
[----:B------:R-:W-:Y:S01]  /*0740*/  STL [R1+0x164], RZ ;  /* 0x000164ff01007387 */ /* 0x000fe20000100800 */
[----:B0-----:R-:W0:Y:S03]  /*0750*/  MUFU.RCP R0, R0 ;  /* 0x0000000000007308 */ /* 0x001e260000001000 */
[----:B------:R-:W-:Y:S04]  /*0760*/  STL [R1+0x168], RZ ;  /* 0x000168ff01007387 */ /* 0x000fe80000100800 */
[----:B------:R-:W-:Y:S04]  /*0770*/  STL [R1+0x16c], RZ ;  /* 0x00016cff01007387 */ /* 0x000fe80000100800 */
[----:B------:R-:W-:Y:S04]  /*0780*/  STL [R1+0x150], RZ ;  /* 0x000150ff01007387 */ /* 0x000fe80000100800 */
[----:B------:R-:W-:Y:S01]  /*0790*/  STL [R1+0x154], RZ ;  /* 0x000154ff01007387 */ /* 0x000fe20000100800 */
[----:B0-----:R-:W-:-:S03]  /*07a0*/  IADD3 R3, R0, 0xffffffe, RZ ;  /* 0x0ffffffe00037810 */ /* 0x001fc60007ffe0ff */
[----:B------:R-:W-:Y:S04]  /*07b0*/  STL [R1+0x158], RZ ;  /* 0x000158ff01007387 */ /* 0x000fe80000100800 */
[----:B------:R-:W-:Y:S01]  /*07c0*/  STL [R1+0x15c], RZ ;  /* 0x00015cff01007387 */ /* 0x000fe20000100800 */
[----:B------:R-:W0:Y:S03]  /*07d0*/  F2I.FTZ.U32.TRUNC.NTZ R3, R3 ;  /* 0x0000000300037305 */ /* 0x000e26000021f000 */
[----:B------:R-:W-:Y:S04]  /*07e0*/  STL [R1+0x140], RZ ;  /* 0x000140ff01007387 */ /* 0x000fe80000100800 */
[----:B------:R-:W-:Y:S04]  /*07f0*/  STL [R1+0x144], RZ ;  /* 0x000144ff01007387 */ /* 0x000fe80000100800 */
[----:B------:R-:W-:Y:S04]  /*0800*/  STL [R1+0x148], RZ ;  /* 0x000148ff01007387 */ /* 0x000fe80000100800 */
[----:B------:R-:W-:Y:S01]  /*0810*/  STL [R1+0x14c], RZ ;  /* 0x00014cff01007387 */ /* 0x000fe20000100800 */
[----:B0-----:R-:W-:-:S03]  /*0820*/  IMAD.MOV R8, RZ, RZ, -R3 ;  /* 0x000000ffff087224 */ /* 0x001fc600078e0a03 */
[----:B------:R-:W-:Y:S01]  /*0830*/  STL [R1+0x130], RZ ;  /* 0x000130ff01007387 */ /* 0x000fe20000100800 */
[----:B------:R-:W-:Y:S01]  /*0840*/  IMAD.MOV.U32 R2, RZ, RZ, R8 ;  /* 0x000000ffff027224 */ /* 0x000fe200078e0008 */
[----:B------:R-:W-:Y:S02]  /*0850*/  IABS R8, R11 ;  /* 0x0000000b00087213 */ /* 0x000fe40000000000 */
[----:B------:R-:W-:Y:S01]  /*0860*/  STL [R1+0x134], RZ ;  /* 0x000134ff01007387 */ /* 0x000fe20000100800 */
[----:B------:R-:W-:Y:S02]  /*0870*/  IMAD R5, R2, R7, RZ ;  /* 0x0000000702057224 */ /* 0x000fe400078e02ff */
[----:B------:R-:W-:Y:S01]  /*0880*/  IMAD.MOV.U32 R2, RZ, RZ, RZ ;  /* 0x000000ffff027224 */ /* 0x000fe200078e00ff */
[----:B------:R-:W-:Y:S03]  /*0890*/  STL [R1+0x138], RZ ;  /* 0x000138ff01007387 */ /* 0x000fe60000100800 */
[----:B------:R-:W-:Y:S01]  /*08a0*/  IMAD.HI.U32 R2, R3, R5, R2 ;  /* 0x0000000503027227 */ /* 0x000fe200078e0002 */
[----:B------:R-:W-:Y:S03]  /*08b0*/  STL [R1+0x13c], RZ ;  /* 0x00013cff01007387 */ /* 0x000fe60000100800 */
[----:B------:R-:W-:Y:S01]  /*08c0*/  IMAD.MOV R3, RZ, RZ, -R8 ;  /* 0x000000ffff037224 */ /* 0x000fe200078e0a08 */
[----:B------:R-:W-:Y:S01]  /*08d0*/  STL [R1+0x120], RZ ;  /* 0x000120ff01007387 */ /* 0x000fe20000100800 */
[----:B------:R-:W-:-:S03]  /*08e0*/  IMAD.HI.U32 R0, R2, R9, RZ ;  /* 0x0000000902007227 */ /* 0x000fc600078e00ff */
[----:B------:R-:W-:Y:S01]  /*08f0*/  STL [R1+0x124], RZ ;  /* 0x000124ff01007387 */ /* 0x000fe20000100800 */
[----:B------:R-:W-:Y:S01]  /*0900*/  IMAD R2, R0, R3, R9 ;  /* 0x0000000300027224 */ /* 0x000fe200078e0209 */
[----:B------:R-:W-:Y:S01]  /*0910*/  ULDC.64 UR8, c[0x0][0x118] ;  /* 0x0000460000087ab9 */ /* 0x000fe20000000a00 */
[----:B------:R-:W-:Y:S01]  /*0920*/  CS2R R8, SRZ ;  /* 0x0000000000087805 */ /* 0x000fe2000001ff00 */
[----:B------:R-:W-:Y:S02]  /*0930*/  STL [R1+0x128], RZ ;  /* 0x000128ff01007387 */ /* 0x000fe40000100800 */
[----:B------:R-:W-:Y:S02]  /*0940*/  ISETP.GT.U32.AND P1, PT, R7, R2, PT ;  /* 0x000000020700720c */ /* 0x000fe40003f24070 */
[----:B------:R-:W-:Y:S04]  /*0950*/  STL [R1+0x12c], RZ ;  /* 0x00012cff01007387 */ /* 0x000fe80000100800 */
[----:B------:R-:W-:Y:S04]  /*0960*/  STL [R1+0x110], RZ ;  /* 0x000110ff01007387 */ /* 0x000fe80000100800 */
[----:B------:R-:W-:Y:S03]  /*0970*/  STL [R1+0x114], RZ ;  /* 0x000114ff01007387 */ /* 0x000fe60000100800 */
[----:B------:R-:W-:Y:S01]  /*0980*/  @!P1 IMAD.IADD R2, R2, 0x1, -R7 ;  /* 0x0000000102029824 */ /* 0x000fe200078e0a07 */
[----:B------:R-:W-:Y:S01]  /*0990*/  STL [R1+0x118], RZ ;  /* 0x000118ff01007387 */ /* 0x000fe20000100800 */
[----:B------:R-:W-:-:S02]  /*09a0*/  @!P1 IADD3 R0, R0, 0x1, RZ ;  /* 0x0000000100009810 */ /* 0x000fc40007ffe0ff */
[----:B------:R-:W-:Y:S01]  /*09b0*/  ISETP.NE.AND P1, PT, R11, RZ, PT ;  /* 0x000000ff0b00720c */ /* 0x000fe20003f25270 */
[----:B------:R-:W-:Y:S01]  /*09c0*/  STL [R1+0x11c], RZ ;  /* 0x00011cff01007387 */ /* 0x000fe20000100800 */
[----:B------:R-:W-:Y:S02]  /*09d0*/  ISETP.GE.U32.AND P0, PT, R2, R7, PT ;  /* 0x000000070200720c */ /* 0x000fe40003f06070 */
[----:B------:R-:W-:Y:S01]  /*09e0*/  LOP3.LUT R2, R4, R11, RZ, 0x3c, !PT ;  /* 0x0000000b04027212 */ /* 0x000fe200078e3cff */
[----:B------:R-:W-:Y:S03]  /*09f0*/  STL [R1+0x100], RZ ;  /* 0x000100ff01007387 */ /* 0x000fe60000100800 */
[----:B------:R-:W-:Y:S01]  /*0a00*/  ISETP.GE.AND P2, PT, R2, RZ, PT ;  /* 0x000000ff0200720c */ /* 0x000fe20003f46270 */
[----:B------:R-:W-:Y:S04]  /*0a10*/  STL [R1+0x104], RZ ;  /* 0x000104ff01007387 */ /* 0x000fe80000100800 */
[----:B------:R-:W-:Y:S02]  /*0a20*/  STL [R1+0x108], RZ ;  /* 0x000108ff01007387 */ /* 0x000fe40000100800 */
[----:B------:R-:W-:-:S02]  /*0a30*/  @P0 IADD3 R0, R0, 0x1, RZ ;  /* 0x0000000100000810 */ /* 0x000fc40007ffe0ff */
[----:B------:R-:W-:Y:S01]  /*0a40*/  STL [R1+0x10c], RZ ;  /* 0x00010cff01007387 */ /* 0x000fe20000100800 */
[----:B------:R-:W-:-:S03]  /*0a50*/  PLOP3.LUT P0, PT, PT, PT, UP0, 0x80, 0x0 ;  /* 0x000000000000781c */ /* 0x000fc60003f0f008 */
[----:B------:R-:W-:Y:S01]  /*0a60*/  STL [R1+0xf0], RZ ;  /* 0x0000f0ff01007387 */ /* 0x000fe20000100800 */
[----:B------:R-:W-:Y:S01]  /*0a70*/  @!P2 IMAD.MOV R0, RZ, RZ, -R0 ;  /* 0x000000ffff00a224 */ /* 0x000fe200078e0a00 */
[----:B------:R-:W-:Y:S02]  /*0a80*/  @!P1 LOP3.LUT R0, RZ, R11, RZ, 0x33, !PT ;  /* 0x0000000bff009212 */ /* 0x000fe400078e33ff */
[----:B------:R-:W-:Y:S03]  /*0a90*/  STL [R1+0xf4], RZ ;  /* 0x0000f4ff01007387 */ /* 0x000fe60000100800 */
[----:B------:R-:W-:Y:S01]  /*0aa0*/  IMAD.MOV R2, RZ, RZ, -R0 ;  /* 0x000000ffff027224 */ /* 0x000fe200078e0a00 */
[----:B------:R-:W-:Y:S03]  /*0ab0*/  STL [R1+0xf8], RZ ;  /* 0x0000f8ff01007387 */ /* 0x000fe60000100800 */
[----:B------:R-:W-:Y:S01]  /*0ac0*/  IMAD R2, R11, R2, R4 ;  /* 0x000000020b027224 */ /* 0x000fe200078e0204 */
[----:B------:R-:W-:Y:S01]  /*0ad0*/  STL [R1+0xfc], RZ ;  /* 0x0000fcff01007387 */ /* 0x000fe20000100800 */
[----:B------:R-:W-:Y:S01]  /*0ae0*/  CS2R R4, SRZ ;  /* 0x0000000000047805 */ /* 0x000fe2000001ff00 */
[----:B------:R-:W-:Y:S01]  /*0af0*/  CS2R R10, SRZ ;  /* 0x00000000000a7805 */ /* 0x000fe2000001ff00 */
[----:B------:R-:W-:Y:S01]  /*0b00*/  IMAD.IADD R2, R6, 0x1, R2 ;  /* 0x0000000106027824 */ /* 0x000fe200078e0202 */
[----:B------:R-:W-:Y:S01]  /*0b10*/  STL [R1+0xe0], RZ ;  /* 0x0000e0ff01007387 */ /* 0x000fe20000100800 */
[----:B------:R-:W-:-:S03]  /*0b20*/  CS2R R6, SRZ ;  /* 0x0000000000067805 */ /* 0x000fc6000001ff00 */
[----:B------:R-:W-:Y:S04]  /*0b30*/  STL [R1+0xe4], RZ ;  /* 0x0000e4ff01007387 */ /* 0x000fe80000100800 */
        /* <DEDUP_REMOVED lines=42> */
[----:B------:R-:W-:Y:S04]  /*0de0*/  STL [R1+0x36f4], R4 ;  /* 0x0036f40401007387 */ /* 0x000fe80000100800 */
[----:B------:R0:W-:Y:S04]  /*0df0*/  STL [R1+0x36f8], R5 ;  /* 0x0036f80501007387 */ /* 0x0001e80000100800 */
[----:B------:R1:W-:Y:S04]  /*0e00*/  STL [R1+0x36fc], R6 ;  /* 0x0036fc0601007387 */ /* 0x0003e80000100800 */
[----:B------:R-:W-:Y:S01]  /*0e10*/  STL [R1+0x2e0], RZ ;  /* 0x0002e0ff01007387 */ /* 0x000fe20000100800 */
[----:B0-----:R-:W-:-:S03]  /*0e20*/  IMAD.SHL.U32 R5, R0, 0x100, RZ ;  /* 0x0000010000057824 */ /* 0x001fc600078e00ff */
[----:B------:R-:W-:Y:S01]  /*0e30*/  STL [R1+0x2e4], RZ ;  /* 0x0002e4ff01007387 */ /* 0x000fe20000100800 */
[----:B-1----:R-:W-:-:S03]  /*0e40*/  LOP3.LUT R6, R61, 0x1f, RZ, 0xc0, !PT ;  /* 0x0000001f3d067812 */ /* 0x002fc600078ec0ff */
[----:B------:R-:W-:Y:S01]  /*0e50*/  STL [R1+0x2e8], RZ ;  /* 0x0002e8ff01007387 */ /* 0x000fe20000100800 */
[C---:B------:R-:W-:Y:S02]  /*0e60*/  IADD3 R3, R5.reuse, 0x1, RZ ;  /* 0x0000000105037810 */ /* 0x040fe40007ffe0ff */
[C---:B------:R-:W-:Y:S01]  /*0e70*/  IADD3 R0, R5.reuse, 0x2, RZ ;  /* 0x0000000205007810 */ /* 0x040fe20007ffe0ff */
[----:B------:R-:W-:Y:S01]  /*0e80*/  STL [R1+0x2ec], RZ ;  /* 0x0002ecff01007387 */ /* 0x000fe20000100800 */
[C---:B------:R-:W-:Y:S02]  /*0e90*/  IADD3 R4, R5.reuse, 0x3, RZ ;  /* 0x0000000305047810 */ /* 0x040fe40007ffe0ff */
[C---:B------:R-:W-:Y:S01]  /*0ea0*/  IADD3 R60, R5.reuse, 0x60, RZ ;  /* 0x00000060053c7810 */ /* 0x040fe20007ffe0ff */
        /* <DEDUP_REMOVED lines=339> */
[----:B------:R2:W-:Y:S01]  /*23e0*/  STL [R1+0x3300], R4 ;  /* 0x0033000401007387 */ /* 0x0005e20000100800 */
[----:B0-----:R-:W-:-:S02]  /*23f0*/  IADD3 R3, R5, 0x4, RZ ;  /* 0x0000000405037810 */ /* 0x001fc40007ffe0ff */
[----:B-1----:R-:W-:-:S03]  /*2400*/  IADD3 R0, R5, 0x5, RZ ;  /* 0x0000000505007810 */ /* 0x002fc60007ffe0ff */
[----:B------:R0:W-:Y:S01]  /*2410*/  STL [R1+0x3304], R3 ;  /* 0x0033040301007387 */ /* 0x0001e20000100800 */
[----:B--2---:R-:W-:-:S03]  /*2420*/  IADD3 R4, R5, 0x6, RZ ;  /* 0x0000000605047810 */ /* 0x004fc60007ffe0ff */
[----:B------:R1:W-:Y:S04]  /*2430*/  STL [R1+0x3308], R0 ;  /* 0x0033080001007387 */ /* 0x0003e80000100800 */
[----:B------:R2:W-:Y:S01]  /*2440*/  STL [R1+0x330c], R4 ;  /* 0x00330c0401007387 */ /* 0x0005e20000100800 */
[C---:B0-----:R-:W-:Y:S02]  /*2450*/  IADD3 R3, R5.reuse, 0x7, RZ ;  /* 0x0000000705037810 */ /* 0x041fe40007ffe0ff */
        /* <DEDUP_REMOVED lines=179> */
[----:B0-----:R-:W-:-:S03]  /*2f90*/  IADD3 R3, R5, 0x63, RZ ;  /* 0x0000006305037810 */ /* 0x001fc60007ffe0ff */
[----:B------:R-:W-:Y:S01]  /*2fa0*/  STL [R1+0x3474], R60 ;  /* 0x0034743c01007387 */ /* 0x000fe20000100800 */
[C---:B-1----:R-:W-:Y:S02]  /*2fb0*/  IADD3 R0, R5.reuse, 0x62, RZ ;  /* 0x0000006205007810 */ /* 0x042fe40007ffe0ff */
[----:B--2---:R-:W-:-:S03]  /*2fc0*/  IADD3 R4, R5, 0x66, RZ ;  /* 0x0000006605047810 */ /* 0x004fc60007ffe0ff */
[----:B------:R0:W-:Y:S04]  /*2fd0*/  STL [R1+0x3480], R0 ;  /* 0x0034800001007387 */ /* 0x0001e80000100800 */
[----:B------:R1:W-:Y:S01]  /*2fe0*/  STL [R1+0x3484], R3 ;  /* 0x0034840301007387 */ /* 0x0003e20000100800 */
[C---:B0-----:R-:W-:Y:S02]  /*2ff0*/  IADD3 R0, R5.reuse, 0x64, RZ ;  /* 0x0000006405007810 */ /* 0x041fe40007ffe0ff */
[----:B-1----:R-:W-:-:S03]  /*3000*/  IADD3 R3, R5, 0x65, RZ ;  /* 0x0000006505037810 */ /* 0x002fc60007ffe0ff */
[----:B------:R0:W-:Y:S04]  /*3010*/  STL [R1+0x3488], R0 ;  /* 0x0034880001007387 */ /* 0x0001e80000100800 */
        /* <DEDUP_REMOVED lines=218> */
[----:B0-----:R-:W-:Y:S01]  /*3dc0*/  IMAD.SHL.U32 R0, R2, 0x80, RZ ;  /* 0x0000008002007824 */ /* 0x001fe200078e00ff */
[----:B-1----:R-:W-:-:S04]  /*3dd0*/  IADD3 R3, R5, 0xd3, RZ ;  /* 0x000000d305037810 */ /* 0x002fc80007ffe0ff */
[C---:B------:R-:W-:Y:S02]  /*3de0*/  LOP3.LUT R6, R0.reuse, 0x20, R6, 0xfe, !PT ;  /* 0x0000002000067812 */ /* 0x040fe400078efe06 */
[C---:B--2---:R-:W-:Y:S01]  /*3df0*/  IADD3 R4, R5.reuse, 0xd4, RZ ;  /* 0x000000d405047810 */ /* 0x044fe20007ffe0ff */
[----:B------:R0:W-:Y:S04]  /*3e00*/  STL [R1+0x3640], R3 ;  /* 0x0036400301007387 */ /* 0x0001e80000100800 */
[----:B------:R1:W-:Y:S01]  /*3e10*/  STL [R1+0x3644], R4 ;  /* 0x0036440401007387 */ /* 0x0003e20000100800 */
[----:B0-----:R-:W-:Y:S02]  /*3e20*/  IADD3 R3, R5, 0xd5, RZ ;  /* 0x000000d505037810 */ /* 0x001fe40007ffe0ff */
[----:B-1----:R-:W-:-:S03]  /*3e30*/  LOP3.LUT R4, R0, 0x1f, R61, 0xf8, !PT ;  /* 0x0000001f00047812 */ /* 0x002fc600078ef83d */
[----:B------:R-:W-:Y:S01]  /*3e40*/  STL [R1+0x3648], R3 ;  /* 0x0036480301007387 */ /* 0x000fe20000100800 */
[C---:B------:R-:W-:Y:S02]  /*3e50*/  IADD3 R0, R5.reuse, 0xd6, RZ ;  /* 0x000000d605007810 */ /* 0x040fe40007ffe0ff */
[C---:B------:R-:W-:Y:S01]  /*3e60*/  IADD3 R61, R5.reuse, 0xd9, RZ ;  /* 0x000000d9053d7810 */ /* 0x040fe20007ffe0ff */
[----:B------:R0:W-:Y:S04]  /*3e70*/  STL [R1+0x1ae8], R6 ;  /* 0x001ae80601007387 */ /* 0x0001e80000100800 */
[----:B------:R-:W-:Y:S04]  /*3e80*/  STL [R1+0x1ae0], R4 ;  /* 0x001ae00401007387 */ /* 0x000fe80000100800 */
[----:B------:R1:W-:Y:S01]  /*3e90*/  STL [R1+0x364c], R0 ;  /* 0x00364c0001007387 */ /* 0x0003e20000100800 */
[----:B0-----:R-:W-:-:S02]  /*3ea0*/  IADD3 R6, R5, 0xd8, RZ ;  /* 0x000000d805067810 */ /* 0x001fc40007ffe0ff */
[----:B-1----:R-:W-:-:S05]  /*3eb0*/  IADD3 R0, R5, 0xd7, RZ ;  /* 0x000000d705007810 */ /* 0x002fca0007ffe0ff */
        /* <DEDUP_REMOVED lines=13> */
[----:B------:R1:W-:Y:S01]  /*3f90*/  STL [R1+0x366c], R6 ;  /* 0x00366c0601007387 */ /* 0x0003e20000100800 */
[C---:B0-----:R-:W-:Y:S02]  /*3fa0*/  IADD3 R0, R5.reuse, 0xe0, RZ ;  /* 0x000000e005007810 */ /* 0x041fe40007ffe0ff */
[----:B-1----:R-:W-:-:S03]  /*3fb0*/  IADD3 R6, R5, 0xe1, RZ ;  /* 0x000000e105067810 */ /* 0x002fc60007ffe0ff */
[----:B------:R0:W-:Y:S04]  /*3fc0*/  STL [R1+0x3674], R0 ;  /* 0x0036740001007387 */ /* 0x0001e80000100800 */
[----:B------:R-:W-:Y:S04]  /*3fd0*/  STL [R1+0x3670], R61 ;  /* 0x0036703d01007387 */ /* 0x000fe80000100800 */
[----:B------:R1:W-:Y:S01]  /*3fe0*/  STL [R1+0x3678], R6 ;  /* 0x0036780601007387 */ /* 0x0003e20000100800 */
[----:B0-----:R-:W-:-:S05]  /*3ff0*/  IADD3 R0, R5, 0xe2, RZ ;  /* 0x000000e205007810 */ /* 0x001fca0007ffe0ff */
[----:B------:R0:W-:Y:S01]  /*4000*/  STL [R1+0x367c], R0 ;  /* 0x00367c0001007387 */ /* 0x0001e20000100800 */
[----:B-1----:R-:W-:-:S05]  /*4010*/  IADD3 R6, R5, 0xe3, RZ ;  /* 0x000000e305067810 */ /* 0x002fca0007ffe0ff */
        /* <DEDUP_REMOVED lines=21> */
[C---:B0-----:R-:W-:Y:S02]  /*4170*/  IADD3 R0, R5.reuse, 0xee, RZ ;  /* 0x000000ee05007810 */ /* 0x041fe40007ffe0ff */
[----:B-1----:R-:W-:-:S05]  /*4180*/  IADD3 R6, R5, 0xef, RZ ;  /* 0x000000ef05067810 */ /* 0x002fca0007ffe0ff */
[----:B------:R0:W-:Y:S02]  /*4190*/  STL [R1+0x36b0], R6 ;  /* 0x0036b00601007387 */ /* 0x0001e40000100800 */
[----:B0-----:R-:W-:-:S05]  /*41a0*/  IADD3 R6, R5, 0xf0, RZ ;  /* 0x000000f005067810 */ /* 0x001fca0007ffe0ff */
[----:B------:R0:W-:Y:S04]  /*41b0*/  STL [R1+0x36b4], R6 ;  /* 0x0036b40601007387 */ /* 0x0001e80000100800 */
[----:B------:R-:W-:Y:S01]  /*41c0*/  STL [R1+0x36ac], R0 ;  /* 0x0036ac0001007387 */ /* 0x000fe20000100800 */
[----:B0-----:R-:W-:-:S05]  /*41d0*/  IADD3 R6, R5, 0xf1, RZ ;  /* 0x000000f105067810 */ /* 0x001fca0007ffe0ff */
[----:B------:R0:W-:Y:S02]  /*41e0*/  STL [R1+0x36b8], R6 ;  /* 0x0036b80601007387 */ /* 0x0001e40000100800 */
        /* <DEDUP_REMOVED lines=24> */
[C---:B0-----:R-:W-:Y:S02]  /*4370*/  IADD3 R6, R5.reuse, 0xfe, RZ ;  /* 0x000000fe05067810 */ /* 0x041fe40007ffe0ff */
[----:B------:R-:W-:-:S03]  /*4380*/  IADD3 R5, R5, 0xff, RZ ;  /* 0x000000ff05057810 */ /* 0x000fc60007ffe0ff */
[----:B------:R0:W-:Y:S04]  /*4390*/  STL [R1+0x36c0], R6 ;  /* 0x0036c00601007387 */ /* 0x0001e80000100800 */
[----:B0-----:R0:W5:Y:S04]  /*43a0*/  LDL.LU R6, [R1+0x36fc] ;  /* 0x0036fc0001067983 */ /* 0x0011680000300800 */
[----:B------:R1:W-:Y:S02]  /*43b0*/  STL [R1+0x36bc], R5 ;  /* 0x0036bc0501007387 */ /* 0x0003e40000100800 */
[----:B-1----:R-:W-:-:S02]  /*43c0*/  LOP3.LUT R5, R4, 0x40, RZ, 0xfc, !PT ;  /* 0x0000004004057812 */ /* 0x002fc400078efcff */
[----:B------:R-:W-:-:S03]  /*43d0*/  LOP3.LUT R4, R4, 0x60, RZ, 0xfc, !PT ;  /* 0x0000006004047812 */ /* 0x000fc600078efcff */
[----:B------:R1:W-:Y:S04]  /*43e0*/  STL [R1+0x1af0], R5 ;  /* 0x001af00501007387 */ /* 0x0003e80000100800 */
[----:B-1----:R0:W5:Y:S04]  /*43f0*/  LDL.LU R5, [R1+0x36f8] ;  /* 0x0036f80001057983 */ /* 0x0021680000300800 */
[----:B------:R1:W-:Y:S04]  /*4400*/  STL [R1+0x1af4], R4 ;  /* 0x001af40401007387 */ /* 0x0003e80000100800 */
[----:B-1----:R0:W5:Y:S01]  /*4410*/  LDL.LU R4, [R1+0x36f4] ;  /* 0x0036f40001047983 */ /* 0x0021620000300800 */
[----:B------:R-:W-:Y:S05]  /*4420*/  @!P0 BRA `(.L_x_0) ;  /* 0x00098d0000008947 */ /* 0x000fea0003800000 */
[----:B------:R-:W2:Y:S04]  /*4430*/  LDL R28, [R1+0x36e8] ;  /* 0x0036e800011c7983 */ /* 0x000ea80000100800 */
[----:B------:R-:W3:Y:S04]  /*4440*/  LDL R31, [R1+0x36d4] ;  /* 0x0036d400011f7983 */ /* 0x000ee80000100800 */
[----:B------:R-:W4:Y:S04]  /*4450*/  LDL R37, [R1+0x36bc] ;  /* 0x0036bc0001257983 */ /* 0x000f280000100800 */
[----:B------:R-:W4:Y:S04]  /*4460*/  LDL R33, [R1+0x1ae0] ;  /* 0x001ae00001217983 */ /* 0x000f280000100800 */
[----:B------:R-:W4:Y:S04]  /*4470*/  LDL R38, [R1+0x36f0] ;  /* 0x0036f00001267983 */ /* 0x000f280000100800 */
[----:B------:R-:W4:Y:S01]  /*4480*/  LDL R39, [R1+0x3690] ;  /* 0x0036900001277983 */ /* 0x000f220000100800 */
[----:B------:R-:W-:Y:S01]  /*4490*/  IABS R59, c[0x0][0x178] ;  /* 0x00005e00003b7a13 */ /* 0x000fe20000000000 */
[----:B------:R-:W-:-:S02]  /*44a0*/  IMAD.MOV.U32 R29, RZ, RZ, R0 ;  /* 0x000000ffff1d7224 */ /* 0x000fc400078e0000 */
[----:B------:R-:W4:Y:S01]  /*44b0*/  LDL R32, [R1+0x1ae8] ;  /* 0x001ae80001207983 */ /* 0x000f220000100800 */
[----:B------:R-:W1:Y:S03]  /*44c0*/  I2F.RP R0, R59 ;  /* 0x0000003b00007306 */ /* 0x000e660000209400 */
[----:B------:R-:W4:Y:S04]  /*44d0*/  LDL R30, [R1+0x1af4] ;  /* 0x001af400011e7983 */ /* 0x000f280000100800 */
        /* <DEDUP_REMOVED lines=19> */
[----:B------:R-:W4:Y:S01]  /*4610*/  LDL R52, [R1+0x3650] ;  /* 0x0036500001347983 */ /* 0x000f220000100800 */
[----:B--2---:R-:W-:-:S02]  /*4620*/  IMAD.MOV.U32 R27, RZ, RZ, R28 ;  /* 0x000000ffff1b7224 */ /* 0x004fc400078e001c */
[----:B---3--:R-:W-:Y:S02]  /*4630*/  IMAD.MOV.U32 R28, RZ, RZ, R31 ;  /* 0x000000ffff1c7224 */ /* 0x008fe400078e001f */
[----:B----4-:R-:W-:-:S04]  /*4640*/  IMAD.MOV.U32 R31, RZ, RZ, R37 ;  /* 0x000000ffff1f7224 */ /* 0x010fc800078e0025 */
[----:B------:R-:W-:Y:S01]  /*4650*/  IMAD.MOV.U32 R26, RZ, RZ, R31 ;  /* 0x000000ffff1a7224 */ /* 0x000fe200078e001f */
[----:B-1----:R-:W1:Y:S01]  /*4660*/  MUFU.RCP R0, R0 ;  /* 0x0000000000007308 */ /* 0x002e620000001000 */
[----:B------:R-:W-:Y:S02]  /*4670*/  IMAD.MOV.U32 R55, RZ, RZ, R3 ;  /* 0x000000ffff377224 */ /* 0x000fe400078e0003 */
[----:B------:R-:W-:Y:S01]  /*4680*/  IMAD.MOV.U32 R2, RZ, RZ, RZ ;  /* 0x000000ffff027224 */ /* 0x000fe200078e00ff */
[----:B------:R-:W-:Y:S01]  /*4690*/  IABS R33, R33 ;  /* 0x0000002100217213 */ /* 0x000fe20000000000 */
[----:B------:R-:W-:Y:S01]  /*46a0*/  IMAD.MOV.U32 R25, RZ, RZ, R26 ;  /* 0x000000ffff197224 */ /* 0x000fe200078e001a */
[----:B------:R-:W2:Y:S03]  /*46b0*/  LDL R31, [R1+0x1af0] ;  /* 0x001af000011f7983 */ /* 0x000ea60000100800 */
[----:B------:R-:W-:-:S05]  /*46c0*/  IMAD.MOV.U32 R24, RZ, RZ, R25 ;  /* 0x000000ffff187224 */ /* 0x000fca00078e0019 */
[----:B------:R-:W-:Y:S02]  /*46d0*/  IABS R9, R24 ;  /* 0x0000001800097213 */ /* 0x000fe40000000000 */
[----:B------:R-:W3:Y:S01]  /*46e0*/  LDL R24, [R1+0x36c0] ;  /* 0x0036c00001187983 */ /* 0x000ee20000100800 */
[----:B-1----:R-:W-:-:S04]  /*46f0*/  IADD3 R0, R0, 0xffffffe, RZ ;  /* 0x0ffffffe00007810 */ /* 0x002fc80007ffe0ff */
[----:B------:R-:W1:Y:S02]  /*4700*/  F2I.FTZ.U32.TRUNC.NTZ R3, R0 ;  /* 0x0000000000037305 */ /* 0x000e64000021f000 */
[----:B-1----:R-:W-:-:S04]  /*4710*/  IMAD.MOV R0, RZ, RZ, -R3 ;  /* 0x000000ffff007224 */ /* 0x002fc800078e0a03 */
[----:B------:R-:W-:-:S04]  /*4720*/  IMAD R0, R0, R59, RZ ;  /* 0x0000003b00007224 */ /* 0x000fc800078e02ff */
[----:B------:R-:W-:-:S06]  /*4730*/  IMAD.HI.U32 R2, R3, R0, R2 ;  /* 0x0000000003027227 */ /* 0x000fcc00078e0002 */
[----:B------:R-:W-:-:S04]  /*4740*/  IMAD.HI.U32 R7, R2, R33, RZ ;  /* 0x0000002102077227 */ /* 0x000fc800078e00ff */
[----:B------:R-:W-:-:S04]  /*4750*/  IMAD.MOV R7, RZ, RZ, -R7 ;  /* 0x000000ffff077224 */ /* 0x000fc800078e0a07 */
[----:B------:R-:W-:Y:S02]  /*4760*/  IMAD R33, R59, R7, R33 ;  /* 0x000000073b217224 */ /* 0x000fe400078e0221 */
[----:B------:R-:W-:Y:S02]  /*4770*/  IMAD.MOV.U32 R37, RZ, RZ, R38 ;  /* 0x000000ffff257224 */ /* 0x000fe400078e0026 */
[----:B------:R-:W-:Y:S02]  /*4780*/  IMAD.MOV.U32 R38, RZ, RZ, R39 ;  /* 0x000000ffff267224 */ /* 0x000fe400078e0027 */
[----:B------:R-:W4:Y:S01]  /*4790*/  LDL R39, [R1+0x368c] ;  /* 0x00368c0001277983 */ /* 0x000f220000100800 */
[----:B------:R-:W-:Y:S01]  /*47a0*/  IMAD.MOV.U32 R44, RZ, RZ, R61 ;  /* 0x000000ffff2c7224 */ /* 0x000fe200078e003d */
[----:B------:R-:W-:-:S04]  /*47b0*/  IABS R61, c[0x0][0x17c] ;  /* 0x00005f00003d7a13 */ /* 0x000fc80000000000 */
[----:B-----5:R-:W1:Y:S01]  /*47c0*/  I2F.RP R4, R61 ;  /* 0x0000003d00047306 */ /* 0x020e620000209400 */
[----:B---3--:R-:W-:Y:S02]  /*47d0*/  IABS R7, R24 ;  /* 0x0000001800077213 */ /* 0x008fe40000000000 */
[----:B------:R-:W3:Y:S05]  /*47e0*/  LDL R24, [R1+0x36dc] ;  /* 0x0036dc0001187983 */ /* 0x000eea0000100800 */
[----:B-1----:R-:W1:Y:S02]  /*47f0*/  MUFU.RCP R4, R4 ;  /* 0x0000000400047308 */ /* 0x002e640000001000 */
[----:B-1----:R-:W-:-:S06]  /*4800*/  IADD3 R4, R4, 0xffffffe, RZ ;  /* 0x0ffffffe04047810 */ /* 0x002fcc0007ffe0ff */
[----:B------:R1:W0:Y:S01]  /*4810*/  F2I.FTZ.U32.TRUNC.NTZ R5, R4 ;  /* 0x0000000400057305 */ /* 0x000222000021f000 */
[----:B--2---:R-:W-:Y:S01]  /*4820*/  IABS R31, R31 ;  /* 0x0000001f001f7213 */ /* 0x004fe20000000000 */
[----:B------:R-:W-:Y:S01]  /*4830*/  IMAD.MOV.U32 R26, RZ, RZ, R37 ;  /* 0x000000ffff1a7224 */ /* 0x000fe200078e0025 */
[----:B------:R-:W-:-:S03]  /*4840*/  IABS R32, R32 ;  /* 0x0000002000207213 */ /* 0x000fc60000000000 */
[----:B------:R-:W-:Y:S02]  /*4850*/  IMAD.MOV.U32 R25, RZ, RZ, R26 ;  /* 0x000000ffff197224 */ /* 0x000fe400078e001a */
[----:B-1----:R-:W-:Y:S02]  /*4860*/  IMAD.MOV.U32 R4, RZ, RZ, RZ ;  /* 0x000000ffff047224 */ /* 0x002fe400078e00ff */
[----:B0-----:R-:W-:Y:S02]  /*4870*/  IMAD.MOV R3, RZ, RZ, -R5 ;  /* 0x000000ffff037224 */ /* 0x001fe400078e0a05 */
[----:B------:R-:W-:-:S04]  /*4880*/  IMAD.HI.U32 R0, R2, R31, RZ ;  /* 0x0000001f02007227 */ /* 0x000fc800078e00ff */
[----:B------:R-:W-:Y:S02]  /*4890*/  IMAD R3, R3, R61, RZ ;  /* 0x0000003d03037224 */ /* 0x000fe400078e02ff */
[----:B------:R-:W-:-:S04]  /*48a0*/  IMAD.HI.U32 R6, R2, R32, RZ ;  /* 0x0000002002067227 */ /* 0x000fc800078e00ff */
[----:B------:R-:W-:-:S04]  /*48b0*/  IMAD.HI.U32 R3, R5, R3, R4 ;  /* 0x0000000305037227 */ /* 0x000fc800078e0004 */
[----:B------:R-:W-:Y:S02]  /*48c0*/  IMAD.MOV R0, RZ, RZ, -R0 ;  /* 0x000000ffff007224 */ /* 0x000fe400078e0a00 */
[----:B------:R-:W-:Y:S02]  /*48d0*/  IMAD.MOV R6, RZ, RZ, -R6 ;  /* 0x000000ffff067224 */ /* 0x000fe400078e0a06 */
[----:B------:R-:W-:Y:S02]  /*48e0*/  IMAD R31, R59, R0, R31 ;  /* 0x000000003b1f7224 */ /* 0x000fe400078e021f */
[----:B------:R-:W-:Y:S01]  /*48f0*/  IMAD.HI.U32 R10, R3, R9, RZ ;  /* 0x00000009030a7227 */ /* 0x000fe200078e00ff */
[----:B------:R-:W-:-:S03]  /*4900*/  IABS R30, R30 ;  /* 0x0000001e001e7213 */ /* 0x000fc60000000000 */
[----:B------:R-:W-:Y:S02]  /*4910*/  IMAD.MOV.U32 R26, RZ, RZ, R27 ;  /* 0x000000ffff1a7224 */ /* 0x000fe400078e001b */
[----:B------:R-:W-:Y:S01]  /*4920*/  IMAD R32, R59, R6, R32 ;  /* 0x000000063b207224 */ /* 0x000fe200078e0220 */
[----:B------:R-:W2:Y:S01]  /*4930*/  LDL R27, [R1+0x36b8] ;  /* 0x0036b800011b7983 */ /* 0x000ea20000100800 */
[----:B------:R-:W-:-:S04]  /*4940*/  IMAD.HI.U32 R8, R3, R7, RZ ;  /* 0x0000000703087227 */ /* 0x000fc800078e00ff */
[----:B------:R-:W-:Y:S02]  /*4950*/  IMAD.MOV R10, RZ, RZ, -R10 ;  /* 0x000000ffff0a7224 */ /* 0x000fe400078e0a0a */
[----:B------:R-:W-:Y:S02]  /*4960*/  IMAD.MOV R8, RZ, RZ, -R8 ;  /* 0x000000ffff087224 */ /* 0x000fe400078e0a08 */
[----:B------:R-:W-:-:S04]  /*4970*/  IMAD.HI.U32 R2, R2, R30, RZ ;  /* 0x0000001e02027227 */ /* 0x000fc800078e00ff */
[----:B------:R-:W-:Y:S02]  /*4980*/  IMAD.MOV.U32 R37, RZ, RZ, R38 ;  /* 0x000000ffff257224 */ /* 0x000fe400078e0026 */
[C---:B------:R-:W-:Y:S02]  /*4990*/  IMAD R9, R61.reuse, R10, R9 ;  /* 0x0000000a3d097224 */ /* 0x040fe400078e0209 */
[----:B----4-:R-:W-:Y:S02]  /*49a0*/  IMAD.MOV.U32 R38, RZ, RZ, R39 ;  /* 0x000000ffff267224 */ /* 0x010fe400078e0027 */
[----:B------:R-:W-:Y:S02]  /*49b0*/  IMAD R7, R61, R8, R7 ;  /* 0x000000083d077224 */ /* 0x000fe400078e0207 */
[----:B------:R-:W-:Y:S02]  /*49c0*/  IMAD.MOV.U32 R39, RZ, RZ, R40 ;  /* 0x000000ffff277224 */ /* 0x000fe400078e0028 */
[----:B------:R-:W-:-:S02]  /*49d0*/  IMAD.MOV.U32 R40, RZ, RZ, R50 ;  /* 0x000000ffff287224 */ /* 0x000fc400078e0032 */
[----:B------:R-:W-:Y:S01]  /*49e0*/  IMAD.MOV R2, RZ, RZ, -R2 ;  /* 0x000000ffff027224 */ /* 0x000fe200078e0a02 */
[----:B------:R-:W4:Y:S03]  /*49f0*/  LDL R50, [R1+0x3658] ;  /* 0x0036580001327983 */ /* 0x000f260000100800 */
[----:B------:R-:W-:Y:S01]  /*4a00*/  IMAD R30, R59, R2, R30 ;  /* 0x000000023b1e7224 */ /* 0x000fe200078e021e */
[----:B---3--:R-:W-:Y:S01]  /*4a10*/  IABS R5, R24 ;  /* 0x0000001800057213 */ /* 0x008fe20000000000 */
[----:B------:R-:W-:-:S05]  /*4a20*/  IMAD.MOV.U32 R24, RZ, RZ, R25 ;  /* 0x000000ffff187224 */ /* 0x000fca00078e0019 */
[----:B------:R-:W-:Y:S01]  /*4a30*/  IABS R0, R24 ;  /* 0x0000001800007213 */ /* 0x000fe20000000000 */
[----:B------:R-:W-:-:S04]  /*4a40*/  IMAD.HI.U32 R6, R3, R5, RZ ;  /* 0x0000000503067227 */ /* 0x000fc800078e00ff */
[----:B------:R-:W-:-:S04]  /*4a50*/  IMAD.HI.U32 R4, R3, R0, RZ ;  /* 0x0000000003047227 */ /* 0x000fc800078e00ff */
[----:B------:R-:W-:Y:S02]  /*4a60*/  IMAD.MOV.U32 R25, RZ, RZ, R26 ;  /* 0x000000ffff197224 */ /* 0x000fe400078e001a */
[----:B------:R-:W-:Y:S02]  /*4a70*/  IMAD.MOV.U32 R26, RZ, RZ, R28 ;  /* 0x000000ffff1a7224 */ /* 0x000fe400078e001c */
[----:B------:R-:W-:Y:S02]  /*4a80*/  IMAD.MOV R6, RZ, RZ, -R6 ;  /* 0x000000ffff067224 */ /* 0x000fe400078e0a06 */
[----:B------:R-:W-:Y:S02]  /*4a90*/  IMAD.MOV R4, RZ, RZ, -R4 ;  /* 0x000000ffff047224 */ /* 0x000fe400078e0a04 */
[----:B------:R-:W-:Y:S02]  /*4aa0*/  IMAD.MOV.U32 R24, RZ, RZ, R25 ;  /* 0x000000ffff187224 */ /* 0x000fe400078e0019 */
[----:B------:R-:W-:-:S02]  /*4ab0*/  IMAD R5, R61, R6, R5 ;  /* 0x000000063d057224 */ /* 0x000fc400078e0205 */
[----:B------:R-:W-:Y:S02]  /*4ac0*/  IMAD.MOV.U32 R28, RZ, RZ, R29 ;  /* 0x000000ffff1c7224 */ /* 0x000fe400078e001d */
[----:B------:R-:W-:Y:S01]  /*4ad0*/  IMAD.MOV.U32 R25, RZ, RZ, R26 ;  /* 0x000000ffff197224 */ /* 0x000fe200078e001a */
[----:B------:R-:W3:Y:S01]  /*4ae0*/  LDL R29, [R1+0x36a4] ;  /* 0x0036a400011d7983 */ /* 0x000ee20000100800 */
[----:B------:R-:W-:-:S03]  /*4af0*/  IMAD R0, R61, R4, R0 ;  /* 0x000000043d007224 */ /* 0x000fc600078e0200 */
[----:B------:R-:W2:Y:S01]  /*4b00*/  LDL R26, [R1+0x36d8] ;  /* 0x0036d800011a7983 */ /* 0x000ea20000100800 */
[----:B------:R-:W-:-:S03]  /*4b10*/  IABS R2, R24 ;  /* 0x0000001800027213 */ /* 0x000fc60000000000 */
[----:B------:R0:W-:Y:S04]  /*4b20*/  STL [R1+0xdc], R9 ;  /* 0x0000dc0901007387 */ /* 0x0001e80000100800 */
[----:B------:R1:W-:Y:S04]  /*4b30*/  STL [R1+0xd8], R7 ;  /* 0x0000d80701007387 */ /* 0x0003e80000100800 */
[----:B------:R0:W-:Y:S04]  /*4b40*/  STL [R1+0xd4], R5 ;  /* 0x0000d40501007387 */ /* 0x0001e80000100800 */
[----:B------:R0:W-:Y:S04]  /*4b50*/  STL [R1+0xd0], R0 ;  /* 0x0000d00001007387 */ /* 0x0001e80000100800 */
[----:B------:R-:W0:Y:S02]  /*4b60*/  LDL R24, [R1+0x36ec] ;  /* 0x0036ec0001187983 */ /* 0x000e240000100800 */
[----:B0-----:R-:W-:-:S02]  /*4b70*/  IABS R9, R24 ;  /* 0x0000001800097213 */ /* 0x001fc40000000000 */
[----:B------:R-:W1:Y:S02]  /*4b80*/  LDL R24, [R1+0x36e0] ;  /* 0x0036e00001187983 */ /* 0x000e640000100800 */
[----:B-1----:R-:W-:Y:S02]  /*4b90*/  IABS R7, R24 ;  /* 0x0000001800077213 */ /* 0x002fe40000000000 */
[----:B------:R-:W2:Y:S01]  /*4ba0*/  LDL R24, [R1+0x36e4] ;  /* 0x0036e40001187983 */ /* 0x000ea20000100800 */
[----:B------:R-:W-:-:S04]  /*4bb0*/  IMAD.HI.U32 R4, R3, R2, RZ ;  /* 0x0000000203047227 */ /* 0x000fc800078e00ff */
[----:B------:R-:W-:Y:S02]  /*4bc0*/  IMAD.MOV R4, RZ, RZ, -R4 ;  /* 0x000000ffff047224 */ /* 0x000fe400078e0a04 */
[----:B------:R-:W-:-:S04]  /*4bd0*/  IMAD.HI.U32 R10, R3, R9, RZ ;  /* 0x00000009030a7227 */ /* 0x000fc800078e00ff */
[----:B------:R-:W-:-:S04]  /*4be0*/  IMAD.HI.U32 R8, R3, R7, RZ ;  /* 0x0000000703087227 */ /* 0x000fc800078e00ff */
[C---:B------:R-:W-:Y:S02]  /*4bf0*/  IMAD R2, R61.reuse, R4, R2 ;  /* 0x000000043d027224 */ /* 0x040fe400078e0202 */
[----:B------:R-:W-:Y:S02]  /*4c00*/  IMAD.MOV R10, RZ, RZ, -R10 ;  /* 0x000000ffff0a7224 */ /* 0x000fe400078e0a0a */
[----:B------:R-:W-:Y:S02]  /*4c10*/  IMAD.MOV R8, RZ, RZ, -R8 ;  /* 0x000000ffff087224 */ /* 0x000fe400078e0a08 */
[C---:B------:R-:W-:Y:S02]  /*4c20*/  IMAD R9, R61.reuse, R10, R9 ;  /* 0x0000000a3d097224 */ /* 0x040fe400078e0209 */
[----:B------:R-:W-:Y:S01]  /*4c30*/  IMAD R7, R61, R8, R7 ;  /* 0x000000083d077224 */ /* 0x000fe200078e0207 */
[----:B--2---:R-:W-:Y:S01]  /*4c40*/  IABS R5, R24 ;  /* 0x0000001800057213 */ /* 0x004fe20000000000 */
[----:B------:R-:W-:-:S02]  /*4c50*/  IMAD.MOV.U32 R24, RZ, RZ, R25 ;  /* 0x000000ffff187224 */ /* 0x000fc400078e0019 */
[----:B------:R-:W-:-:S03]  /*4c60*/  IMAD.MOV.U32 R25, RZ, RZ, R26 ;  /* 0x000000ffff197224 */ /* 0x000fc600078e001a */
[----:B------:R-:W-:Y:S01]  /*4c70*/  IABS R0, R24 ;  /* 0x0000001800007213 */ /* 0x000fe20000000000 */
[----:B------:R-:W-:Y:S02]  /*4c80*/  IMAD.MOV.U32 R26, RZ, RZ, R36 ;  /* 0x000000ffff1a7224 */ /* 0x000fe400078e0024 */
[----:B------:R-:W-:-:S04]  /*4c90*/  IMAD.HI.U32 R6, R3, R5, RZ ;  /* 0x0000000503067227 */ /* 0x000fc800078e00ff */
[----:B------:R-:W-:-:S04]  /*4ca0*/  IMAD.HI.U32 R4, R3, R0, RZ ;  /* 0x0000000003047227 */ /* 0x000fc800078e00ff */
[----:B------:R-:W-:Y:S02]  /*4cb0*/  IMAD.MOV.U32 R24, RZ, RZ, R25 ;  /* 0x000000ffff187224 */ /* 0x000fe400078e0019 */
[----:B------:R-:W-:Y:S02]  /*4cc0*/  IMAD.MOV.U32 R25, RZ, RZ, R26 ;  /* 0x000000ffff197224 */ /* 0x000fe400078e001a */
[----:B------:R-:W-:Y:S02]  /*4cd0*/  IMAD.MOV R6, RZ, RZ, -R6 ;  /* 0x000000ffff067224 */ /* 0x000fe400078e0a06 */
[----:B------:R-:W-:Y:S02]  /*4ce0*/  IMAD.MOV.U32 R26, RZ, RZ, R27 ;  /* 0x000000ffff1a7224 */ /* 0x000fe400078e001b */
[----:B------:R-:W-:Y:S02]  /*4cf0*/  IMAD.MOV R4, RZ, RZ, -R4 ;  /* 0x000000ffff047224 */ /* 0x000fe400078e0a04 */
[----:B------:R-:W-:-:S02]  /*4d00*/  IMAD.MOV.U32 R27, RZ, RZ, R28 ;  /* 0x000000ffff1b7224 */ /* 0x000fc400078e001c */
[----:B------:R-:W-:Y:S02]  /*4d10*/  IMAD.MOV.U32 R36, RZ, RZ, R41 ;  /* 0x000000ffff247224 */ /* 0x000fe400078e0029 */
[----:B------:R-:W-:Y:S01]  /*4d20*/  IMAD.MOV.U32 R28, RZ, RZ, R42 ;  /* 0x000000ffff1c7224 */ /* 0x000fe200078e002a */
[----:B------:R-:W2:Y:S01]  /*4d30*/  LDL R41, [R1+0x367c] ;  /* 0x00367c0001297983 */ /* 0x000ea20000100800 */
[----:B------:R-:W-:Y:S02]  /*4d40*/  IMAD.MOV.U32 R42, RZ, RZ, R46 ;  /* 0x000000ffff2a7224 */ /* 0x000fe400078e002e */
[C---:B------:R-:W-:Y:S01]  /*4d50*/  IMAD R5, R61.reuse, R6, R5 ;  /* 0x000000063d057224 */ /* 0x040fe200078e0205 */
[----:B------:R0:W-:Y:S01]  /*4d60*/  STL [R1+0xcc], R2 ;  /* 0x0000cc0201007387 */ /* 0x0001e20000100800 */
[----:B------:R-:W-:Y:S02]  /*4d70*/  IMAD.MOV.U32 R46, RZ, RZ, R48 ;  /* 0x000000ffff2e7224 */ /* 0x000fe400078e0030 */
[----:B------:R-:W-:Y:S01]  /*4d80*/  IMAD R0, R61, R4, R0 ;  /* 0x000000043d007224 */ /* 0x000fe200078e0200 */
[----:B------:R-:W2:Y:S04]  /*4d90*/  LDL R48, [R1+0x3660] ;  /* 0x0036600001307983 */ /* 0x000ea80000100800 */
[----:B------:R1:W-:Y:S01]  /*4da0*/  STL [R1+0xc8], R9 ;  /* 0x0000c80901007387 */ /* 0x0003e20000100800 */
[----:B0-----:R-:W-:-:S03]  /*4db0*/  IABS R2, R24 ;  /* 0x0000001800027213 */ /* 0x001fc60000000000 */
[----:B------:R0:W-:Y:S04]  /*4dc0*/  STL [R1+0xc4], R7 ;  /* 0x0000c40701007387 */ /* 0x0001e80000100800 */
[----:B------:R0:W-:Y:S04]  /*4dd0*/  STL [R1+0xc0], R5 ;  /* 0x0000c00501007387 */ /* 0x0001e80000100800 */
[----:B------:R0:W-:Y:S04]  /*4de0*/  STL [R1+0xbc], R0 ;  /* 0x0000bc0001007387 */ /* 0x0001e80000100800 */
[----:B------:R-:W1:Y:S02]  /*4df0*/  LDL R24, [R1+0x36c4] ;  /* 0x0036c40001187983 */ /* 0x000e640000100800 */
[----:B-1----:R-:W-:-:S02]  /*4e00*/  IABS R9, R24 ;  /* 0x0000001800097213 */ /* 0x002fc40000000000 */
[----:B------:R-:W0:Y:S02]  /*4e10*/  LDL R24, [R1+0x36cc] ;  /* 0x0036cc0001187983 */ /* 0x000e240000100800 */
[----:B0-----:R-:W-:Y:S02]  /*4e20*/  IABS R7, R24 ;  /* 0x0000001800077213 */ /* 0x001fe40000000000 */
[----:B------:R-:W2:Y:S01]  /*4e30*/  LDL R24, [R1+0x36d0] ;  /* 0x0036d00001187983 */ /* 0x000ea20000100800 */
[----:B------:R-:W-:Y:S01]  /*4e40*/  IMAD.HI.U32 R4, R3, R2, RZ ;  /* 0x0000000203047227 */ /* 0x000fe200078e00ff */
[----:B--2---:R-:W-:-:S03]  /*4e50*/  IABS R5, R24 ;  /* 0x0000001800057213 */ /* 0x004fc60000000000 */
[----:B------:R-:W-:Y:S02]  /*4e60*/  IMAD.MOV.U32 R24, RZ, RZ, R25 ;  /* 0x000000ffff187224 */ /* 0x000fe400078e0019 */
[----:B------:R-:W-:Y:S02]  /*4e70*/  IMAD.MOV.U32 R25, RZ, RZ, R26 ;  /* 0x000000ffff197224 */ /* 0x000fe400078e001a */
[----:B------:R-:W-:Y:S02]  /*4e80*/  IMAD.MOV.U32 R26, RZ, RZ, R27 ;  /* 0x000000ffff1a7224 */ /* 0x000fe400078e001b */
[----:B------:R-:W-:Y:S02]  /*4e90*/  IMAD.MOV.U32 R27, RZ, RZ, R28 ;  /* 0x000000ffff1b7224 */ /* 0x000fe400078e001c */
[----:B---3--:R-:W-:Y:S02]  /*4ea0*/  IMAD.MOV.U32 R28, RZ, RZ, R29 ;  /* 0x000000ffff1c7224 */ /* 0x008fe400078e001d */
[----:B------:R-:W-:-:S02]  /*4eb0*/  IMAD.MOV.U32 R29, RZ, RZ, R34 ;  /* 0x000000ffff1d7224 */ /* 0x000fc400078e0022 */
[----:B------:R-:W-:Y:S02]  /*4ec0*/  IMAD.MOV.U32 R34, RZ, RZ, R35 ;  /* 0x000000ffff227224 */ /* 0x000fe400078e0023 */
[----:B------:R-:W2:Y:S01]  /*4ed0*/  LDL R35, [R1+0x3698] ;  /* 0x0036980001237983 */ /* 0x000ea20000100800 */
[----:B------:R-:W-:Y:S01]  /*4ee0*/  IABS R0, R24 ;  /* 0x0000001800007213 */ /* 0x000fe20000000000 */
[----:B------:R-:W-:Y:S02]  /*4ef0*/  IMAD.MOV R4, RZ, RZ, -R4 ;  /* 0x000000ffff047224 */ /* 0x000fe400078e0a04 */
[----:B------:R-:W-:-:S04]  /*4f00*/  IMAD.HI.U32 R10, R3, R9, RZ ;  /* 0x00000009030a7227 */ /* 0x000fc800078e00ff */
[----:B------:R-:W-:Y:S02]  /*4f10*/  IMAD.MOV.U32 R24, RZ, RZ, R25 ;  /* 0x000000ffff187224 */ /* 0x000fe400078e0019 */
[----:B------:R-:W-:-:S04]  /*4f20*/  IMAD.HI.U32 R8, R3, R7, RZ ;  /* 0x0000000703087227 */ /* 0x000fc800078e00ff */
[----:B------:R-:W-:Y:S02]  /*4f30*/  IMAD.MOV.U32 R25, RZ, RZ, R26 ;  /* 0x000000ffff197224 */ /* 0x000fe400078e001a */
[----:B------:R-:W-:-:S04]  /*4f40*/  IMAD.HI.U32 R6, R3, R5, RZ ;  /* 0x0000000503067227 */ /* 0x000fc800078e00ff */
[----:B------:R-:W-:Y:S02]  /*4f50*/  IMAD R2, R61, R4, R2 ;  /* 0x000000043d027224 */ /* 0x000fe400078e0202 */
[----:B------:R-:W-:Y:S02]  /*4f60*/  IMAD.MOV.U32 R26, RZ, RZ, R27 ;  /* 0x000000ffff1a7224 */ /* 0x000fe400078e001b */
[----:B------:R-:W-:Y:S02]  /*4f70*/  IMAD.MOV.U32 R27, RZ, RZ, R28 ;  /* 0x000000ffff1b7224 */ /* 0x000fe400078e001c */
[----:B------:R-:W-:-:S04]  /*4f80*/  IMAD.HI.U32 R4, R3, R0, RZ ;  /* 0x0000000003047227 */ /* 0x000fc800078e00ff */
[----:B------:R-:W-:Y:S02]  /*4f90*/  IMAD.MOV.U32 R28, RZ, RZ, R29 ;  /* 0x000000ffff1c7224 */ /* 0x000fe400078e001d */
[----:B------:R-:W-:Y:S02]  /*4fa0*/  IMAD.MOV R10, RZ, RZ, -R10 ;  /* 0x000000ffff0a7224 */ /* 0x000fe400078e0a0a */
[----:B------:R-:W-:Y:S02]  /*4fb0*/  IMAD.MOV.U32 R29, RZ, RZ, R34 ;  /* 0x000000ffff1d7224 */ /* 0x000fe400078e0022 */
[----:B------:R-:W-:Y:S02]  /*4fc0*/  IMAD.MOV R8, RZ, RZ, -R8 ;  /* 0x000000ffff087224 */ /* 0x000fe400078e0a08 */
[----:B------:R-:W-:Y:S02]  /*4fd0*/  IMAD.MOV R6, RZ, RZ, -R6 ;  /* 0x000000ffff067224 */ /* 0x000fe400078e0a06 */
[----:B------:R-:W-:-:S02]  /*4fe0*/  IMAD.MOV R4, RZ, RZ, -R4 ;  /* 0x000000ffff047224 */ /* 0x000fc400078e0a04 */
[C---:B------:R-:W-:Y:S02]  /*4ff0*/  IMAD R9, R61.reuse, R10, R9 ;  /* 0x0000000a3d097224 */ /* 0x040fe400078e0209 */
[C---:B------:R-:W-:Y:S01]  /*5000*/  IMAD R7, R61.reuse, R8, R7 ;  /* 0x000000083d077224 */ /* 0x040fe200078e0207 */
[----:B------:R0:W-:Y:S01]  /*5010*/  STL [R1+0xb8], R2 ;  /* 0x0000b80201007387 */ /* 0x0001e20000100800 */
[C---:B------:R-:W-:Y:S02]  /*5020*/  IMAD R5, R61.reuse, R6, R5 ;  /* 0x000000063d057224 */ /* 0x040fe400078e0205 */
[----:B------:R-:W-:Y:S01]  /*5030*/  IMAD R0, R61, R4, R0 ;  /* 0x000000043d007224 */ /* 0x000fe200078e0200 */
[----:B0-----:R-:W-:Y:S01]  /*5040*/  IABS R2, R24 ;  /* 0x0000001800027213 */ /* 0x001fe20000000000 */
[----:B--2---:R-:W-:Y:S02]  /*5050*/  IMAD.MOV.U32 R34, RZ, RZ, R35 ;  /* 0x000000ffff227224 */ /* 0x004fe400078e0023 */
[----:B------:R-:W-:-:S02]  /*5060*/  IMAD.MOV.U32 R35, RZ, RZ, R36 ;  /* 0x000000ffff237224 */ /* 0x000fc400078e0024 */
[----:B------:R-:W-:Y:S02]  /*5070*/  IMAD.MOV.U32 R36, RZ, RZ, R37 ;  /* 0x000000ffff247224 */ /* 0x000fe400078e0025 */
[----:B------:R-:W-:Y:S02]  /*5080*/  IMAD.MOV.U32 R37, RZ, RZ, R38 ;  /* 0x000000ffff257224 */ /* 0x000fe400078e0026 */
[----:B------:R-:W-:Y:S02]  /*5090*/  IMAD.MOV.U32 R38, RZ, RZ, R39 ;  /* 0x000000ffff267224 */ /* 0x000fe400078e0027 */
[----:B------:R-:W-:Y:S02]  /*50a0*/  IMAD.MOV.U32 R39, RZ, RZ, R40 ;  /* 0x000000ffff277224 */ /* 0x000fe400078e0028 */
[----:B------:R-:W2:Y:S04]  /*50b0*/  LDL R40, [R1+0x3680] ;  /* 0x0036800001287983 */ /* 0x000ea80000100800 */
[----:B------:R0:W-:Y:S04]  /*50c0*/  STL [R1+0xb4], R9 ;  /* 0x0000b40901007387 */ /* 0x0001e80000100800 */
[----:B------:R-:W-:Y:S04]  /*50d0*/  STL [R1+0xb0], R7 ;  /* 0x0000b00701007387 */ /* 0x000fe80000100800 */
[----:B------:R1:W-:Y:S04]  /*50e0*/  STL [R1+0xac], R5 ;  /* 0x0000ac0501007387 */ /* 0x0003e80000100800 */
[----:B------:R3:W-:Y:S04]  /*50f0*/  STL [R1+0xa8], R0 ;  /* 0x0000a80001007387 */ /* 0x0007e80000100800 */
[----:B------:R-:W0:Y:S01]  /*5100*/  LDL R24, [R1+0x36b4] ;  /* 0x0036b40001187983 */ /* 0x000e220000100800 */
[----:B------:R-:W-:Y:S01]  /*5110*/  IMAD.HI.U32 R4, R3, R2, RZ ;  /* 0x0000000203047227 */ /* 0x000fe200078e00ff */
[----:B0-----:R-:W-:-:S02]  /*5120*/  IABS R9, R24 ;  /* 0x0000001800097213 */ /* 0x001fc40000000000 */
[----:B------:R-:W2:Y:S01]  /*5130*/  LDL R24, [R1+0x36b0] ;  /* 0x0036b00001187983 */ /* 0x000ea20000100800 */
[----:B-1----:R-:W-:Y:S01]  /*5140*/  IABS R5, R25 ;  /* 0x0000001900057213 */ /* 0x002fe20000000000 */
[----:B------:R-:W-:Y:S01]  /*5150*/  IMAD.MOV R4, RZ, RZ, -R4 ;  /* 0x000000ffff047224 */ /* 0x000fe200078e0a04 */
[----:B---3--:R-:W-:Y:S01]  /*5160*/  IABS R0, R26 ;  /* 0x0000001a00007213 */ /* 0x008fe20000000000 */
[----:B------:R-:W-:-:S04]  /*5170*/  IMAD.HI.U32 R10, R3, R9, RZ ;  /* 0x00000009030a7227 */ /* 0x000fc800078e00ff */
[----:B------:R-:W-:-:S04]  /*5180*/  IMAD.HI.U32 R6, R3, R5, RZ ;  /* 0x0000000503067227 */ /* 0x000fc800078e00ff */
[----:B------:R-:W-:Y:S02]  /*5190*/  IMAD R2, R61, R4, R2 ;  /* 0x000000043d027224 */ /* 0x000fe400078e0202 */
[----:B------:R-:W-:-:S04]  /*51a0*/  IMAD.HI.U32 R4, R3, R0, RZ ;  /* 0x0000000003047227 */ /* 0x000fc800078e00ff */
[----:B------:R-:W-:Y:S01]  /*51b0*/  IMAD.MOV R10, RZ, RZ, -R10 ;  /* 0x000000ffff0a7224 */ /* 0x000fe200078e0a0a */
[----:B------:R0:W-:Y:S01]  /*51c0*/  STL [R1+0xa4], R2 ;  /* 0x0000a40201007387 */ /* 0x0001e20000100800 */
[----:B------:R-:W-:Y:S02]  /*51d0*/  IMAD.MOV R6, RZ, RZ, -R6 ;  /* 0x000000ffff067224 */ /* 0x000fe400078e0a06 */
[----:B------:R-:W-:Y:S02]  /*51e0*/  IMAD.MOV R4, RZ, RZ, -R4 ;  /* 0x000000ffff047224 */ /* 0x000fe400078e0a04 */
[C---:B------:R-:W-:Y:S02]  /*51f0*/  IMAD R9, R61.reuse, R10, R9 ;  /* 0x0000000a3d097224 */ /* 0x040fe400078e0209 */
[C---:B------:R-:W-:Y:S01]  /*5200*/  IMAD R5, R61.reuse, R6, R5 ;  /* 0x000000063d057224 */ /* 0x040fe200078e0205 */
[----:B0-----:R-:W-:Y:S01]  /*5210*/  IABS R2, R27 ;  /* 0x0000001b00027213 */ /* 0x001fe20000000000 */
[----:B------:R-:W-:Y:S01]  /*5220*/  IMAD R0, R61, R4, R0 ;  /* 0x000000043d007224 */ /* 0x000fe200078e0200 */
[----:B------:R0:W-:Y:S03]  /*5230*/  STL [R1+0xa0], R9 ;  /* 0x0000a00901007387 */ /* 0x0001e60000100800 */
[----:B------:R-:W-:-:S04]  /*5240*/  IMAD.HI.U32 R4, R3, R2, RZ ;  /* 0x0000000203047227 */ /* 0x000fc800078e00ff */
[----:B------:R-:W-:Y:S01]  /*5250*/  IMAD.MOV R4, RZ, RZ, -R4 ;  /* 0x000000ffff047224 */ /* 0x000fe200078e0a04 */
[----:B0-----:R-:W-:-:S03]  /*5260*/  IABS R9, R28 ;  /* 0x0000001c00097213 */ /* 0x001fc60000000000 */
[----:B------:R-:W-:Y:S02]  /*5270*/  IMAD R2, R61, R4, R2 ;  /* 0x000000043d027224 */ /* 0x000fe400078e0202 */
[----:B------:R-:W-:-:S04]  /*5280*/  IMAD.HI.U32 R10, R3, R9, RZ ;  /* 0x00000009030a7227 */ /* 0x000fc800078e00ff */
[----:B------:R-:W-:-:S04]  /*5290*/  IMAD.MOV R10, RZ, RZ, -R10 ;  /* 0x000000ffff0a7224 */ /* 0x000fc800078e0a0a */
[----:B------:R-:W-:Y:S01]  /*52a0*/  IMAD R9, R61, R10, R9 ;  /* 0x0000000a3d097224 */ /* 0x000fe200078e0209 */
[----:B--2---:R-:W-:-:S05]  /*52b0*/  IABS R7, R24 ;  /* 0x0000001800077213 */ /* 0x004fca0000000000 */
[----:B------:R-:W-:-:S04]  /*52c0*/  IMAD.HI.U32 R8, R3, R7, RZ ;  /* 0x0000000703087227 */ /* 0x000fc800078e00ff */
[----:B------:R-:W-:-:S04]  /*52d0*/  IMAD.MOV R8, RZ, RZ, -R8 ;  /* 0x000000ffff087224 */ /* 0x000fc800078e0a08 */
[----:B------:R-:W-:-:S05]  /*52e0*/  IMAD R7, R61, R8, R7 ;  /* 0x000000083d077224 */ /* 0x000fca00078e0207 */
[----:B------:R0:W-:Y:S04]  /*52f0*/  STL [R1+0x9c], R7 ;  /* 0x00009c0701007387 */ /* 0x0001e80000100800 */
[----:B------:R1:W-:Y:S04]  /*5300*/  STL [R1+0x98], R5 ;  /* 0x0000980501007387 */ /* 0x0003e80000100800 */
[----:B------:R2:W-:Y:S01]  /*5310*/  STL [R1+0x94], R0 ;  /* 0x0000940001007387 */ /* 0x0005e20000100800 */
[----:B0-----:R-:W-:Y:S02]  /*5320*/  IABS R7, R29 ;  /* 0x0000001d00077213 */ /* 0x001fe40000000000 */
[----:B-1----:R-:W-:-:S03]  /*5330*/  IABS R5, R34 ;  /* 0x0000002200057213 */ /* 0x002fc60000000000 */
[----:B------:R-:W-:Y:S01]  /*5340*/  IMAD.HI.U32 R8, R3, R7, RZ ;  /* 0x0000000703087227 */ /* 0x000fe200078e00ff */
[----:B--2---:R-:W-:-:S03]  /*5350*/  IABS R0, R35 ;  /* 0x0000002300007213 */ /* 0x004fc60000000000 */
[----:B------:R-:W-:-:S04]  /*5360*/  IMAD.HI.U32 R6, R3, R5, RZ ;  /* 0x0000000503067227 */ /* 0x000fc800078e00ff */
[----:B------:R-:W-:Y:S01]  /*5370*/  IMAD.HI.U32 R4, R3, R0, RZ ;  /* 0x0000000003047227 */ /* 0x000fe200078e00ff */
[----:B------:R0:W-:Y:S03]  /*5380*/  STL [R1+0x90], R2 ;  /* 0x0000900201007387 */ /* 0x0001e60000100800 */
[----:B------:R-:W-:Y:S02]  /*5390*/  IMAD.MOV R8, RZ, RZ, -R8 ;  /* 0x000000ffff087224 */ /* 0x000fe400078e0a08 */
[----:B------:R-:W-:Y:S02]  /*53a0*/  IMAD.MOV R6, RZ, RZ, -R6 ;  /* 0x000000ffff067224 */ /* 0x000fe400078e0a06 */
[----:B------:R-:W-:Y:S02]  /*53b0*/  IMAD.MOV R4, RZ, RZ, -R4 ;  /* 0x000000ffff047224 */ /* 0x000fe400078e0a04 */
[C---:B------:R-:W-:Y:S01]  /*53c0*/  IMAD R7, R61.reuse, R8, R7 ;  /* 0x000000083d077224 */ /* 0x040fe200078e0207 */
[----:B0-----:R-:W-:Y:S01]  /*53d0*/  IABS R2, R36 ;  /* 0x0000002400027213 */ /* 0x001fe20000000000 */
[----:B------:R-:W-:-:S02]  /*53e0*/  IMAD R5, R61, R6, R5 ;  /* 0x000000063d057224 */ /* 0x000fc400078e0205 */
[----:B------:R-:W-:Y:S01]  /*53f0*/  IMAD R0, R61, R4, R0 ;  /* 0x000000043d007224 */ /* 0x000fe200078e0200 */
[----:B------:R0:W-:Y:S01]  /*5400*/  STL [R1+0x8c], R9 ;  /* 0x00008c0901007387 */ /* 0x0001e20000100800 */
[----:B------:R-:W-:-:S03]  /*5410*/  IMAD.HI.U32 R4, R3, R2, RZ ;  /* 0x0000000203047227 */ /* 0x000fc600078e00ff */
[----:B------:R1:W-:Y:S01]  /*5420*/  STL [R1+0x88], R7 ;  /* 0x0000880701007387 */ /* 0x0003e20000100800 */
[----:B------:R-:W-:-:S03]  /*5430*/  IMAD.MOV R4, RZ, RZ, -R4 ;  /* 0x000000ffff047224 */ /* 0x000fc600078e0a04 */
[----:B------:R2:W-:Y:S01]  /*5440*/  STL [R1+0x84], R5 ;  /* 0x0000840501007387 */ /* 0x0005e20000100800 */
[----:B0-----:R-:W-:-:S03]  /*5450*/  IABS R9, R37 ;  /* 0x0000002500097213 */ /* 0x001fc60000000000 */
[----:B------:R0:W-:Y:S01]  /*5460*/  STL [R1+0x80], R0 ;  /* 0x0000800001007387 */ /* 0x0001e20000100800 */
[----:B-1----:R-:W-:Y:S01]  /*5470*/  IABS R7, R38 ;  /* 0x0000002600077213 */ /* 0x002fe20000000000 */
[----:B------:R-:W-:Y:S01]  /*5480*/  IMAD.HI.U32 R10, R3, R9, RZ ;  /* 0x00000009030a7227 */ /* 0x000fe200078e00ff */
[----:B--2---:R-:W-:-:S03]  /*5490*/  IABS R5, R39 ;  /* 0x0000002700057213 */ /* 0x004fc60000000000 */
[----:B------:R-:W-:Y:S01]  /*54a0*/  IMAD.HI.U32 R8, R3, R7, RZ ;  /* 0x0000000703087227 */ /* 0x000fe200078e00ff */
[----:B0-----:R-:W-:-:S03]  /*54b0*/  IABS R0, R40 ;  /* 0x0000002800007213 */ /* 0x001fc60000000000 */
[----:B------:R-:W-:-:S04]  /*54c0*/  IMAD.HI.U32 R6, R3, R5, RZ ;  /* 0x0000000503067227 */ /* 0x000fc800078e00ff */
[----:B------:R-:W-:Y:S02]  /*54d0*/  IMAD R2, R61, R4, R2 ;  /* 0x000000043d027224 */ /* 0x000fe400078e0202 */
[----:B------:R-:W-:-:S04]  /*54e0*/  IMAD.HI.U32 R4, R3, R0, RZ ;  /* 0x0000000003047227 */ /* 0x000fc800078e00ff */
[----:B------:R-:W-:Y:S02]  /*54f0*/  IMAD.MOV R10, RZ, RZ, -R10 ;  /* 0x000000ffff0a7224 */ /* 0x000fe400078e0a0a */
[----:B------:R-:W-:Y:S01]  /*5500*/  IMAD.MOV R8, RZ, RZ, -R8 ;  /* 0x000000ffff087224 */ /* 0x000fe200078e0a08 */
[----:B------:R0:W-:Y:S01]  /*5510*/  STL [R1+0x7c], R2 ;  /* 0x00007c0201007387 */ /* 0x0001e20000100800 */
[----:B------:R-:W-:Y:S02]  /*5520*/  IMAD.MOV R6, RZ, RZ, -R6 ;  /* 0x000000ffff067224 */ /* 0x000fe400078e0a06 */
[----:B------:R-:W-:Y:S02]  /*5530*/  IMAD.MOV R4, RZ, RZ, -R4 ;  /* 0x000000ffff047224 */ /* 0x000fe400078e0a04 */
[C---:B------:R-:W-:Y:S02]  /*5540*/  IMAD R9, R61.reuse, R10, R9 ;  /* 0x0000000a3d097224 */ /* 0x040fe400078e0209 */
        /* <DEDUP_REMOVED lines=40> */
[----:B----4-:R-:W-:-:S03]  /*57d0*/  IABS R0, R50 ;  /* 0x0000003200007213 */ /* 0x010fc60000000000 */
[----:B------:R-:W-:-:S04]  /*57e0*/  IMAD.HI.U32 R6, R3, R5, RZ ;  /* 0x0000000503067227 */ /* 0x000fc800078e00ff */
[----:B------:R-:W-:Y:S02]  /*57f0*/  IMAD R2, R61, R4, R2 ;  /* 0x000000043d027224 */ /* 0x000fe400078e0202 */
[----:B------:R-:W-:-:S04]  /*5800*/  IMAD.HI.U32 R4, R3, R0, RZ ;  /* 0x0000000003047227 */ /* 0x000fc800078e00ff */
[----:B------:R-:W-:Y:S02]  /*5810*/  IMAD.MOV R10, RZ, RZ, -R10 ;  /* 0x000000ffff0a7224 */ /* 0x000fe400078e0a0a */
[----:B------:R-:W-:Y:S02]  /*5820*/  IMAD.MOV R8, RZ, RZ, -R8 ;  /* 0x000000ffff087224 */ /* 0x000fe400078e0a08 */
[----:B------:R-:W-:Y:S02]  /*5830*/  IMAD.MOV R6, RZ, RZ, -R6 ;  /* 0x000000ffff067224 */ /* 0x000fe400078e0a06 */
[----:B------:R-:W-:Y:S02]  /*5840*/  IMAD.MOV R4, RZ, RZ, -R4 ;  /* 0x000000ffff047224 */ /* 0x000fe400078e0a04 */
[C---:B------:R-:W-:Y:S02]  /*5850*/  IMAD R9, R61.reuse, R10, R9 ;  /* 0x0000000a3d097224 */ /* 0x040fe400078e0209 */
[----:B------:R-:W-:-:S02]  /*5860*/  IMAD R7, R61, R8, R7 ;  /* 0x000000083d077224 */ /* 0x000fc400078e0207 */
[C---:B------:R-:W-:Y:S01]  /*5870*/  IMAD R5, R61.reuse, R6, R5 ;  /* 0x000000063d057224 */ /* 0x040fe200078e0205 */
[----:B------:R-:W-:Y:S01]  /*5880*/  STL [R1+0x54], R2 ;  /* 0x0000540201007387 */ /* 0x000fe20000100800 */
[----:B------:R-:W-:-:S03]  /*5890*/  IMAD R0, R61, R4, R0 ;  /* 0x000000043d007224 */ /* 0x000fc600078e0200 */
[----:B------:R-:W-:Y:S04]  /*58a0*/  STL [R1+0x50], R9 ;  /* 0x0000500901007387 */ /* 0x000fe80000100800 */
[----:B------:R0:W-:Y:S04]  /*58b0*/  STL [R1+0x4c], R7 ;  /* 0x00004c0701007387 */ /* 0x0001e80000100800 */
[----:B------:R1:W-:Y:S04]  /*58c0*/  STL [R1+0x48], R5 ;  /* 0x0000480501007387 */ /* 0x0003e80000100800 */
[----:B------:R2:W-:Y:S01]  /*58d0*/  STL [R1+0x44], R0 ;  /* 0x0000440001007387 */ /* 0x0005e20000100800 */
[----:B0-----:R-:W-:-:S03]  /*58e0*/  IABS R7, R58 ;  /* 0x0000003a00077213 */ /* 0x001fc60000000000 */
[----:B------:R-:W3:Y:S01]  /*58f0*/  LDL R58, [R1+0x3634] ;  /* 0x00363400013a7983 */ /* 0x000ee20000100800 */
[----:B------:R-:W-:Y:S02]  /*5900*/  IABS R2, R51 ;  /* 0x0000003300027213 */ /* 0x000fe40000000000 */
[----:B------:R-:W-:Y:S02]  /*5910*/  IABS R9, R52 ;  /* 0x0000003400097213 */ /* 0x000fe40000000000 */
[----:B-1----:R-:W-:Y:S01]  /*5920*/  IABS R5, R55 ;  /* 0x0000003700057213 */ /* 0x002fe20000000000 */
[C---:B------:R-:W-:Y:S01]  /*5930*/  IMAD.HI.U32 R4, R3.reuse, R2, RZ ;  /* 0x0000000203047227 */ /* 0x040fe200078e00ff */
[----:B------:R-:W4:Y:S01]  /*5940*/  LDL R55, [R1+0x3630] ;  /* 0x0036300001377983 */ /* 0x000f220000100800 */
[----:B--2---:R-:W-:Y:S02]  /*5950*/  IABS R0, R57 ;  /* 0x0000003900007213 */ /* 0x004fe40000000000 */
[C---:B------:R-:W-:Y:S01]  /*5960*/  IMAD.HI.U32 R10, R3.reuse, R9, RZ ;  /* 0x00000009030a7227 */ /* 0x040fe200078e00ff */
[----:B------:R-:W2:Y:S03]  /*5970*/  LDL R57, [R1+0x362c] ;  /* 0x00362c0001397983 */ /* 0x000ea60000100800 */
[----:B------:R-:W-:-:S04]  /*5980*/  IMAD.HI.U32 R8, R3, R7, RZ ;  /* 0x0000000703087227 */ /* 0x000fc800078e00ff */
[----:B------:R-:W-:Y:S02]  /*5990*/  IMAD.MOV R4, RZ, RZ, -R4 ;  /* 0x000000ffff047224 */ /* 0x000fe400078e0a04 */
[----:B------:R-:W-:-:S04]  /*59a0*/  IMAD.HI.U32 R6, R3, R5, RZ ;  /* 0x0000000503067227 */ /* 0x000fc800078e00ff */
[----:B------:R-:W-:Y:S02]  /*59b0*/  IMAD.MOV R10, RZ, RZ, -R10 ;  /* 0x000000ffff0a7224 */ /* 0x000fe400078e0a0a */
[----:B------:R-:W-:Y:S02]  /*59c0*/  IMAD.MOV R8, RZ, RZ, -R8 ;  /* 0x000000ffff087224 */ /* 0x000fe400078e0a08 */
[----:B------:R-:W-:Y:S02]  /*59d0*/  IMAD R2, R61, R4, R2 ;  /* 0x000000043d027224 */ /* 0x000fe400078e0202 */
[----:B------:R-:W-:Y:S02]  /*59e0*/  IMAD.MOV R6, RZ, RZ, -R6 ;  /* 0x000000ffff067224 */ /* 0x000fe400078e0a06 */
[----:B------:R-:W-:-:S04]  /*59f0*/  IMAD.HI.U32 R4, R3, R0, RZ ;  /* 0x0000000003047227 */ /* 0x000fc800078e00ff */
[C---:B------:R-:W-:Y:S02]  /*5a00*/  IMAD R9, R61.reuse, R10, R9 ;  /* 0x0000000a3d097224 */ /* 0x040fe400078e0209 */
[C---:B------:R-:W-:Y:S02]  /*5a10*/  IMAD R7, R61.reuse, R8, R7 ;  /* 0x000000083d077224 */ /* 0x040fe400078e0207 */
[----:B------:R-:W-:Y:S01]  /*5a20*/  IMAD R5, R61, R6, R5 ;  /* 0x000000063d057224 */ /* 0x000fe200078e0205 */
[----:B------:R0:W-:Y:S01]  /*5a30*/  STL [R1+0x40], R2 ;  /* 0x0000400201007387 */ /* 0x0001e20000100800 */
[----:B------:R-:W-:-:S03]  /*5a40*/  IMAD.MOV R4, RZ, RZ, -R4 ;  /* 0x000000ffff047224 */ /* 0x000fc600078e0a04 */
[----:B------:R1:W-:Y:S01]  /*5a50*/  STL [R1+0x3c], R9 ;  /* 0x00003c0901007387 */ /* 0x0003e20000100800 */
[----:B------:R-:W-:-:S03]  /*5a60*/  IMAD R0, R61, R4, R0 ;  /* 0x000000043d007224 */ /* 0x000fc600078e0200 */
[----:B------:R1:W-:Y:S01]  /*5a70*/  STL [R1+0x2bc], R7 ;  /* 0x0002bc0701007387 */ /* 0x0003e20000100800 */
[----:B0-----:R-:W-:-:S03]  /*5a80*/  IABS R2, R53 ;  /* 0x0000003500027213 */ /* 0x001fc60000000000 */
[----:B------:R3:W-:Y:S04]  /*5a90*/  STL [R1+0x2c4], R5 ;  /* 0x0002c40501007387 */ /* 0x0007e80000100800 */
[----:B------:R-:W2:Y:S01]  /*5aa0*/  LDL R53, [R1+0x3628] ;  /* 0x0036280001357983 */ /* 0x000ea20000100800 */
[----:B-1----:R-:W-:-:S03]  /*5ab0*/  IABS R9, R54 ;  /* 0x0000003600097213 */ /* 0x002fc60000000000 */
[----:B------:R4:W-:Y:S04]  /*5ac0*/  STL [R1+0x2c8], R0 ;  /* 0x0002c80001007387 */ /* 0x0009e80000100800 */
[----:B------:R-:W2:Y:S01]  /*5ad0*/  LDL R54, [R1+0x3624] ;  /* 0x0036240001367983 */ /* 0x000ea20000100800 */
[----:B------:R-:W-:-:S03]  /*5ae0*/  IABS R7, R56 ;  /* 0x0000003800077213 */ /* 0x000fc60000000000 */
[----:B------:R-:W2:Y:S01]  /*5af0*/  LDL R56, [R1+0x3620] ;  /* 0x0036200001387983 */ /* 0x000ea20000100800 */
[----:B---3--:R-:W-:-:S03]  /*5b00*/  IABS R5, R58 ;  /* 0x0000003a00057213 */ /* 0x008fc60000000000 */
[----:B------:R-:W3:Y:S01]  /*5b10*/  LDL R58, [R1+0x361c] ;  /* 0x00361c00013a7983 */ /* 0x000ee20000100800 */
[----:B------:R-:W-:-:S04]  /*5b20*/  IMAD.HI.U32 R4, R3, R2, RZ ;  /* 0x0000000203047227 */ /* 0x000fc800078e00ff */
[----:B------:R-:W-:-:S04]  /*5b30*/  IMAD.HI.U32 R10, R3, R9, RZ ;  /* 0x00000009030a7227 */ /* 0x000fc800078e00ff */
[----:B------:R-:W-:-:S04]  /*5b40*/  IMAD.HI.U32 R8, R3, R7, RZ ;  /* 0x0000000703087227 */ /* 0x000fc800078e00ff */
[----:B------:R-:W-:-:S04]  /*5b50*/  IMAD.HI.U32 R6, R3, R5, RZ ;  /* 0x0000000503067227 */ /* 0x000fc800078e00ff */
[----:B------:R-:W-:Y:S02]  /*5b60*/  IMAD.MOV R4, RZ, RZ, -R4 ;  /* 0x000000ffff047224 */ /* 0x000fe400078e0a04 */
[----:B------:R-:W-:Y:S02]  /*5b70*/  IMAD.MOV R10, RZ, RZ, -R10 ;  /* 0x000000ffff0a7224 */ /* 0x000fe400078e0a0a */
[----:B------:R-:W-:Y:S02]  /*5b80*/  IMAD.MOV R8, RZ, RZ, -R8 ;  /* 0x000000ffff087224 */ /* 0x000fe400078e0a08 */
[----:B------:R-:W-:Y:S02]  /*5b90*/  IMAD.MOV R6, RZ, RZ, -R6 ;  /* 0x000000ffff067224 */ /* 0x000fe400078e0a06 */
[C---:B------:R-:W-:Y:S02]  /*5ba0*/  IMAD R2, R61.reuse, R4, R2 ;  /* 0x000000043d027224 */ /* 0x040fe400078e0202 */
[C---:B------:R-:W-:Y:S01]  /*5bb0*/  IMAD R9, R61.reuse, R10, R9 ;  /* 0x0000000a3d097224 */ /* 0x040fe200078e0209 */
[----:B----4-:R-:W-:Y:S01]  /*5bc0*/  IABS R0, R55 ;  /* 0x0000003700007213 */ /* 0x010fe20000000000 */
[C---:B------:R-:W-:Y:S01]  /*5bd0*/  IMAD R7, R61.reuse, R8, R7 ;  /* 0x000000083d077224 */ /* 0x040fe200078e0207 */
[----:B------:R-:W4:Y:S01]  /*5be0*/  LDL R55, [R1+0x3618] ;  /* 0x0036180001377983 */ /* 0x000f220000100800 */
[----:B------:R-:W-:-:S03]  /*5bf0*/  IMAD R5, R61, R6, R5 ;  /* 0x000000063d057224 */ /* 0x000fc600078e0205 */
[----:B------:R2:W-:Y:S01]  /*5c00*/  STL [R1+0x2c0], R2 ;  /* 0x0002c00201007387 */ /* 0x0005e20000100800 */
[----:B------:R-:W-:-:S03]  /*5c10*/  IMAD.HI.U32 R4, R3, R0, RZ ;  /* 0x0000000003047227 */ /* 0x000fc600078e00ff */
[----:B------:R0:W-:Y:S04]  /*5c20*/  STL [R1+0x2a4], R9 ;  /* 0x0002a40901007387 */ /* 0x0001e80000100800 */
[----:B------:R1:W-:Y:S01]  /*5c30*/  STL [R1+0x2a8], R7 ;  /* 0x0002a80701007387 */ /* 0x0003e20000100800 */
[----:B--2---:R-:W-:-:S03]  /*5c40*/  IABS R2, R57 ;  /* 0x0000003900027213 */ /* 0x004fc60000000000 */
[----:B------:R2:W-:Y:S01]  /*5c50*/  STL [R1+0x2b0], R5 ;  /* 0x0002b00501007387 */ /* 0x0005e20000100800 */
[----:B------:R-:W-:-:S03]  /*5c60*/  IMAD.MOV R4, RZ, RZ, -R4 ;  /* 0x000000ffff047224 */ /* 0x000fc600078e0a04 */
[----:B------:R-:W4:Y:S01]  /*5c70*/  LDL R57, [R1+0x3614] ;  /* 0x0036140001397983 */ /* 0x000f220000100800 */
[----:B------:R-:W-:Y:S01]  /*5c80*/  IMAD R0, R61, R4, R0 ;  /* 0x000000043d007224 */ /* 0x000fe200078e0200 */
[----:B0-----:R-:W-:-:S04]  /*5c90*/  IABS R9, R53 ;  /* 0x0000003500097213 */ /* 0x001fc80000000000 */
[----:B------:R3:W-:Y:S04]  /*5ca0*/  STL [R1+0x2b4], R0 ;  /* 0x0002b40001007387 */ /* 0x0007e80000100800 */
[----:B------:R-:W4:Y:S01]  /*5cb0*/  LDL R53, [R1+0x3610] ;  /* 0x0036100001357983 */ /* 0x000f220000100800 */
[----:B-1----:R-:W-:-:S03]  /*5cc0*/  IABS R7, R54 ;  /* 0x0000003600077213 */ /* 0x002fc60000000000 */
[----:B------:R-:W4:Y:S01]  /*5cd0*/  LDL R54, [R1+0x360c] ;  /* 0x00360c0001367983 */ /* 0x000f220000100800 */
[----:B--2---:R-:W-:-:S03]  /*5ce0*/  IABS R5, R56 ;  /* 0x0000003800057213 */ /* 0x004fc60000000000 */
[----:B------:R-:W2:Y:S01]  /*5cf0*/  LDL R56, [R1+0x3608] ;  /* 0x0036080001387983 */ /* 0x000ea20000100800 */
[----:B---3--:R-:W-:-:S03]  /*5d00*/  IABS R0, R58 ;  /* 0x0000003a00007213 */ /* 0x008fc60000000000 */
[----:B------:R-:W3:Y:S01]  /*5d10*/  LDL R58, [R1+0x3604] ;  /* 0x00360400013a7983 */ /* 0x000ee20000100800 */
[----:B------:R-:W-:-:S04]  /*5d20*/  IMAD.HI.U32 R4, R3, R2, RZ ;  /* 0x0000000203047227 */ /* 0x000fc800078e00ff */
[----:B------:R-:W-:-:S04]  /*5d30*/  IMAD.HI.U32 R10, R3, R9, RZ ;  /* 0x00000009030a7227 */ /* 0x000fc800078e00ff */
        /* <DEDUP_REMOVED lines=16> */
[----:B----4-:R-:W-:-:S03]  /*5e40*/  IABS R2, R55 ;  /* 0x0000003700027213 */ /* 0x010fc60000000000 */
[----:B------:R4:W-:Y:S04]  /*5e50*/  STL [R1+0x28c], R5 ;  /* 0x00028c0501007387 */ /* 0x0009e80000100800 */
[----:B------:R-:W3:Y:S01]  /*5e60*/  LDL R55, [R1+0x3600] ;  /* 0x0036000001377983 */ /* 0x000ee20000100800 */
[----:B0-----:R-:W-:-:S03]  /*5e70*/  IABS R9, R57 ;  /* 0x0000003900097213 */ /* 0x001fc60000000000 */
[----:B------:R2:W-:Y:S04]  /*5e80*/  STL [R1+0x290], R0 ;  /* 0x0002900001007387 */ /* 0x0005e80000100800 */
[----:B------:R-:W3:Y:S01]  /*5e90*/  LDL R57, [R1+0x35fc] ;  /* 0x0035fc0001397983 */ /* 0x000ee20000100800 */
[----:B-1----:R-:W-:-:S03]  /*5ea0*/  IABS R7, R53 ;  /* 0x0000003500077213 */ /* 0x002fc60000000000 */
[----:B------:R-:W3:Y:S01]  /*5eb0*/  LDL R53, [R1+0x35f4] ;  /* 0x0035f40001357983 */ /* 0x000ee20000100800 */
[----:B----4-:R-:W-:Y:S01]  /*5ec0*/  IABS R5, R54 ;  /* 0x0000003600057213 */ /* 0x010fe20000000000 */
[C---:B------:R-:W-:Y:S02]  /*5ed0*/  IMAD.HI.U32 R4, R3.reuse, R2, RZ ;  /* 0x0000000203047227 */ /* 0x040fe400078e00ff */
[----:B------:R-:W4:Y:S02]  /*5ee0*/  LDL R54, [R1+0x35f8] ;  /* 0x0035f80001367983 */ /* 0x000f240000100800 */
        /* <DEDUP_REMOVED lines=9> */
[----:B--2---:R-:W-:Y:S01]  /*5f80*/  IABS R0, R56 ;  /* 0x0000003800007213 */ /* 0x004fe20000000000 */
[C---:B------:R-:W-:Y:S01]  /*5f90*/  IMAD R7, R61.reuse, R8, R7 ;  /* 0x000000083d077224 */ /* 0x040fe200078e0207 */
[----:B------:R-:W2:Y:S01]  /*5fa0*/  LDL R56, [R1+0x35f0] ;  /* 0x0035f00001387983 */ /* 0x000ea20000100800 */
[----:B------:R-:W-:-:S03]  /*5fb0*/  IMAD R5, R61, R6, R5 ;  /* 0x000000063d057224 */ /* 0x000fc600078e0205 */
[----:B------:R3:W-:Y:S04]  /*5fc0*/  STL [R1+0x288], R2 ;  /* 0x0002880201007387 */ /* 0x0007e80000100800 */
[----:B------:R0:W-:Y:S04]  /*5fd0*/  STL [R1+0x268], R9 ;  /* 0x0002680901007387 */ /* 0x0001e80000100800 */
[----:B------:R1:W-:Y:S04]  /*5fe0*/  STL [R1+0x26c], R7 ;  /* 0x00026c0701007387 */ /* 0x0003e80000100800 */
[----:B------:R0:W-:Y:S01]  /*5ff0*/  STL [R1+0x274], R5 ;  /* 0x0002740501007387 */ /* 0x0001e20000100800 */
[----:B---3--:R-:W-:-:S03]  /*6000*/  IABS R2, R58 ;  /* 0x0000003a00027213 */ /* 0x008fc60000000000 */
[----:B------:R-:W3:Y:S01]  /*6010*/  LDL R58, [R1+0x35ec] ;  /* 0x0035ec00013a7983 */ /* 0x000ee20000100800 */
[----:B------:R-:W-:-:S04]  /*6020*/  IMAD.HI.U32 R4, R3, R0, RZ ;  /* 0x0000000003047227 */ /* 0x000fc800078e00ff */
[----:B------:R-:W-:-:S04]  /*6030*/  IMAD.MOV R4, RZ, RZ, -R4 ;  /* 0x000000ffff047224 */ /* 0x000fc800078e0a04 */
[----:B------:R-:W-:-:S05]  /*6040*/  IMAD R0, R61, R4, R0 ;  /* 0x000000043d007224 */ /* 0x000fca00078e0200 */
[----:B------:R4:W-:Y:S01]  /*6050*/  STL [R1+0x27c], R0 ;  /* 0x00027c0001007387 */ /* 0x0009e20000100800 */
[----:B------:R-:W-:-:S04]  /*6060*/  IMAD.HI.U32 R4, R3, R2, RZ ;  /* 0x0000000203047227 */ /* 0x000fc800078e00ff */
[----:B------:R-:W-:-:S04]  /*6070*/  IMAD.MOV R4, RZ, RZ, -R4 ;  /* 0x000000ffff047224 */ /* 0x000fc800078e0a04 */
[----:B------:R-:W-:Y:S01]  /*6080*/  IMAD R2, R61, R4, R2 ;  /* 0x000000043d027224 */ /* 0x000fe200078e0202 */
[----:B0-----:R-:W-:Y:S02]  /*6090*/  IABS R9, R55 ;  /* 0x0000003700097213 */ /* 0x001fe40000000000 */
[----:B------:R-:W3:Y:S01]  /*60a0*/  LDL R55, [R1+0x35e8] ;  /* 0x0035e80001377983 */ /* 0x000ee20000100800 */
[----:B-1----:R-:W-:-:S03]  /*60b0*/  IABS R7, R57 ;  /* 0x0000003900077213 */ /* 0x002fc60000000000 */
[----:B------:R-:W3:Y:S01]  /*60c0*/  LDL R57, [R1+0x35e4] ;  /* 0x0035e40001397983 */ /* 0x000ee20000100800 */
[----:B------:R-:W-:-:S03]  /*60d0*/  IABS R5, R53 ;  /* 0x0000003500057213 */ /* 0x000fc60000000000 */
[----:B------:R-:W3:Y:S01]  /*60e0*/  LDL R53, [R1+0x35e0] ;  /* 0x0035e00001357983 */ /* 0x000ee20000100800 */
[C---:B------:R-:W-:Y:S01]  /*60f0*/  IMAD.HI.U32 R10, R3.reuse, R9, RZ ;  /* 0x00000009030a7227 */ /* 0x040fe200078e00ff */
[----:B----4-:R-:W-:Y:S02]  /*6100*/  IABS R0, R54 ;  /* 0x0000003600007213 */ /* 0x010fe40000000000 */
[----:B------:R-:W4:Y:S01]  /*6110*/  LDL R54, [R1+0x35dc] ;  /* 0x0035dc0001367983 */ /* 0x000f220000100800 */
[----:B------:R-:W-:-:S04]  /*6120*/  IMAD.HI.U32 R8, R3, R7, RZ ;  /* 0x0000000703087227 */ /* 0x000fc800078e00ff */
[----:B------:R-:W-:-:S04]  /*6130*/  IMAD.HI.U32 R6, R3, R5, RZ ;  /* 0x0000000503067227 */ /* 0x000fc800078e00ff */
[----:B------:R-:W-:Y:S02]  /*6140*/  IMAD.MOV R10, RZ, RZ, -R10 ;  /* 0x000000ffff0a7224 */ /* 0x000fe400078e0a0a */
[----:B------:R-:W-:Y:S02]  /*6150*/  IMAD.MOV R8, RZ, RZ, -R8 ;  /* 0x000000ffff087224 */ /* 0x000fe400078e0a08 */
        /* <DEDUP_REMOVED lines=10> */
[----:B--2---:R-:W-:-:S03]  /*6200*/  IABS R2, R56 ;  /* 0x0000003800027213 */ /* 0x004fc60000000000 */
[----:B------:R1:W-:Y:S04]  /*6210*/  STL [R1+0x250], R5 ;  /* 0x0002500501007387 */ /* 0x0003e80000100800 */
[----:B------:R-:W2:Y:S04]  /*6220*/  LDL R56, [R1+0x35d8] ;  /* 0x0035d80001387983 */ /* 0x000ea80000100800 */
[----:B------:R0:W-:Y:S01]  /*6230*/  STL [R1+0x264], R0 ;  /* 0x0002640001007387 */ /* 0x0001e20000100800 */
[----:B---3--:R-:W-:-:S03]  /*6240*/  IABS R9, R58 ;  /* 0x0000003a00097213 */ /* 0x008fc60000000000 */
[----:B------:R-:W3:Y:S01]  /*6250*/  LDL R58, [R1+0x35d4] ;  /* 0x0035d400013a7983 */ /* 0x000ee20000100800 */
[----:B------:R-:W-:-:S04]  /*6260*/  IMAD.HI.U32 R4, R3, R2, RZ ;  /* 0x0000000203047227 */ /* 0x000fc800078e00ff */
[----:B------:R-:W-:-:S04]  /*6270*/  IMAD.HI.U32 R10, R3, R9, RZ ;  /* 0x00000009030a7227 */ /* 0x000fc800078e00ff */
[----:B------:R-:W-:Y:S02]  /*6280*/  IMAD.MOV R4, RZ, RZ, -R4 ;  /* 0x000000ffff047224 */ /* 0x000fe400078e0a04 */
[----:B------:R-:W-:Y:S02]  /*6290*/  IMAD.MOV R10, RZ, RZ, -R10 ;  /* 0x000000ffff0a7224 */ /* 0x000fe400078e0a0a */
[C---:B------:R-:W-:Y:S02]  /*62a0*/  IMAD R2, R61.reuse, R4, R2 ;  /* 0x000000043d027224 */ /* 0x040fe400078e0202 */
[----:B------:R-:W-:Y:S01]  /*62b0*/  IMAD R9, R61, R10, R9 ;  /* 0x0000000a3d097224 */ /* 0x000fe200078e0209 */
[----:B0-----:R-:W-:Y:S02]  /*62c0*/  IABS R7, R55 ;  /* 0x0000003700077213 */ /* 0x001fe40000000000 */
[----:B------:R-:W3:Y:S01]  /*62d0*/  LDL R55, [R1+0x35d0] ;  /* 0x0035d00001377983 */ /* 0x000ee20000100800 */
[----:B-1----:R-:W-:-:S03]  /*62e0*/  IABS R5, R57 ;  /* 0x0000003900057213 */ /* 0x002fc60000000000 */
[----:B------:R-:W3:Y:S01]  /*62f0*/  LDL R57, [R1+0x35cc] ;  /* 0x0035cc0001397983 */ /* 0x000ee20000100800 */
[----:B------:R-:W-:-:S04]  /*6300*/  IMAD.HI.U32 R8, R3, R7, RZ ;  /* 0x0000000703087227 */ /* 0x000fc800078e00ff */
[----:B------:R-:W-:-:S04]  /*6310*/  IMAD.HI.U32 R6, R3, R5, RZ ;  /* 0x0000000503067227 */ /* 0x000fc800078e00ff */
[----:B------:R-:W-:Y:S02]  /*6320*/  IMAD.MOV R8, RZ, RZ, -R8 ;  /* 0x000000ffff087224 */ /* 0x000fe400078e0a08 */
[----:B------:R-:W-:Y:S01]  /*6330*/  IMAD.MOV R6, RZ, RZ, -R6 ;  /* 0x000000ffff067224 */ /* 0x000fe200078e0a06 */
[----:B------:R-:W-:Y:S01]  /*6340*/  IABS R0, R53 ;  /* 0x0000003500007213 */ /* 0x000fe20000000000 */
[C---:B------:R-:W-:Y:S01]  /*6350*/  IMAD R7, R61.reuse, R8, R7 ;  /* 0x000000083d077224 */ /* 0x040fe200078e0207 */
[----:B------:R-:W3:Y:S01]  /*6360*/  LDL R53, [R1+0x35c8] ;  /* 0x0035c80001357983 */ /* 0x000ee20000100800 */
[----:B------:R-:W-:-:S03]  /*6370*/  IMAD R5, R61, R6, R5 ;  /* 0x000000063d057224 */ /* 0x000fc600078e0205 */
[----:B------:R4:W-:Y:S01]  /*6380*/  STL [R1+0x24c], R2 ;  /* 0x00024c0201007387 */ /* 0x0009e20000100800 */
[----:B------:R-:W-:-:S03]  /*6390*/  IMAD.HI.U32 R4, R3, R0, RZ ;  /* 0x0000000003047227 */ /* 0x000fc600078e00ff */
[----:B------:R2:W-:Y:S04]  /*63a0*/  STL [R1+0x22c], R9 ;  /* 0x00022c0901007387 */ /* 0x0005e80000100800 */
[----:B------:R3:W-:Y:S01]  /*63b0*/  STL [R1+0x230], R7 ;  /* 0x0002300701007387 */ /* 0x0007e20000100800 */
[----:B----4-:R-:W-:-:S03]  /*63c0*/  IABS R2, R54 ;  /* 0x0000003600027213 */ /* 0x010fc60000000000 */
[----:B------:R0:W-:Y:S01]  /*63d0*/  STL [R1+0x238], R5 ;  /* 0x0002380501007387 */ /* 0x0001e20000100800 */
[----:B------:R-:W-:-:S03]  /*63e0*/  IMAD.MOV R4, RZ, RZ, -R4 ;  /* 0x000000ffff047224 */ /* 0x000fc600078e0a04 */
[----:B------:R-:W4:Y:S01]  /*63f0*/  LDL R54, [R1+0x35c4] ;  /* 0x0035c40001367983 */ /* 0x000f220000100800 */
[----:B------:R-:W-:-:S05]  /*6400*/  IMAD R0, R61, R4, R0 ;  /* 0x000000043d007224 */ /* 0x000fca00078e0200 */
[----:B------:R1:W-:Y:S01]  /*6410*/  STL [R1+0x23c], R0 ;  /* 0x00023c0001007387 */ /* 0x0003e20000100800 */
        /* <DEDUP_REMOVED lines=8> */
[----:B------:R-:W-:Y:S02]  /*64a0*/  IMAD.MOV R10, RZ, RZ, -R10 ;  /* 0x000000ffff0a7224 */ /* 0x000fe400078e0a0a */
[----:B------:R-:W-:Y:S02]  /*64b0*/  IMAD.MOV R8, RZ, RZ, -R8 ;  /* 0x000000ffff087224 */ /* 0x000fe400078e0a08 */
[C---:B------:R-:W-:Y:S02]  /*64c0*/  IMAD R2, R61.reuse, R4, R2 ;  /* 0x000000043d027224 */ /* 0x040fe400078e0202 */
[C---:B------:R-:W-:Y:S02]  /*64d0*/  IMAD R9, R61.reuse, R10, R9 ;  /* 0x0000000a3d097224 */ /* 0x040fe400078e0209 */
[----:B------:R-:W-:Y:S01]  /*64e0*/  IMAD R7, R61, R8, R7 ;  /* 0x000000083d077224 */ /* 0x000fe200078e0207 */
[----:B0-----:R-:W-:-:S02]  /*64f0*/  IABS R5, R55 ;  /* 0x0000003700057213 */ /* 0x001fc40000000000 */
[----:B------:R-:W3:Y:S03]  /*6500*/  LDL R55, [R1+0x35b8] ;  /* 0x0035b80001377983 */ /* 0x000ee60000100800 */
[C---:B------:R-:W-:Y:S01]  /*6510*/  IMAD.HI.U32 R6, R3.reuse, R5, RZ ;  /* 0x0000000503067227 */ /* 0x040fe200078e00ff */
[----:B-1----:R-:W-:Y:S02]  /*6520*/  IABS R0, R57 ;  /* 0x0000003900007213 */ /* 0x002fe40000000000 */
[----:B------:R-:W3:Y:S01]  /*6530*/  LDL R57, [R1+0x35b4] ;  /* 0x0035b40001397983 */ /* 0x000ee20000100800 */
[----:B------:R-:W-:Y:S02]  /*6540*/  IMAD.MOV R6, RZ, RZ, -R6 ;  /* 0x000000ffff067224 */ /* 0x000fe400078e0a06 */
[----:B------:R-:W-:Y:S01]  /*6550*/  IMAD.HI.U32 R4, R3, R0, RZ ;  /* 0x0000000003047227 */ /* 0x000fe200078e00ff */
[----:B------:R0:W-:Y:S03]  /*6560*/  STL [R1+0x234], R2 ;  /* 0x0002340201007387 */ /* 0x0001e60000100800 */
[----:B------:R-:W-:-:S02]  /*6570*/  IMAD R5, R61, R6, R5 ;  /* 0x000000063d057224 */ /* 0x000fc400078e0205 */
[----:B------:R-:W-:Y:S01]  /*6580*/  IMAD.MOV R4, RZ, RZ, -R4 ;  /* 0x000000ffff047224 */ /* 0x000fe200078e0a04 */
[----:B------:R4:W-:Y:S03]  /*6590*/  STL [R1+0x208], R9 ;  /* 0x0002080901007387 */ /* 0x0009e60000100800 */
[----:B------:R-:W-:Y:S01]  /*65a0*/  IMAD R0, R61, R4, R0 ;  /* 0x000000043d007224 */ /* 0x000fe200078e0200 */
[----:B------:R2:W-:Y:S01]  /*65b0*/  STL [R1+0x20c], R7 ;  /* 0x00020c0701007387 */ /* 0x0005e20000100800 */
[----:B0-----:R-:W-:-:S03]  /*65c0*/  IABS R2, R53 ;  /* 0x0000003500027213 */ /* 0x001fc60000000000 */
[----:B------:R3:W-:Y:S04]  /*65d0*/  STL [R1+0x214], R5 ;  /* 0x0002140501007387 */ /* 0x0007e80000100800 */
[----:B------:R-:W3:Y:S04]  /*65e0*/  LDL R53, [R1+0x35b0] ;  /* 0x0035b00001357983 */ /* 0x000ee80000100800 */
[----:B------:R0:W-:Y:S01]  /*65f0*/  STL [R1+0x218], R0 ;  /* 0x0002180001007387 */ /* 0x0001e20000100800 */
[----:B----4-:R-:W-:-:S03]  /*6600*/  IABS R9, R54 ;  /* 0x0000003600097213 */ /* 0x010fc60000000000 */
        /* <DEDUP_REMOVED lines=14> */
[----:B------:R-:W-:-:S02]  /*66f0*/  IMAD R9, R61, R10, R9 ;  /* 0x0000000a3d097224 */ /* 0x000fc400078e0209 */
[C---:B------:R-:W-:Y:S02]  /*6700*/  IMAD R7, R61.reuse, R8, R7 ;  /* 0x000000083d077224 */ /* 0x040fe400078e0207 */
[----:B------:R-:W-:Y:S01]  /*6710*/  IMAD R5, R61, R6, R5 ;  /* 0x000000063d057224 */ /* 0x000fe200078e0205 */
[----:B0-----:R-:W-:Y:S02]  /*6720*/  IABS R0, R55 ;  /* 0x0000003700007213 */ /* 0x001fe40000000000 */
[----:B------:R-:W3:Y:S04]  /*6730*/  LDL R55, [R1+0x35a0] ;  /* 0x0035a00001377983 */ /* 0x000ee80000100800 */
[----:B------:R0:W-:Y:S01]  /*6740*/  STL [R1+0x210], R2 ;  /* 0x0002100201007387 */ /* 0x0001e20000100800 */
[----:B------:R-:W-:-:S03]  /*6750*/  IMAD.HI.U32 R4, R3, R0, RZ ;  /* 0x0000000003047227 */ /* 0x000fc600078e00ff */
[----:B------:R1:W-:Y:S04]  /*6760*/  STL [R1+0x1f0], R9 ;  /* 0x0001f00901007387 */ /* 0x0003e80000100800 */
[----:B------:R4:W-:Y:S01]  /*6770*/  STL [R1+0x1f4], R7 ;  /* 0x0001f40701007387 */ /* 0x0009e20000100800 */
[----:B0-----:R-:W-:-:S03]  /*6780*/  IABS R2, R57 ;  /* 0x0000003900027213 */ /* 0x001fc60000000000 */
[----:B------:R2:W-:Y:S01]  /*6790*/  STL [R1+0x1fc], R5 ;  /* 0x0001fc0501007387 */ /* 0x0005e20000100800 */
[----:B------:R-:W-:-:S03]  /*67a0*/  IMAD.MOV R4, RZ, RZ, -R4 ;  /* 0x000000ffff047224 */ /* 0x000fc600078e0a04 */
[----:B------:R-:W3:Y:S01]  /*67b0*/  LDL R57, [R1+0x359c] ;  /* 0x00359c0001397983 */ /* 0x000ee20000100800 */
[----:B------:R-:W-:-:S05]  /*67c0*/  IMAD R0, R61, R4, R0 ;  /* 0x000000043d007224 */ /* 0x000fca00078e0200 */
[----:B------:R3:W-:Y:S01]  /*67d0*/  STL [R1+0x204], R0 ;  /* 0x0002040001007387 */ /* 0x0007e20000100800 */
[----:B-1----:R-:W-:-:S03]  /*67e0*/  IABS R9, R53 ;  /* 0x0000003500097213 */ /* 0x002fc60000000000 */
[----:B------:R-:W3:Y:S01]  /*67f0*/  LDL R53, [R1+0x3598] ;  /* 0x0035980001357983 */ /* 0x000ee20000100800 */
[----:B----4-:R-:W-:-:S03]  /*6800*/  IABS R7, R54 ;  /* 0x0000003600077213 */ /* 0x010fc60000000000 */
[----:B------:R-:W4:Y:S01]  /*6810*/  LDL R54, [R1+0x3594] ;  /* 0x0035940001367983 */ /* 0x000f220000100800 */
[----:B--2---:R-:W-:-:S03]  /*6820*/  IABS R5, R56 ;  /* 0x0000003800057213 */ /* 0x004fc60000000000 */
[----:B------:R-:W2:Y:S01]  /*6830*/  LDL R56, [R1+0x3590] ;  /* 0x0035900001387983 */ /* 0x000ea20000100800 */
[----:B---3--:R-:W-:-:S03]  /*6840*/  IABS R0, R58 ;  /* 0x0000003a00007213 */ /* 0x008fc60000000000 */
[----:B------:R-:W3:Y:S01]  /*6850*/  LDL R58, [R1+0x358c] ;  /* 0x00358c00013a7983 */ /* 0x000ee20000100800 */
[----:B------:R-:W-:-:S04]  /*6860*/  IMAD.HI.U32 R4, R3, R2, RZ ;  /* 0x0000000203047227 */ /* 0x000fc800078e00ff */
[----:B------:R-:W-:Y:S02]  /*6870*/  IMAD.MOV R4, RZ, RZ, -R4 ;  /* 0x000000ffff047224 */ /* 0x000fe400078e0a04 */
[----:B------:R-:W-:-:S04]  /*6880*/  IMAD.HI.U32 R10, R3, R9, RZ ;  /* 0x00000009030a7227 */ /* 0x000fc800078e00ff */
[----:B------:R-:W-:-:S04]  /*6890*/  IMAD.HI.U32 R8, R3, R7, RZ ;  /* 0x0000000703087227 */ /* 0x000fc800078e00ff */
        /* <DEDUP_REMOVED lines=10> */
[----:B------:R0:W-:Y:S01]  /*6940*/  STL [R1+0x1f8], R2 ;  /* 0x0001f80201007387 */ /* 0x0001e20000100800 */
[----:B------:R-:W-:-:S03]  /*6950*/  IMAD R0, R61, R4, R0 ;  /* 0x000000043d007224 */ /* 0x000fc600078e0200 */
[----:B------:R1:W-:Y:S04]  /*6960*/  STL [R1+0x1cc], R9 ;  /* 0x0001cc0901007387 */ /* 0x0003e80000100800 */
[----:B------:R1:W-:Y:S01]  /*6970*/  STL [R1+0x1d0], R7 ;  /* 0x0001d00701007387 */ /* 0x0003e20000100800 */
[----:B0-----:R-:W-:-:S03]  /*6980*/  IABS R2, R55 ;  /* 0x0000003700027213 */ /* 0x001fc60000000000 */
[----:B------:R4:W-:Y:S04]  /*6990*/  STL [R1+0x1d8], R5 ;  /* 0x0001d80501007387 */ /* 0x0009e80000100800 */
[----:B------:R-:W3:Y:S04]  /*69a0*/  LDL R55, [R1+0x3588] ;  /* 0x0035880001377983 */ /* 0x000ee80000100800 */
[----:B------:R2:W-:Y:S01]  /*69b0*/  STL [R1+0x1ec], R0 ;  /* 0x0001ec0001007387 */ /* 0x0005e20000100800 */
[----:B-1----:R-:W-:-:S03]  /*69c0*/  IABS R9, R57 ;  /* 0x0000003900097213 */ /* 0x002fc60000000000 */
[----:B------:R-:W3:Y:S01]  /*69d0*/  LDL R57, [R1+0x3584] ;  /* 0x0035840001397983 */ /* 0x000ee20000100800 */
[C---:B------:R-:W-:Y:S01]  /*69e0*/  IMAD.HI.U32 R4, R3.reuse, R2, RZ ;  /* 0x0000000203047227 */ /* 0x040fe200078e00ff */
[----:B------:R-:W-:Y:S02]  /*69f0*/  IABS R7, R53 ;  /* 0x0000003500077213 */ /* 0x000fe40000000000 */
[----:B------:R-:W3:Y:S01]  /*6a00*/  LDL R53, [R1+0x3580] ;  /* 0x0035800001357983 */ /* 0x000ee20000100800 */
[----:B------:R-:W-:-:S04]  /*6a10*/  IMAD.HI.U32 R10, R3, R9, RZ ;  /* 0x00000009030a7227 */ /* 0x000fc800078e00ff */
[C---:B------:R-:W-:Y:S01]  /*6a20*/  IMAD.HI.U32 R8, R3.reuse, R7, RZ ;  /* 0x0000000703087227 */ /* 0x040fe200078e00ff */
[----:B----4-:R-:W-:Y:S02]  /*6a30*/  IABS R5, R54 ;  /* 0x0000003600057213 */ /* 0x010fe40000000000 */
[----:B------:R-:W4:Y:S01]  /*6a40*/  LDL R54, [R1+0x357c] ;  /* 0x00357c0001367983 */ /* 0x000f220000100800 */
[----:B------:R-:W-:Y:S02]  /*6a50*/  IMAD.MOV R4, RZ, RZ, -R4 ;  /* 0x000000ffff047224 */ /* 0x000fe400078e0a04 */
[----:B------:R-:W-:-:S04]  /*6a60*/  IMAD.HI.U32 R6, R3, R5, RZ ;  /* 0x0000000503067227 */ /* 0x000fc800078e00ff */
        /* <DEDUP_REMOVED lines=26> */
[C---:B------:R-:W-:Y:S01]  /*6c10*/  IMAD.HI.U32 R10, R3.reuse, R9, RZ ;  /* 0x00000009030a7227 */ /* 0x040fe200078e00ff */
[----:B------:R-:W-:Y:S02]  /*6c20*/  IABS R5, R53 ;  /* 0x0000003500057213 */ /* 0x000fe40000000000 */
[----:B------:R-:W3:Y:S01]  /*6c30*/  LDL R53, [R1+0x3568] ;  /* 0x0035680001357983 */ /* 0x000ee20000100800 */
[----:B------:R-:W-:-:S04]  /*6c40*/  IMAD.HI.U32 R8, R3, R7, RZ ;  /* 0x0000000703087227 */ /* 0x000fc800078e00ff */
[----:B------:R-:W-:Y:S01]  /*6c50*/  IMAD.HI.U32 R6, R3, R5, RZ ;  /* 0x0000000503067227 */ /* 0x000fe200078e00ff */
[----:B----4-:R-:W-:-:S03]  /*6c60*/  IABS R0, R54 ;  /* 0x0000003600007213 */ /* 0x010fc60000000000 */
[----:B------:R-:W-:Y:S01]  /*6c70*/  IMAD.MOV R10, RZ, RZ, -R10 ;  /* 0x000000ffff0a7224 */ /* 0x000fe200078e0a0a */
[----:B------:R-:W4:Y:S01]  /*6c80*/  LDL R54, [R1+0x3564] ;  /* 0x0035640001367983 */ /* 0x000f220000100800 */
        /* <DEDUP_REMOVED lines=24> */
[----:B------:R-:W3:Y:S03]  /*6e10*/  LDL R55, [R1+0x3560] ;  /* 0x0035600001377983 */ /* 0x000ee60000100800 */
[----:B------:R-:W-:-:S04]  /*6e20*/  IMAD.HI.U32 R8, R3, R7, RZ ;  /* 0x0000000703087227 */ /* 0x000fc800078e00ff */
[----:B------:R-:W-:Y:S01]  /*6e30*/  IMAD.MOV R8, RZ, RZ, -R8 ;  /* 0x000000ffff087224 */ /* 0x000fe200078e0a08 */
[----:B-1----:R-:W-:Y:S02]  /*6e40*/  IABS R5, R57 ;  /* 0x0000003900057213 */ /* 0x002fe40000000000 */
[----:B------:R-:W3:Y:S03]  /*6e50*/  LDL R57, [R1+0x3558] ;  /* 0x0035580001397983 */ /* 0x000ee60000100800 */
[----:B------:R-:W-:-:S04]  /*6e60*/  IMAD.HI.U32 R6, R3, R5, RZ ;  /* 0x0000000503067227 */ /* 0x000fc800078e00ff */
        /* <DEDUP_REMOVED lines=32> */
[----:B-1----:R-:W-:-:S03]  /*7070*/  IABS R0, R57 ;  /* 0x0000003900007213 */ /* 0x002fc60000000000 */
[----:B------:R-:W-:Y:S01]  /*7080*/  IMAD R5, R61, R6, R5 ;  /* 0x000000063d057224 */ /* 0x000fe200078e0205 */
[----:B------:R-:W3:Y:S01]  /*7090*/  LDL R57, [R1+0x3540] ;  /* 0x0035400001397983 */ /* 0x000ee20000100800 */
[----:B------:R-:W-:-:S04]  /*70a0*/  IMAD.HI.U32 R4, R3, R0, RZ ;  /* 0x0000000003047227 */ /* 0x000fc800078e00ff */
[----:B------:R-:W-:Y:S01]  /*70b0*/  IMAD.MOV R4, RZ, RZ, -R4 ;  /* 0x000000ffff047224 */ /* 0x000fe200078e0a04 */
[----:B------:R0:W-:Y:S03]  /*70c0*/  STL [R1+0x194], R2 ;  /* 0x0001940201007387 */ /* 0x0001e60000100800 */
[----:B------:R-:W-:Y:S01]  /*70d0*/  IMAD R0, R61, R4, R0 ;  /* 0x000000043d007224 */ /* 0x000fe200078e0200 */
[----:B------:R4:W-:Y:S04]  /*70e0*/  STL [R1+0x178], R9 ;  /* 0x0001780901007387 */ /* 0x0009e80000100800 */
[----:B------:R2:W-:Y:S01]  /*70f0*/  STL [R1+0x17c], R7 ;  /* 0x00017c0701007387 */ /* 0x0005e20000100800 */
[----:B0-----:R-:W-:-:S03]  /*7100*/  IABS R2, R53 ;  /* 0x0000003500027213 */ /* 0x001fc60000000000 */
[----:B------:R3:W-:Y:S04]  /*7110*/  STL [R1+0x184], R5 ;  /* 0x0001840501007387 */ /* 0x0007e80000100800 */
[----:B------:R-:W3:Y:S01]  /*7120*/  LDL R53, [R1+0x353c] ;  /* 0x00353c0001357983 */ /* 0x000ee20000100800 */
[----:B----4-:R-:W-:-:S03]  /*7130*/  IABS R9, R54 ;  /* 0x0000003600097213 */ /* 0x010fc60000000000 */
[----:B------:R0:W-:Y:S04]  /*7140*/  STL [R1+0x188], R0 ;  /* 0x0001880001007387 */ /* 0x0001e80000100800 */
        /* <DEDUP_REMOVED lines=10> */
[C---:B------:R-:W-:Y:S02]  /*71f0*/  IMAD R2, R61.reuse, R4, R2 ;  /* 0x000000043d027224 */ /* 0x040fe400078e0202 */
[----:B------:R-:W-:Y:S02]  /*7200*/  IMAD.MOV R10, RZ, RZ, -R10 ;  /* 0x000000ffff0a7224 */ /* 0x000fe400078e0a0a */
[----:B------:R-:W-:Y:S02]  /*7210*/  IMAD.MOV R8, RZ, RZ, -R8 ;  /* 0x000000ffff087224 */ /* 0x000fe400078e0a08 */
[----:B------:R-:W-:Y:S02]  /*7220*/  IMAD.MOV R6, RZ, RZ, -R6 ;  /* 0x000000ffff067224 */ /* 0x000fe400078e0a06 */
[C---:B------:R-:W-:Y:S02]  /*7230*/  IMAD R9, R61.reuse, R10, R9 ;  /* 0x0000000a3d097224 */ /* 0x040fe400078e0209 */
[----:B------:R-:W-:-:S02]  /*7240*/  IMAD R7, R61, R8, R7 ;  /* 0x000000083d077224 */ /* 0x000fc400078e0207 */
[----:B------:R-:W-:Y:S01]  /*7250*/  IMAD R5, R61, R6, R5 ;  /* 0x000000063d057224 */ /* 0x000fe200078e0205 */
[----:B0-----:R-:W-:Y:S02]  /*7260*/  IABS R0, R55 ;  /* 0x0000003700007213 */ /* 0x001fe40000000000 */
[----:B------:R-:W3:Y:S03]  /*7270*/  LDL R55, [R1+0x352c] ;  /* 0x00352c0001377983 */ /* 0x000ee60000100800 */
[----:B------:R-:W-:Y:S01]  /*7280*/  IMAD.HI.U32 R4, R3, R0, RZ ;  /* 0x0000000003047227 */ /* 0x000fe200078e00ff */
[----:B------:R0:W-:Y:S03]  /*7290*/  STL [R1+0x180], R2 ;  /* 0x0001800201007387 */ /* 0x0001e60000100800 */
        /* <DEDUP_REMOVED lines=28> */
[----:B------:R0:W-:Y:S01]  /*7460*/  STL [R1+0x16c], R2 ;  /* 0x00016c0201007387 */ /* 0x0001e20000100800 */
[----:B------:R-:W-:-:S03]  /*7470*/  IMAD.HI.U32 R4, R3, R0, RZ ;  /* 0x0000000003047227 */ /* 0x000fc600078e00ff */
[----:B------:R1:W-:Y:S04]  /*7480*/  STL [R1+0x150], R9 ;  /* 0x0001500901007387 */ /* 0x0003e80000100800 */
[----:B------:R0:W-:Y:S04]  /*7490*/  STL [R1+0x154], R7 ;  /* 0x0001540701007387 */ /* 0x0001e80000100800 */
[----:B------:R4:W-:Y:S01]  /*74a0*/  STL [R1+0x15c], R5 ;  /* 0x00015c0501007387 */ /* 0x0009e20000100800 */
[----:B------:R-:W-:Y:S01]  /*74b0*/  IMAD.MOV R4, RZ, RZ, -R4 ;  /* 0x000000ffff047224 */ /* 0x000fe200078e0a04 */
[----:B0-----:R-:W-:-:S02]  /*74c0*/  IABS R2, R55 ;  /* 0x0000003700027213 */ /* 0x001fc40000000000 */
[----:B------:R-:W3:Y:S01]  /*74d0*/  LDL R55, [R1+0x3514] ;  /* 0x0035140001377983 */ /* 0x000ee20000100800 */
[----:B------:R-:W-:-:S05]  /*74e0*/  IMAD R0, R61, R4, R0 ;  /* 0x000000043d007224 */ /* 0x000fca00078e0200 */
[----:B------:R2:W-:Y:S01]  /*74f0*/  STL [R1+0x160], R0 ;  /* 0x0001600001007387 */ /* 0x0005e20000100800 */
[C---:B------:R-:W-:Y:S01]  /*7500*/  IMAD.HI.U32 R4, R3.reuse, R2, RZ ;  /* 0x0000000203047227 */ /* 0x040fe200078e00ff */
[----:B-1----:R-:W-:Y:S02]  /*7510*/  IABS R9, R57 ;  /* 0x0000003900097213 */ /* 0x002fe40000000000 */
[----:B------:R-:W3:Y:S03]  /*7520*/  LDL R57, [R1+0x3510] ;  /* 0x0035100001397983 */ /* 0x000ee60000100800 */
[----:B------:R-:W-:-:S04]  /*7530*/  IMAD.HI.U32 R10, R3, R9, RZ ;  /* 0x00000009030a7227 */ /* 0x000fc800078e00ff */
[----:B------:R-:W-:Y:S02]  /*7540*/  IMAD.MOV R4, RZ, RZ, -R4 ;  /* 0x000000ffff047224 */ /* 0x000fe400078e0a04 */
[----:B------:R-:W-:Y:S01]  /*7550*/  IMAD.MOV R10, RZ, RZ, -R10 ;  /* 0x000000ffff0a7224 */ /* 0x000fe200078e0a0a */
[----:B------:R-:W-:Y:S02]  /*7560*/  IABS R7, R53 ;  /* 0x0000003500077213 */ /* 0x000fe40000000000 */
[----:B------:R-:W3:Y:S03]  /*7570*/  LDL R53, [R1+0x350c] ;  /* 0x00350c0001357983 */ /* 0x000ee60000100800 */
[C---:B------:R-:W-:Y:S01]  /*7580*/  IMAD.HI.U32 R8, R3.reuse, R7, RZ ;  /* 0x0000000703087227 */ /* 0x040fe200078e00ff */
[----:B----4-:R-:W-:Y:S02]  /*7590*/  IABS R5, R54 ;  /* 0x0000003600057213 */ /* 0x010fe40000000000 */
[----:B------:R-:W4:Y:S03]  /*75a0*/  LDL R54, [R1+0x3508] ;  /* 0x0035080001367983 */ /* 0x000f260000100800 */
[----:B------:R-:W-:-:S04]  /*75b0*/  IMAD.HI.U32 R6, R3, R5, RZ ;  /* 0x0000000503067227 */ /* 0x000fc800078e00ff */
[----:B------:R-:W-:Y:S02]  /*75c0*/  IMAD.MOV R8, RZ, RZ, -R8 ;  /* 0x000000ffff087224 */ /* 0x000fe400078e0a08 */
[----:B------:R-:W-:Y:S02]  /*75d0*/  IMAD.MOV R6, RZ, RZ, -R6 ;  /* 0x000000ffff067224 */ /* 0x000fe400078e0a06 */
[C---:B------:R-:W-:Y:S02]  /*75e0*/  IMAD R2, R61.reuse, R4, R2 ;  /* 0x000000043d027224 */ /* 0x040fe400078e0202 */
[C---:B------:R-:W-:Y:S02]  /*75f0*/  IMAD R9, R61.reuse, R10, R9 ;  /* 0x0000000a3d097224 */ /* 0x040fe400078e0209 */
[C---:B------:R-:W-:Y:S01]  /*7600*/  IMAD R7, R61.reuse, R8, R7 ;  /* 0x000000083d077224 */ /* 0x040fe200078e0207 */
[----:B--2---:R-:W-:Y:S01]  /*7610*/  IABS R0, R56 ;  /* 0x0000003800007213 */ /* 0x004fe20000000000 */
[----:B------:R-:W-:Y:S01]  /*7620*/  IMAD R5, R61, R6, R5 ;  /* 0x000000063d057224 */ /* 0x000fe200078e0205 */
[----:B------:R-:W2:Y:S04]  /*7630*/  LDL R56, [R1+0x3504] ;  /* 0x0035040001387983 */ /* 0x000ea80000100800 */
        /* <DEDUP_REMOVED lines=21> */
[----:B------:R-:W-:Y:S02]  /*7790*/  IABS R5, R53 ;  /* 0x0000003500057213 */ /* 0x000fe40000000000 */
[----:B------:R-:W3:Y:S03]  /*77a0*/  LDL R53, [R1+0x34f8] ;  /* 0x0034f80001357983 */ /* 0x000ee60000100800 */
[----:B------:R-:W-:Y:S01]  /*77b0*/  IMAD.HI.U32 R6, R3, R5, RZ ;  /* 0x0000000503067227 */ /* 0x000fe200078e00ff */
[----:B----4-:R-:W-:-:S03]  /*77c0*/  IABS R0, R54 ;  /* 0x0000003600007213 */ /* 0x010fc60000000000 */
[----:B------:R-:W-:Y:S01]  /*77d0*/  IMAD.MOV R6, RZ, RZ, -R6 ;  /* 0x000000ffff067224 */ /* 0x000fe200078e0a06 */
[----:B------:R-:W4:Y:S01]  /*77e0*/  LDL R54, [R1+0x34f0] ;  /* 0x0034f00001367983 */ /* 0x000f220000100800 */
[----:B------:R-:W-:-:S04]  /*77f0*/  IMAD.HI.U32 R4, R3, R0, RZ ;  /* 0x0000000003047227 */ /* 0x000fc800078e00ff */
[----:B------:R-:W-:Y:S02]  /*7800*/  IMAD.MOV R4, RZ, RZ, -R4 ;  /* 0x000000ffff047224 */ /* 0x000fe400078e0a04 */
[C---:B------:R-:W-:Y:S02]  /*7810*/  IMAD R9, R61.reuse, R10, R9 ;  /* 0x0000000a3d097224 */ /* 0x040fe400078e0209 */
[C---:B------:R-:W-:Y:S02]  /*7820*/  IMAD R7, R61.reuse, R8, R7 ;  /* 0x000000083d077224 */ /* 0x040fe400078e0207 */
[C---:B------:R-:W-:Y:S01]  /*7830*/  IMAD R5, R61.reuse, R6, R5 ;  /* 0x000000063d057224 */ /* 0x040fe200078e0205 */
[----:B------:R2:W-:Y:S01]  /*7840*/  STL [R1+0x144], R2 ;  /* 0x0001440201007387 */ /* 0x0005e20000100800 */
[----:B------:R-:W-:-:S03]  /*7850*/  IMAD R0, R61, R4, R0 ;  /* 0x000000043d007224 */ /* 0x000fc600078e0200 */
[----:B------:R3:W-:Y:S04]  /*7860*/  STL [R1+0x128], R9 ;  /* 0x0001280901007387 */ /* 0x0007e80000100800 */
        /* <DEDUP_REMOVED lines=8> */
[----:B------:R-:W-:Y:S02]  /*78f0*/  IMAD.MOV R4, RZ, RZ, -R4 ;  /* 0x000000ffff047224 */ /* 0x000fe400078e0a04 */
[----:B------:R-:W-:-:S04]  /*7900*/  IMAD.HI.U32 R10, R3, R9, RZ ;  /* 0x00000009030a7227 */ /* 0x000fc800078e00ff */
[----:B------:R-:W-:Y:S02]  /*7910*/  IMAD R2, R61, R4, R2 ;  /* 0x000000043d027224 */ /* 0x000fe400078e0202 */
        /* <DEDUP_REMOVED lines=9> */
[----:B------:R-:W-:Y:S02]  /*79b0*/  IMAD.MOV R6, RZ, RZ, -R6 ;  /* 0x000000ffff067224 */ /* 0x000fe400078e0a06 */
[C---:B------:R-:W-:Y:S01]  /*79c0*/  IMAD R7, R61.reuse, R8, R7 ;  /* 0x000000083d077224 */ /* 0x040fe200078e0207 */
[----:B------:R-:W-:Y:S01]  /*79d0*/  IABS R0, R53 ;  /* 0x0000003500007213 */ /* 0x000fe20000000000 */
[----:B------:R-:W-:Y:S01]  /*79e0*/  IMAD R5, R61, R6, R5 ;  /* 0x000000063d057224 */ /* 0x000fe200078e0205 */
[----:B------:R-:W3:Y:S03]  /*79f0*/  LDL R53, [R1+0x34e0] ;  /* 0x0034e00001357983 */ /* 0x000ee60000100800 */
[----:B------:R-:W-:Y:S01]  /*7a00*/  IMAD.HI.U32 R4, R3, R0, RZ ;  /* 0x0000000003047227 */ /* 0x000fe200078e00ff */
[----:B------:R4:W-:Y:S03]  /*7a10*/  STL [R1+0x130], R2 ;  /* 0x0001300201007387 */ /* 0x0009e60000100800 */
[----:B------:R-:W-:Y:S01]  /*7a20*/  IMAD.MOV R4, RZ, RZ, -R4 ;  /* 0x000000ffff047224 */ /* 0x000fe200078e0a04 */
[----:B------:R2:W-:Y:S03]  /*7a30*/  STL [R1+0x114], R9 ;  /* 0x0001140901007387 */ /* 0x0005e60000100800 */
[----:B------:R-:W-:Y:S01]  /*7a40*/  IMAD R0, R61, R4, R0 ;  /* 0x000000043d007224 */ /* 0x000fe200078e0200 */
[----:B----4-:R-:W-:-:S02]  /*7a50*/  IABS R2, R54 ;  /* 0x0000003600027213 */ /* 0x010fc40000000000 */
[----:B------:R-:W4:Y:S04]  /*7a60*/  LDL R54, [R1+0x34d8] ;  /* 0x0034d80001367983 */ /* 0x000f280000100800 */
[----:B------:R3:W-:Y:S04]  /*7a70*/  STL [R1+0x118], R7 ;  /* 0x0001180701007387 */ /* 0x0007e80000100800 */
[----:B------:R0:W-:Y:S01]  /*7a80*/  STL [R1+0x120], R5 ;  /* 0x0001200501007387 */ /* 0x0001e20000100800 */
[----:B--2---:R-:W-:-:S03]  /*7a90*/  IABS R9, R56 ;  /* 0x0000003800097213 */ /* 0x004fc60000000000 */
[----:B------:R-:W2:Y:S04]  /*7aa0*/  LDL R56, [R1+0x34d4] ;  /* 0x0034d40001387983 */ /* 0x000ea80000100800 */
[----:B------:R1:W-:Y:S01]  /*7ab0*/  STL [R1+0x124], R0 ;  /* 0x0001240001007387 */ /* 0x0003e20000100800 */
        /* <DEDUP_REMOVED lines=12> */
[----:B------:R-:W2:Y:S03]  /*7b80*/  LDL R55, [R1+0x34cc] ;  /* 0x0034cc0001377983 */ /* 0x000ea60000100800 */
[----:B------:R-:W-:-:S04]  /*7b90*/  IMAD.HI.U32 R6, R3, R5, RZ ;  /* 0x0000000503067227 */ /* 0x000fc800078e00ff */
[----:B------:R-:W-:Y:S01]  /*7ba0*/  IMAD.MOV R6, RZ, RZ, -R6 ;  /* 0x000000ffff067224 */ /* 0x000fe200078e0a06 */
[----:B-1----:R-:W-:Y:S02]  /*7bb0*/  IABS R0, R57 ;  /* 0x0000003900007213 */ /* 0x002fe40000000000 */
[----:B------:R-:W2:Y:S03]  /*7bc0*/  LDL R57, [R1+0x34c8] ;  /* 0x0034c80001397983 */ /* 0x000ea60000100800 */
[----:B------:R-:W-:-:S04]  /*7bd0*/  IMAD.HI.U32 R4, R3, R0, RZ ;  /* 0x0000000003047227 */ /* 0x000fc800078e00ff */
[----:B------:R-:W-:Y:S02]  /*7be0*/  IMAD.MOV R4, RZ, RZ, -R4 ;  /* 0x000000ffff047224 */ /* 0x000fe400078e0a04 */
[C---:B------:R-:W-:Y:S01]  /*7bf0*/  IMAD R5, R61.reuse, R6, R5 ;  /* 0x000000063d057224 */ /* 0x040fe200078e0205 */
[----:B------:R-:W-:Y:S01]  /*7c00*/  STL [R1+0x11c], R2 ;  /* 0x00011c0201007387 */ /* 0x000fe20000100800 */
[----:B------:R-:W-:-:S03]  /*7c10*/  IMAD R0, R61, R4, R0 ;  /* 0x000000043d007224 */ /* 0x000fc600078e0200 */
[----:B------:R4:W-:Y:S04]  /*7c20*/  STL [R1+0x100], R9 ;  /* 0x0001000901007387 */ /* 0x0009e80000100800 */
[----:B------:R-:W-:Y:S04]  /*7c30*/  STL [R1+0x104], R7 ;  /* 0x0001040701007387 */ /* 0x000fe80000100800 */
[----:B------:R3:W-:Y:S04]  /*7c40*/  STL [R1+0x10c], R5 ;  /* 0x00010c0501007387 */ /* 0x0007e80000100800 */
[----:B------:R-:W2:Y:S04]  /*7c50*/  LDL R52, [R1+0x34c4] ;  /* 0x0034c40001347983 */ /* 0x000ea80000100800 */
[----:B------:R0:W-:Y:S01]  /*7c60*/  STL [R1+0x110], R0 ;  /* 0x0001100001007387 */ /* 0x0001e20000100800 */
[----:B----4-:R-:W-:-:S03]  /*7c70*/  IABS R9, R54 ;  /* 0x0000003600097213 */ /* 0x010fc60000000000 */
[----:B------:R-:W4:Y:S01]  /*7c80*/  LDL R54, [R1+0x34c0] ;  /* 0x0034c00001367983 */ /* 0x000f220000100800 */
[----:B---3--:R-:W-:-:S03]  /*7c90*/  IABS R5, R58 ;  /* 0x0000003a00057213 */ /* 0x008fc60000000000 */
[----:B------:R-:W3:Y:S01]  /*7ca0*/  LDL R58, [R1+0x34b8] ;  /* 0x0034b800013a7983 */ /* 0x000ee20000100800 */
[----:B------:R-:W-:Y:S02]  /*7cb0*/  IABS R2, R53 ;  /* 0x0000003500027213 */ /* 0x000fe40000000000 */
[----:B--2---:R-:W-:Y:S01]  /*7cc0*/  IABS R7, R56 ;  /* 0x0000003800077213 */ /* 0x004fe20000000000 */
[C---:B------:R-:W-:Y:S01]  /*7cd0*/  IMAD.HI.U32 R10, R3.reuse, R9, RZ ;  /* 0x00000009030a7227 */ /* 0x040fe200078e00ff */
[----:B------:R-:W2:Y:S03]  /*7ce0*/  LDL R56, [R1+0x34bc] ;  /* 0x0034bc0001387983 */ /* 0x000ea60000100800 */
[----:B------:R-:W-:Y:S01]  /*7cf0*/  IMAD.HI.U32 R4, R3, R2, RZ ;  /* 0x0000000203047227 */ /* 0x000fe200078e00ff */
[----:B------:R-:W2:Y:S03]  /*7d00*/  LDL R53, [R1+0x34b4] ;  /* 0x0034b40001357983 */ /* 0x000ea60000100800 */
[----:B------:R-:W-:-:S02]  /*7d10*/  IMAD.MOV R4, RZ, RZ, -R4 ;  /* 0x000000ffff047224 */ /* 0x000fc400078e0a04 */
[----:B------:R-:W-:Y:S02]  /*7d20*/  IMAD.MOV R10, RZ, RZ, -R10 ;  /* 0x000000ffff0a7224 */ /* 0x000fe400078e0a0a */
[C---:B------:R-:W-:Y:S02]  /*7d30*/  IMAD R2, R61.reuse, R4, R2 ;  /* 0x000000043d027224 */ /* 0x040fe400078e0202 */
[----:B------:R-:W-:Y:S02]  /*7d40*/  IMAD R9, R61, R10, R9 ;  /* 0x0000000a3d097224 */ /* 0x000fe400078e0209 */
[C---:B------:R-:W-:Y:S01]  /*7d50*/  IMAD.HI.U32 R8, R3.reuse, R7, RZ ;  /* 0x0000000703087227 */ /* 0x040fe200078e00ff */
[----:B------:R1:W-:Y:S03]  /*7d60*/  STL [R1+0x108], R2 ;  /* 0x0001080201007387 */ /* 0x0003e60000100800 */
[----:B------:R-:W-:Y:S01]  /*7d70*/  IMAD.HI.U32 R6, R3, R5, RZ ;  /* 0x0000000503067227 */ /* 0x000fe200078e00ff */
[----:B------:R-:W-:Y:S03]  /*7d80*/  STL [R1+0xf0], R9 ;  /* 0x0000f00901007387 */ /* 0x000fe60000100800 */
[----:B------:R-:W-:-:S02]  /*7d90*/  IMAD.MOV R8, RZ, RZ, -R8 ;  /* 0x000000ffff087224 */ /* 0x000fc400078e0a08 */
[----:B------:R-:W-:Y:S02]  /*7da0*/  IMAD.MOV R6, RZ, RZ, -R6 ;  /* 0x000000ffff067224 */ /* 0x000fe400078e0a06 */
[C---:B------:R-:W-:Y:S02]  /*7db0*/  IMAD R7, R61.reuse, R8, R7 ;  /* 0x000000083d077224 */ /* 0x040fe400078e0207 */
[----:B------:R-:W-:Y:S01]  /*7dc0*/  IMAD R5, R61, R6, R5 ;  /* 0x000000063d057224 */ /* 0x000fe200078e0205 */
[----:B0-----:R-:W-:Y:S02]  /*7dd0*/  IABS R0, R55 ;  /* 0x0000003700007213 */ /* 0x001fe40000000000 */
[----:B------:R-:W2:Y:S04]  /*7de0*/  LDL R55, [R1+0x34b0] ;  /* 0x0034b00001377983 */ /* 0x000ea80000100800 */
[----:B------:R4:W-:Y:S04]  /*7df0*/  STL [R1+0xf4], R7 ;  /* 0x0000f40701007387 */ /* 0x0009e80000100800 */
[----:B------:R-:W-:Y:S01]  /*7e00*/  STL [R1+0xfc], R5 ;  /* 0x0000fc0501007387 */ /* 0x000fe20000100800 */
[----:B------:R-:W-:Y:S01]  /*7e10*/  IMAD.HI.U32 R4, R3, R0, RZ ;  /* 0x0000000003047227 */ /* 0x000fe200078e00ff */
[----:B-1----:R-:W-:-:S02]  /*7e20*/  IABS R2, R57 ;  /* 0x0000003900027213 */ /* 0x002fc40000000000 */
[----:B------:R-:W2:Y:S01]  /*7e30*/  LDL R57, [R1+0x34ac] ;  /* 0x0034ac0001397983 */ /* 0x000ea20000100800 */
[----:B------:R-:W-:-:S04]  /*7e40*/  IMAD.MOV R4, RZ, RZ, -R4 ;  /* 0x000000ffff047224 */ /* 0x000fc800078e0a04 */
[----:B------:R-:W-:-:S05]  /*7e50*/  IMAD R0, R61, R4, R0 ;  /* 0x000000043d007224 */ /* 0x000fca00078e0200 */
        /* <DEDUP_REMOVED lines=20> */
[----:B------:R-:W-:Y:S01]  /*7fa0*/  STL [R1+0xf8], R2 ;  /* 0x0000f80201007387 */ /* 0x000fe20000100800 */
[----:B------:R-:W-:-:S03]  /*7fb0*/  IMAD.HI.U32 R4, R3, R0, RZ ;  /* 0x0000000003047227 */ /* 0x000fc600078e00ff */
[----:B------:R0:W-:Y:S04]  /*7fc0*/  STL [R1+0xe4], R9 ;  /* 0x0000e40901007387 */ /* 0x0001e80000100800 */
[----:B------:R1:W-:Y:S01]  /*7fd0*/  STL [R1+0xe8], R7 ;  /* 0x0000e80701007387 */ /* 0x0003e20000100800 */
[----:B------:R-:W-:-:S03]  /*7fe0*/  IMAD.MOV R4, RZ, RZ, -R4 ;  /* 0x000000ffff047224 */ /* 0x000fc600078e0a04 */
[----:B------:R4:W-:Y:S01]  /*7ff0*/  STL [R1+0xec], R5 ;  /* 0x0000ec0501007387 */ /* 0x0009e20000100800 */
[----:B0-----:R-:W-:-:S03]  /*8000*/  IABS R9, R55 ;  /* 0x0000003700097213 */ /* 0x001fc60000000000 */
[----:B------:R-:W2:Y:S01]  /*8010*/  LDL R55, [R1+0x349c] ;  /* 0x00349c0001377983 */ /* 0x000ea20000100800 */
[----:B------:R-:W-:-:S05]  /*8020*/  IMAD R0, R61, R4, R0 ;  /* 0x000000043d007224 */ /* 0x000fca00078e0200 */
[----:B------:R-:W-:Y:S04]  /*8030*/  STL [R1+0x364], R0 ;  /* 0x0003640001007387 */ /* 0x000fe80000100800 */
[----:B------:R-:W2:Y:S01]  /*8040*/  LDL R52, [R1+0x3498] ;  /* 0x0034980001347983 */ /* 0x000ea20000100800 */
[----:B------:R-:W-:-:S03]  /*8050*/  IABS R2, R53 ;  /* 0x0000003500027213 */ /* 0x000fc60000000000 */
[----:B------:R-:W2:Y:S01]  /*8060*/  LDL R53, [R1+0x3490] ;  /* 0x0034900001357983 */ /* 0x000ea20000100800 */
[----:B-1----:R-:W-:-:S03]  /*8070*/  IABS R7, R57 ;  /* 0x0000003900077213 */ /* 0x002fc60000000000 */
[----:B------:R-:W2:Y:S01]  /*8080*/  LDL R57, [R1+0x3494] ;  /* 0x0034940001397983 */ /* 0x000ea20000100800 */
[----:B------:R-:W-:-:S04]  /*8090*/  IMAD.HI.U32 R4, R3, R2, RZ ;  /* 0x0000000203047227 */ /* 0x000fc800078e00ff */
[----:B------:R-:W-:-:S04]  /*80a0*/  IMAD.HI.U32 R10, R3, R9, RZ ;  /* 0x00000009030a7227 */ /* 0x000fc800078e00ff */
[----:B------:R-:W-:Y:S02]  /*80b0*/  IMAD.MOV R4, RZ, RZ, -R4 ;  /* 0x000000ffff047224 */ /* 0x000fe400078e0a04 */
[----:B------:R-:W-:Y:S02]  /*80c0*/  IMAD.MOV R10, RZ, RZ, -R10 ;  /* 0x000000ffff0a7224 */ /* 0x000fe400078e0a0a */
[C---:B------:R-:W-:Y:S02]  /*80d0*/  IMAD R2, R61.reuse, R4, R2 ;  /* 0x000000043d027224 */ /* 0x040fe400078e0202 */
[----:B------:R-:W-:Y:S01]  /*80e0*/  IMAD R9, R61, R10, R9 ;  /* 0x0000000a3d097224 */ /* 0x000fe200078e0209 */
[----:B----4-:R-:W-:Y:S02]  /*80f0*/  IABS R5, R54 ;  /* 0x0000003600057213 */ /* 0x010fe40000000000 */
[----:B------:R-:W4:Y:S04]  /*8100*/  LDL R54, [R1+0x348c] ;  /* 0x00348c0001367983 */ /* 0x000f280000100800 */
[----:B------:R3:W-:Y:S04]  /*8110*/  STL [R1+0x35c], R2 ;  /* 0x00035c0201007387 */ /* 0x0007e80000100800 */
[----:B------:R0:W-:Y:S01]  /*8120*/  STL [R1+0x338], R9 ;  /* 0x0003380901007387 */ /* 0x0001e20000100800 */
[----:B---3--:R-:W-:-:S03]  /*8130*/  IABS R2, R58 ;  /* 0x0000003a00027213 */ /* 0x008fc60000000000 */
[----:B------:R-:W3:Y:S01]  /*8140*/  LDL R58, [R1+0x3488] ;  /* 0x00348800013a7983 */ /* 0x000ee20000100800 */
[----:B------:R-:W-:Y:S01]  /*8150*/  IMAD.HI.U32 R8, R3, R7, RZ ;  /* 0x0000000703087227 */ /* 0x000fe200078e00ff */
[----:B--2---:R-:W-:-:S03]  /*8160*/  IABS R0, R56 ;  /* 0x0000003800007213 */ /* 0x004fc60000000000 */
        /* <DEDUP_REMOVED lines=8> */
[----:B------:R1:W-:Y:S04]  /*81f0*/  STL [R1+0x33c], R7 ;  /* 0x00033c0701007387 */ /* 0x0003e80000100800 */
[----:B------:R-:W-:Y:S04]  /*8200*/  STL [R1+0x344], R5 ;  /* 0x0003440501007387 */ /* 0x000fe80000100800 */
[----:B------:R-:W2:Y:S04]  /*8210*/  LDL R56, [R1+0x3484] ;  /* 0x0034840001387983 */ /* 0x000ea80000100800 */
[----:B------:R0:W-:Y:S01]  /*8220*/  STL [R1+0x350], R0 ;  /* 0x0003500001007387 */ /* 0x0001e20000100800 */
[----:B------:R-:W-:Y:S01]  /*8230*/  IMAD.HI.U32 R4, R3, R2, RZ ;  /* 0x0000000203047227 */ /* 0x000fe200078e00ff */
[----:B0-----:R-:W-:-:S02]  /*8240*/  IABS R9, R55 ;  /* 0x0000003700097213 */ /* 0x001fc40000000000 */
[----:B------:R-:W2:Y:S01]  /*8250*/  LDL R55, [R1+0x3480] ;  /* 0x0034800001377983 */ /* 0x000ea20000100800 */
[----:B------:R-:W-:Y:S02]  /*8260*/  IMAD.MOV R4, RZ, RZ, -R4 ;  /* 0x000000ffff047224 */ /* 0x000fe400078e0a04 */
[----:B------:R-:W-:Y:S01]  /*8270*/  IMAD.HI.U32 R10, R3, R9, RZ ;  /* 0x00000009030a7227 */ /* 0x000fe200078e00ff */
[----:B-1----:R-:W-:-:S03]  /*8280*/  IABS R7, R52 ;  /* 0x0000003400077213 */ /* 0x002fc60000000000 */
[----:B------:R-:W-:Y:S01]  /*8290*/  IMAD.MOV R10, RZ, RZ, -R10 ;  /* 0x000000ffff0a7224 */ /* 0x000fe200078e0a0a */
[----:B------:R-:W-:Y:S01]  /*82a0*/  IABS R0, R53 ;  /* 0x0000003500007213 */ /* 0x000fe20000000000 */
[C---:B------:R-:W-:Y:S01]  /*82b0*/  IMAD.HI.U32 R8, R3.reuse, R7, RZ ;  /* 0x0000000703087227 */ /* 0x040fe200078e00ff */
[----:B------:R-:W-:Y:S02]  /*82c0*/  IABS R5, R57 ;  /* 0x0000003900057213 */ /* 0x000fe40000000000 */
[----:B------:R-:W2:Y:S03]  /*82d0*/  LDL R57, [R1+0x347c] ;  /* 0x00347c0001397983 */ /* 0x000ea60000100800 */
[----:B------:R-:W-:-:S04]  /*82e0*/  IMAD.HI.U32 R6, R3, R5, RZ ;  /* 0x0000000503067227 */ /* 0x000fc800078e00ff */
        /* <DEDUP_REMOVED lines=11> */
[----:B------:R2:W-:Y:S04]  /*83a0*/  STL [R1+0x31c], R7 ;  /* 0x00031c0701007387 */ /* 0x0005e80000100800 */
[----:B------:R0:W-:Y:S01]  /*83b0*/  STL [R1+0x324], R5 ;  /* 0x0003240501007387 */ /* 0x0001e20000100800 */
[----:B----4-:R-:W-:-:S03]  /*83c0*/  IABS R2, R54 ;  /* 0x0000003600027213 */ /* 0x010fc60000000000 */
[----:B------:R-:W4:Y:S04]  /*83d0*/  LDL R54, [R1+0x3478] ;  /* 0x0034780001367983 */ /* 0x000f280000100800 */
        /* <DEDUP_REMOVED lines=9> */
[----:B--2---:R-:W-:Y:S02]  /*8470*/  IABS R7, R56 ;  /* 0x0000003800077213 */ /* 0x004fe40000000000 */
[----:B------:R-:W2:Y:S03]  /*8480*/  LDL R56, [R1+0x346c] ;  /* 0x00346c0001387983 */ /* 0x000ea60000100800 */
[----:B------:R-:W-:-:S04]  /*8490*/  IMAD.HI.U32 R8, R3, R7, RZ ;  /* 0x0000000703087227 */ /* 0x000fc800078e00ff */
[----:B------:R-:W-:Y:S01]  /*84a0*/  IMAD.MOV R8, RZ, RZ, -R8 ;  /* 0x000000ffff087224 */ /* 0x000fe200078e0a08 */
[----:B0-----:R-:W-:Y:S02]  /*84b0*/  IABS R5, R55 ;  /* 0x0000003700057213 */ /* 0x001fe40000000000 */
[----:B------:R-:W2:Y:S01]  /*84c0*/  LDL R55, [R1+0x3464] ;  /* 0x0034640001377983 */ /* 0x000ea20000100800 */
[----:B------:R-:W-:Y:S01]  /*84d0*/  IMAD R7, R61, R8, R7 ;  /* 0x000000083d077224 */ /* 0x000fe200078e0207 */
[----:B-1----:R-:W-:Y:S02]  /*84e0*/  IABS R0, R57 ;  /* 0x0000003900007213 */ /* 0x002fe40000000000 */
[----:B------:R-:W2:Y:S04]  /*84f0*/  LDL R57, [R1+0x3468] ;  /* 0x0034680001397983 */ /* 0x000ea80000100800 */
[----:B------:R-:W-:Y:S01]  /*8500*/  STL [R1+0x320], R2 ;  /* 0x0003200201007387 */ /* 0x000fe20000100800 */
[----:B------:R-:W-:-:S03]  /*8510*/  IMAD.HI.U32 R4, R3, R0, RZ ;  /* 0x0000000003047227 */ /* 0x000fc600078e00ff */
[----:B------:R4:W-:Y:S04]  /*8520*/  STL [R1+0x2f8], R9 ;  /* 0x0002f80901007387 */ /* 0x0009e80000100800 */
[----:B------:R3:W-:Y:S01]  /*8530*/  STL [R1+0x2fc], R7 ;  /* 0x0002fc0701007387 */ /* 0x0007e20000100800 */
[----:B------:R-:W-:-:S03]  /*8540*/  IMAD.MOV R4, RZ, RZ, -R4 ;  /* 0x000000ffff047224 */ /* 0x000fc600078e0a04 */
[----:B------:R-:W2:Y:S01]  /*8550*/  LDL R53, [R1+0x345c] ;  /* 0x00345c0001357983 */ /* 0x000ea20000100800 */
[----:B------:R-:W-:-:S05]  /*8560*/  IMAD R0, R61, R4, R0 ;  /* 0x000000043d007224 */ /* 0x000fca00078e0200 */
[----:B------:R0:W-:Y:S01]  /*8570*/  STL [R1+0x310], R0 ;  /* 0x0003100001007387 */ /* 0x0001e20000100800 */
[----:B----4-:R-:W-:-:S03]  /*8580*/  IABS R9, R54 ;  /* 0x0000003600097213 */ /* 0x010fc60000000000 */
[----:B------:R-:W4:Y:S01]  /*8590*/  LDL R54, [R1+0x3460] ;  /* 0x0034600001367983 */ /* 0x000f220000100800 */
[----:B---3--:R-:W-:-:S03]  /*85a0*/  IABS R7, R58 ;  /* 0x0000003a00077213 */ /* 0x008fc60000000000 */
[----:B------:R-:W3:Y:S01]  /*85b0*/  LDL R58, [R1+0x3458] ;  /* 0x00345800013a7983 */ /* 0x000ee20000100800 */
[----:B------:R-:W-:Y:S01]  /*85c0*/  IMAD.HI.U32 R6, R3, R5, RZ ;  /* 0x0000000503067227 */ /* 0x000fe200078e00ff */
[----:B------:R-:W-:-:S03]  /*85d0*/  IABS R2, R60 ;  /* 0x0000003c00027213 */ /* 0x000fc60000000000 */
[----:B------:R-:W-:Y:S02]  /*85e0*/  IMAD.MOV R6, RZ, RZ, -R6 ;  /* 0x000000ffff067224 */ /* 0x000fe400078e0a06 */
[----:B------:R-:W-:-:S04]  /*85f0*/  IMAD.HI.U32 R4, R3, R2, RZ ;  /* 0x0000000203047227 */ /* 0x000fc800078e00ff */
[----:B------:R-:W-:Y:S02]  /*8600*/  IMAD R60, R61, R6, R5 ;  /* 0x000000063d3c7224 */ /* 0x000fe400078e0205 */
[----:B------:R-:W-:Y:S02]  /*8610*/  IMAD.MOV R4, RZ, RZ, -R4 ;  /* 0x000000ffff047224 */ /* 0x000fe400078e0a04 */
[----:B------:R-:W-:-:S04]  /*8620*/  IMAD.HI.U32 R10, R3, R9, RZ ;  /* 0x00000009030a7227 */ /* 0x000fc800078e00ff */
[----:B------:R-:W-:-:S04]  /*8630*/  IMAD.HI.U32 R8, R3, R7, RZ ;  /* 0x0000000703087227 */ /* 0x000fc800078e00ff */
[----:B------:R-:W-:Y:S01]  /*8640*/  IMAD R2, R61, R4, R2 ;  /* 0x000000043d027224 */ /* 0x000fe200078e0202 */
[----:B--2---:R-:W-:Y:S02]  /*8650*/  IABS R5, R56 ;  /* 0x0000003800057213 */ /* 0x004fe40000000000 */
[----:B------:R-:W2:Y:S01]  /*8660*/  LDL R56, [R1+0x3454] ;  /* 0x0034540001387983 */ /* 0x000ea20000100800 */
[----:B------:R-:W-:Y:S02]  /*8670*/  IMAD.MOV R10, RZ, RZ, -R10 ;  /* 0x000000ffff0a7224 */ /* 0x000fe400078e0a0a */
[----:B------:R-:W-:-:S04]  /*8680*/  IMAD.HI.U32 R6, R3, R5, RZ ;  /* 0x0000000503067227 */ /* 0x000fc800078e00ff */
[----:B------:R-:W-:Y:S02]  /*8690*/  IMAD.MOV R8, RZ, RZ, -R8 ;  /* 0x000000ffff087224 */ /* 0x000fe400078e0a08 */
[----:B------:R-:W-:Y:S02]  /*86a0*/  IMAD.MOV R6, RZ, RZ, -R6 ;  /* 0x000000ffff067224 */ /* 0x000fe400078e0a06 */
[C---:B------:R-:W-:Y:S01]  /*86b0*/  IMAD R9, R61.reuse, R10, R9 ;  /* 0x0000000a3d097224 */ /* 0x040fe200078e0209 */
[----:B0-----:R-:W-:Y:S01]  /*86c0*/  IABS R0, R55 ;  /* 0x0000003700007213 */ /* 0x001fe20000000000 */
[----:B------:R-:W-:Y:S01]  /*86d0*/  IMAD R7, R61, R8, R7 ;  /* 0x000000083d077224 */ /* 0x000fe200078e0207 */
[----:B------:R-:W2:Y:S03]  /*86e0*/  LDL R55, [R1+0x3450] ;  /* 0x0034500001377983 */ /* 0x000ea60000100800 */
[----:B------:R-:W-:-:S04]  /*86f0*/  IMAD.HI.U32 R4, R3, R0, RZ ;  /* 0x0000000003047227 */ /* 0x000fc800078e00ff */
[----:B------:R-:W-:Y:S02]  /*8700*/  IMAD.MOV R4, RZ, RZ, -R4 ;  /* 0x000000ffff047224 */ /* 0x000fe400078e0a04 */
[C---:B------:R-:W-:Y:S01]  /*8710*/  IMAD R5, R61.reuse, R6, R5 ;  /* 0x000000063d057224 */ /* 0x040fe200078e0205 */
[----:B------:R0:W-:Y:S01]  /*8720*/  STL [R1+0x300], R2 ;  /* 0x0003000201007387 */ /* 0x0001e20000100800 */
[----:B------:R-:W-:-:S03]  /*8730*/  IMAD R0, R61, R4, R0 ;  /* 0x000000043d007224 */ /* 0x000fc600078e0200 */
[----:B------:R1:W-:Y:S04]  /*8740*/  STL [R1+0x2cc], R9 ;  /* 0x0002cc0901007387 */ /* 0x0003e80000100800 */
[----:B------:R4:W-:Y:S01]  /*8750*/  STL [R1+0x2d0], R7 ;  /* 0x0002d00701007387 */ /* 0x0009e20000100800 */
[----:B0-----:R-:W-:-:S03]  /*8760*/  IABS R2, R57 ;  /* 0x0000003900027213 */ /* 0x001fc60000000000 */
[----:B------:R3:W-:Y:S04]  /*8770*/  STL [R1+0x2d8], R5 ;  /* 0x0002d80501007387 */ /* 0x0007e80000100800 */
[----:B------:R-:W2:Y:S04]  /*8780*/  LDL R57, [R1+0x344c] ;  /* 0x00344c0001397983 */ /* 0x000ea80000100800 */
[----:B------:R2:W-:Y:S01]  /*8790*/  STL [R1+0x2ec], R0 ;  /* 0x0002ec0001007387 */ /* 0x0005e20000100800 */
[----:B-1----:R-:W-:-:S03]  /*87a0*/  IABS R9, R53 ;  /* 0x0000003500097213 */ /* 0x002fc60000000000 */
[----:B------:R-:W2:Y:S01]  /*87b0*/  LDL R53, [R1+0x3448] ;  /* 0x0034480001357983 */ /* 0x000ea20000100800 */
[----:B----4-:R-:W-:-:S03]  /*87c0*/  IABS R7, R54 ;  /* 0x0000003600077213 */ /* 0x010fc60000000000 */
[----:B------:R-:W4:Y:S01]  /*87d0*/  LDL R54, [R1+0x3444] ;  /* 0x0034440001367983 */ /* 0x000f220000100800 */
        /* <DEDUP_REMOVED lines=8> */
[----:B------:R-:W-:Y:S02]  /*8860*/  IMAD.MOV R10, RZ, RZ, -R10 ;  /* 0x000000ffff0a7224 */ /* 0x000fe400078e0a0a */
[----:B------:R-:W-:Y:S01]  /*8870*/  IMAD.MOV R8, RZ, RZ, -R8 ;  /* 0x000000ffff087224 */ /* 0x000fe200078e0a08 */
[----:B--2---:R-:W-:Y:S01]  /*8880*/  IABS R0, R56 ;  /* 0x0000003800007213 */ /* 0x004fe20000000000 */
[----:B------:R-:W-:Y:S01]  /*8890*/  IMAD.MOV R6, RZ, RZ, -R6 ;  /* 0x000000ffff067224 */ /* 0x000fe200078e0a06 */
[----:B------:R-:W2:Y:S03]  /*88a0*/  LDL R56, [R1+0x343c] ;  /* 0x00343c0001387983 */ /* 0x000ea60000100800 */
        /* <DEDUP_REMOVED lines=15> */
[----:B------:R-:W-:-:S03]  /*89a0*/  IABS R7, R53 ;  /* 0x0000003500077213 */ /* 0x000fc60000000000 */
        /* <DEDUP_REMOVED lines=23> */
[----:B--2---:R-:W-:-:S03]  /*8b20*/  IABS R2, R56 ;  /* 0x0000003800027213 */ /* 0x004fc60000000000 */
[----:B------:R2:W-:Y:S04]  /*8b30*/  STL [R1+0x260], R5 ;  /* 0x0002600501007387 */ /* 0x0005e80000100800 */
[----:B------:R-:W3:Y:S04]  /*8b40*/  LDL R56, [R1+0x3424] ;  /* 0x0034240001387983 */ /* 0x000ee80000100800 */
[----:B------:R4:W-:Y:S01]  /*8b50*/  STL [R1+0x278], R0 ;  /* 0x0002780001007387 */ /* 0x0009e20000100800 */
[----:B0-----:R-:W-:-:S03]  /*8b60*/  IABS R9, R55 ;  /* 0x0000003700097213 */ /* 0x001fc60000000000 */
[----:B------:R-:W3:Y:S01]  /*8b70*/  LDL R55, [R1+0x3420] ;  /* 0x0034200001377983 */ /* 0x000ee20000100800 */
[----:B------:R-:W-:-:S04]  /*8b80*/  IMAD.HI.U32 R4, R3, R2, RZ ;  /* 0x0000000203047227 */ /* 0x000fc800078e00ff */
[----:B------:R-:W-:-:S04]  /*8b90*/  IMAD.HI.U32 R10, R3, R9, RZ ;  /* 0x00000009030a7227 */ /* 0x000fc800078e00ff */
[----:B------:R-:W-:Y:S01]  /*8ba0*/  IMAD.MOV R4, RZ, RZ, -R4 ;  /* 0x000000ffff047224 */ /* 0x000fe200078e0a04 */
[----:B-1----:R-:W-:Y:S02]  /*8bb0*/  IABS R7, R57 ;  /* 0x0000003900077213 */ /* 0x002fe40000000000 */
[----:B------:R-:W3:Y:S03]  /*8bc0*/  LDL R57, [R1+0x341c] ;  /* 0x00341c0001397983 */ /* 0x000ee60000100800 */
[----:B------:R-:W-:Y:S01]  /*8bd0*/  IMAD.HI.U32 R8, R3, R7, RZ ;  /* 0x0000000703087227 */ /* 0x000fe200078e00ff */
[----:B--2---:R-:W-:-:S03]  /*8be0*/  IABS R5, R53 ;  /* 0x0000003500057213 */ /* 0x004fc60000000000 */
[----:B------:R-:W-:Y:S01]  /*8bf0*/  IMAD.MOV R10, RZ, RZ, -R10 ;  /* 0x000000ffff0a7224 */ /* 0x000fe200078e0a0a */
[----:B------:R-:W2:Y:S01]  /*8c00*/  LDL R53, [R1+0x3418] ;  /* 0x0034180001357983 */ /* 0x000ea20000100800 */
[----:B------:R-:W-:-:S04]  /*8c10*/  IMAD.HI.U32 R6, R3, R5, RZ ;  /* 0x0000000503067227 */ /* 0x000fc800078e00ff */
[----:B------:R-:W-:Y:S02]  /*8c20*/  IMAD.MOV R8, RZ, RZ, -R8 ;  /* 0x000000ffff087224 */ /* 0x000fe400078e0a08 */
[----:B------:R-:W-:Y:S02]  /*8c30*/  IMAD.MOV R6, RZ, RZ, -R6 ;  /* 0x000000ffff067224 */ /* 0x000fe400078e0a06 */
[C---:B------:R-:W-:Y:S02]  /*8c40*/  IMAD R2, R61.reuse, R4, R2 ;  /* 0x000000043d027224 */ /* 0x040fe400078e0202 */
[C---:B------:R-:W-:Y:S02]  /*8c50*/  IMAD R9, R61.reuse, R10, R9 ;  /* 0x0000000a3d097224 */ /* 0x040fe400078e0209 */
[C---:B------:R-:W-:Y:S02]  /*8c60*/  IMAD R7, R61.reuse, R8, R7 ;  /* 0x000000083d077224 */ /* 0x040fe400078e0207 */
[----:B------:R-:W-:Y:S01]  /*8c70*/  IMAD R5, R61, R6, R5 ;  /* 0x000000063d057224 */ /* 0x000fe200078e0205 */
[----:B----4-:R-:W-:-:S02]  /*8c80*/  IABS R0, R54 ;  /* 0x0000003600007213 */ /* 0x010fc40000000000 */
[----:B------:R-:W4:Y:S04]  /*8c90*/  LDL R54, [R1+0x3414] ;  /* 0x0034140001367983 */ /* 0x000f280000100800 */
        /* <DEDUP_REMOVED lines=17> */
[----:B------:R-:W-:-:S04]  /*8db0*/  IMAD.HI.U32 R10, R3, R9, RZ ;  /* 0x00000009030a7227 */ /* 0x000fc800078e00ff */
[----:B------:R-:W-:-:S04]  /*8dc0*/  IMAD.HI.U32 R8, R3, R7, RZ ;  /* 0x0000000703087227 */ /* 0x000fc800078e00ff */
[----:B------:R-:W-:Y:S01]  /*8dd0*/  IMAD.MOV R10, RZ, RZ, -R10 ;  /* 0x000000ffff0a7224 */ /* 0x000fe200078e0a0a */
[----:B------:R-:W-:Y:S02]  /*8de0*/  IABS R5, R57 ;  /* 0x0000003900057213 */ /* 0x000fe40000000000 */
[----:B------:R-:W3:Y:S03]  /*8df0*/  LDL R57, [R1+0x3404] ;  /* 0x0034040001397983 */ /* 0x000ee60000100800 */
[----:B------:R-:W-:-:S04]  /*8e00*/  IMAD.HI.U32 R6, R3, R5, RZ ;  /* 0x0000000503067227 */ /* 0x000fc800078e00ff */
[----:B------:R-:W-:Y:S02]  /*8e10*/  IMAD.MOV R8, RZ, RZ, -R8 ;  /* 0x000000ffff087224 */ /* 0x000fe400078e0a08 */
[----:B------:R-:W-:Y:S02]  /*8e20*/  IMAD.MOV R6, RZ, RZ, -R6 ;  /* 0x000000ffff067224 */ /* 0x000fe400078e0a06 */
[C---:B------:R-:W-:Y:S01]  /*8e30*/  IMAD R9, R61.reuse, R10, R9 ;  /* 0x0000000a3d097224 */ /* 0x040fe200078e0209 */
[----:B--2---:R-:W-:Y:S01]  /*8e40*/  IABS R0, R53 ;  /* 0x0000003500007213 */ /* 0x004fe20000000000 */
[C---:B------:R-:W-:Y:S01]  /*8e50*/  IMAD R7, R61.reuse, R8, R7 ;  /* 0x000000083d077224 */ /* 0x040fe200078e0207 */
[----:B------:R-:W2:Y:S01]  /*8e60*/  LDL R53, [R1+0x3400] ;  /* 0x0034000001357983 */ /* 0x000ea20000100800 */
[----:B------:R-:W-:-:S03]  /*8e70*/  IMAD R5, R61, R6, R5 ;  /* 0x000000063d057224 */ /* 0x000fc600078e0205 */
[----:B------:R4:W-:Y:S04]  /*8e80*/  STL [R1+0x224], R2 ;  /* 0x0002240201007387 */ /* 0x0009e80000100800 */
[----:B------:R3:W-:Y:S01]  /*8e90*/  STL [R1+0x1dc], R9 ;  /* 0x0001dc0901007387 */ /* 0x0007e20000100800 */
[----:B----4-:R-:W-:-:S03]  /*8ea0*/  IABS R2, R54 ;  /* 0x0000003600027213 */ /* 0x010fc60000000000 */
[----:B------:R-:W4:Y:S04]  /*8eb0*/  LDL R54, [R1+0x33fc] ;  /* 0x0033fc0001367983 */ /* 0x000f280000100800 */
[----:B------:R0:W-:Y:S04]  /*8ec0*/  STL [R1+0x1e0], R7 ;  /* 0x0001e00701007387 */ /* 0x0001e80000100800 */
[----:B------:R1:W-:Y:S01]  /*8ed0*/  STL [R1+0x1e8], R5 ;  /* 0x0001e80501007387 */ /* 0x0003e20000100800 */
[----:B---3--:R-:W-:-:S03]  /*8ee0*/  IABS R9, R58 ;  /* 0x0000003a00097213 */ /* 0x008fc60000000000 */
[----:B------:R-:W3:Y:S01]  /*8ef0*/  LDL R58, [R1+0x33f4] ;  /* 0x0033f400013a7983 */ /* 0x000ee20000100800 */
[----:B------:R-:W-:-:S04]  /*8f00*/  IMAD.HI.U32 R4, R3, R0, RZ ;  /* 0x0000000003047227 */ /* 0x000fc800078e00ff */
[----:B------:R-:W-:-:S04]  /*8f10*/  IMAD.MOV R4, RZ, RZ, -R4 ;  /* 0x000000ffff047224 */ /* 0x000fc800078e0a04 */
[----:B------:R-:W-:Y:S02]  /*8f20*/  IMAD R0, R61, R4, R0 ;  /* 0x000000043d007224 */ /* 0x000fe400078e0200 */
[----:B------:R-:W-:-:S03]  /*8f30*/  IMAD.HI.U32 R6, R3, R2, RZ ;  /* 0x0000000203067227 */ /* 0x000fc600078e00ff */
[----:B------:R0:W-:Y:S01]  /*8f40*/  STL [R1+0x200], R0 ;  /* 0x0002000001007387 */ /* 0x0001e20000100800 */
[----:B------:R-:W-:Y:S02]  /*8f50*/  IMAD.MOV R6, RZ, RZ, -R6 ;  /* 0x000000ffff067224 */ /* 0x000fe400078e0a06 */
[----:B------:R-:W-:-:S04]  /*8f60*/  IMAD.HI.U32 R10, R3, R9, RZ ;  /* 0x00000009030a7227 */ /* 0x000fc800078e00ff */
[----:B------:R-:W-:Y:S02]  /*8f70*/  IMAD R6, R61, R6, R2 ;  /* 0x000000063d067224 */ /* 0x000fe400078e0202 */
[----:B------:R-:W-:-:S04]  /*8f80*/  IMAD.MOV R10, RZ, RZ, -R10 ;  /* 0x000000ffff0a7224 */ /* 0x000fc800078e0a0a */
[----:B------:R-:W-:Y:S01]  /*8f90*/  IMAD R9, R61, R10, R9 ;  /* 0x0000000a3d097224 */ /* 0x000fe200078e0209 */
[----:B0-----:R-:W-:Y:S02]  /*8fa0*/  IABS R7, R56 ;  /* 0x0000003800077213 */ /* 0x001fe40000000000 */
[----:B------:R-:W4:Y:S01]  /*8fb0*/  LDL R56, [R1+0x33f8] ;  /* 0x0033f80001387983 */ /* 0x000f220000100800 */
[----:B------:R-:W-:-:S03]  /*8fc0*/  IABS R4, R55 ;  /* 0x0000003700047213 */ /* 0x000fc60000000000 */
[----:B------:R-:W4:Y:S01]  /*8fd0*/  LDL R55, [R1+0x33f0] ;  /* 0x0033f00001377983 */ /* 0x000f220000100800 */
[----:B------:R-:W-:-:S04]  /*8fe0*/  IMAD.HI.U32 R8, R3, R7, RZ ;  /* 0x0000000703087227 */ /* 0x000fc800078e00ff */
[----:B-1----:R-:W-:-:S04]  /*8ff0*/  IMAD.HI.U32 R5, R3, R4, RZ ;  /* 0x0000000403057227 */ /* 0x002fc800078e00ff */
[----:B------:R-:W-:Y:S01]  /*9000*/  IMAD.MOV R8, RZ, RZ, -R8 ;  /* 0x000000ffff087224 */ /* 0x000fe200078e0a08 */
[----:B------:R-:W-:Y:S01]  /*9010*/  IABS R0, R57 ;  /* 0x0000003900007213 */ /* 0x000fe20000000000 */
[----:B------:R-:W-:Y:S01]  /*9020*/  IMAD.MOV R5, RZ, RZ, -R5 ;  /* 0x000000ffff057224 */ /* 0x000fe200078e0a05 */
[----:B------:R-:W4:Y:S03]  /*9030*/  LDL R57, [R1+0x33ec] ;  /* 0x0033ec0001397983 */ /* 0x000f260000100800 */
[----:B------:R-:W-:-:S04]  /*9040*/  IMAD.HI.U32 R2, R3, R0, RZ ;  /* 0x0000000003027227 */ /* 0x000fc800078e00ff */
[----:B------:R-:W-:Y:S02]  /*9050*/  IMAD.MOV R2, RZ, RZ, -R2 ;  /* 0x000000ffff027224 */ /* 0x000fe400078e0a02 */
[C---:B------:R-:W-:Y:S02]  /*9060*/  IMAD R7, R61.reuse, R8, R7 ;  /* 0x000000083d077224 */ /* 0x040fe400078e0207 */
[C---:B------:R-:W-:Y:S01]  /*9070*/  IMAD R4, R61.reuse, R5, R4 ;  /* 0x000000053d047224 */ /* 0x040fe200078e0204 */
[----:B------:R-:W-:Y:S01]  /*9080*/  STL [R1+0x1e4], R6 ;  /* 0x0001e40601007387 */ /* 0x000fe20000100800 */
[----:B------:R-:W-:-:S03]  /*9090*/  IMAD R0, R61, R2, R0 ;  /* 0x000000023d007224 */ /* 0x000fc600078e0200 */
[----:B------:R-:W-:Y:S04]  /*90a0*/  STL [R1+0x38], R9 ;  /* 0x0000380901007387 */ /* 0x000fe80000100800 */
[----:B------:R-:W-:Y:S04]  /*90b0*/  STL [R1+0x34], R7 ;  /* 0x0000340701007387 */ /* 0x000fe80000100800 */
[----:B------:R3:W-:Y:S04]  /*90c0*/  STL [R1+0x30], R4 ;  /* 0x0000300401007387 */ /* 0x0007e80000100800 */
[----:B------:R-:W4:Y:S04]  /*90d0*/  LDL R52, [R1+0x33e4] ;  /* 0x0033e40001347983 */ /* 0x000f280000100800 */
[----:B------:R0:W-:Y:S01]  /*90e0*/  STL [R1+0x1c8], R0 ;  /* 0x0001c80001007387 */ /* 0x0001e20000100800 */
[----:B---3--:R-:W-:-:S03]  /*90f0*/  IABS R4, R58 ;  /* 0x0000003a00047213 */ /* 0x008fc60000000000 */
[----:B------:R-:W3:Y:S01]  /*9100*/  LDL R58, [R1+0x33dc] ;  /* 0x0033dc00013a7983 */ /* 0x000ee20000100800 */
[----:B--2---:R-:W-:Y:S02]  /*9110*/  IABS R6, R53 ;  /* 0x0000003500067213 */ /* 0x004fe40000000000 */
[----:B----4-:R-:W-:Y:S01]  /*9120*/  IABS R5, R54 ;  /* 0x0000003600057213 */ /* 0x010fe20000000000 */
[----:B------:R-:W2:Y:S02]  /*9130*/  LDL R53, [R1+0x33e8] ;  /* 0x0033e80001357983 */ /* 0x000ea40000100800 */
[----:B------:R-:W-:Y:S02]  /*9140*/  IMAD.HI.U32 R7, R3, R6, RZ ;  /* 0x0000000603077227 */ /* 0x000fe400078e00ff */
[----:B------:R-:W4:Y:S02]  /*9150*/  LDL R54, [R1+0x33d8] ;  /* 0x0033d80001367983 */ /* 0x000f240000100800 */
[----:B------:R-:W-:-:S02]  /*9160*/  IMAD.MOV R7, RZ, RZ, -R7 ;  /* 0x000000ffff077224 */ /* 0x000fc400078e0a07 */
[----:B------:R-:W-:-:S04]  /*9170*/  IMAD.HI.U32 R8, R3, R5, RZ ;  /* 0x0000000503087227 */ /* 0x000fc800078e00ff */
[----:B------:R-:W-:Y:S02]  /*9180*/  IMAD R6, R61, R7, R6 ;  /* 0x000000073d067224 */ /* 0x000fe400078e0206 */
[----:B------:R-:W-:Y:S01]  /*9190*/  IMAD.HI.U32 R9, R3, R4, RZ ;  /* 0x0000000403097227 */ /* 0x000fe200078e00ff */
[----:B------:R-:W-:Y:S02]  /*91a0*/  IABS R2, R56 ;  /* 0x0000003800027213 */ /* 0x000fe40000000000 */
[----:B------:R-:W4:Y:S01]  /*91b0*/  LDL R56, [R1+0x33e0] ;  /* 0x0033e00001387983 */ /* 0x000f220000100800 */
[----:B0-----:R-:W-:-:S03]  /*91c0*/  IABS R0, R55 ;  /* 0x0000003700007213 */ /* 0x001fc60000000000 */
[----:B------:R0:W-:Y:S01]  /*91d0*/  STL [R1+0x2c], R6 ;  /* 0x00002c0601007387 */ /* 0x0001e20000100800 */
[----:B------:R-:W-:-:S04]  /*91e0*/  IMAD.HI.U32 R10, R3, R2, RZ ;  /* 0x00000002030a7227 */ /* 0x000fc800078e00ff */
[----:B------:R-:W-:-:S04]  /*91f0*/  IMAD.HI.U32 R7, R3, R0, RZ ;  /* 0x0000000003077227 */ /* 0x000fc800078e00ff */
[----:B0-----:R-:W-:Y:S02]  /*9200*/  IMAD.MOV R6, RZ, RZ, -R8 ;  /* 0x000000ffff067224 */ /* 0x001fe400078e0a08 */
[----:B------:R-:W-:Y:S02]  /*9210*/  IMAD.MOV R8, RZ, RZ, -R9 ;  /* 0x000000ffff087224 */ /* 0x000fe400078e0a09 */
[----:B------:R-:W-:Y:S02]  /*9220*/  IMAD.MOV R9, RZ, RZ, -R10 ;  /* 0x000000ffff097224 */ /* 0x000fe400078e0a0a */
[C---:B------:R-:W-:Y:S02]  /*9230*/  IMAD R5, R61.reuse, R6, R5 ;  /* 0x000000063d057224 */ /* 0x040fe400078e0205 */
[----:B------:R-:W-:Y:S02]  /*9240*/  IMAD.MOV R7, RZ, RZ, -R7 ;  /* 0x000000ffff077224 */ /* 0x000fe400078e0a07 */
[C---:B------:R-:W-:Y:S01]  /*9250*/  IMAD R4, R61.reuse, R8, R4 ;  /* 0x000000083d047224 */ /* 0x040fe200078e0204 */
[----:B------:R-:W-:Y:S01]  /*9260*/  STL [R1+0x28], R5 ;  /* 0x0000280501007387 */ /* 0x000fe20000100800 */
[----:B------:R-:W-:-:S02]  /*9270*/  IMAD R2, R61, R9, R2 ;  /* 0x000000093d027224 */ /* 0x000fc400078e0202 */
[----:B------:R-:W-:Y:S01]  /*9280*/  IMAD R0, R61, R7, R0 ;  /* 0x000000073d007224 */ /* 0x000fe200078e0200 */
[----:B------:R-:W4:Y:S01]  /*9290*/  LDL R55, [R1+0x1aec] ;  /* 0x001aec0001377983 */ /* 0x000f220000100800 */
[----:B------:R-:W-:-:S03]  /*92a0*/  IABS R10, R57 ;  /* 0x00000039000a7213 */ /* 0x000fc60000000000 */
[----:B------:R-:W-:Y:S04]  /*92b0*/  STL [R1+0x24], R4 ;  /* 0x0000240401007387 */ /* 0x000fe80000100800 */
[----:B------:R-:W4:Y:S04]  /*92c0*/  LDL R57, [R1+0x33d4] ;  /* 0x0033d40001397983 */ /* 0x000f280000100800 */
[----:B------:R-:W-:Y:S04]  /*92d0*/  STL [R1+0x20], R2 ;  /* 0x0000200201007387 */ /* 0x000fe80000100800 */
[----:B------:R3:W-:Y:S02]  /*92e0*/  STL [R1+0x1c], R0 ;  /* 0x00001c0001007387 */ /* 0x0007e40000100800 */
[----:B---3--:R-:W-:-:S02]  /*92f0*/  IABS R0, R58 ;  /* 0x0000003a00007213 */ /* 0x008fc40000000000 */
[----:B------:R-:W3:Y:S01]  /*9300*/  LDL R58, [R1+0x33cc] ;  /* 0x0033cc00013a7983 */ /* 0x000ee20000100800 */
[----:B------:R-:W-:-:S04]  /*9310*/  IMAD.MOV.U32 R6, RZ, RZ, R10 ;  /* 0x000000ffff067224 */ /* 0x000fc800078e000a */
[----:B------:R-:W-:Y:S01]  /*9320*/  IMAD.HI.U32 R7, R3, R6, RZ ;  /* 0x0000000603077227 */ /* 0x000fe200078e00ff */
[----:B------:R-:W-:-:S03]  /*9330*/  IABS R5, R52 ;  /* 0x0000003400057213 */ /* 0x000fc60000000000 */
[----:B------:R-:W-:Y:S01]  /*9340*/  IMAD.MOV R7, RZ, RZ, -R7 ;  /* 0x000000ffff077224 */ /* 0x000fe200078e0a07 */
[----:B--2---:R-:W-:Y:S01]  /*9350*/  IABS R4, R53 ;  /* 0x0000003500047213 */ /* 0x004fe20000000000 */
[----:B------:R-:W-:Y:S01]  /*9360*/  IMAD.HI.U32 R8, R3, R5, RZ ;  /* 0x0000000503087227 */ /* 0x000fe200078e00ff */
[----:B------:R-:W2:Y:S03]  /*9370*/  LDL R53, [R1+0x33d0] ;  /* 0x0033d00001357983 */ /* 0x000ea60000100800 */
[----:B------:R-:W-:Y:S02]  /*9380*/  IMAD R6, R61, R7, R6 ;  /* 0x000000073d067224 */ /* 0x000fe400078e0206 */
[----:B------:R-:W-:-:S04]  /*9390*/  IMAD.HI.U32 R9, R3, R4, RZ ;  /* 0x0000000403097227 */ /* 0x000fc800078e00ff */
[C---:B------:R-:W-:Y:S01]  /*93a0*/  IMAD.HI.U32 R10, R3.reuse, R0, RZ ;  /* 0x00000000030a7227 */ /* 0x040fe200078e00ff */
[----:B----4-:R-:W-:Y:S02]  /*93b0*/  IABS R2, R56 ;  /* 0x0000003800027213 */ /* 0x010fe40000000000 */
[----:B------:R-:W4:Y:S04]  /*93c0*/  LDL R56, [R1+0x33c8] ;  /* 0x0033c80001387983 */ /* 0x000f280000100800 */
[----:B------:R0:W-:Y:S01]  /*93d0*/  STL [R1+0x18], R6 ;  /* 0x0000180601007387 */ /* 0x0001e20000100800 */
[----:B------:R-:W-:-:S04]  /*93e0*/  IMAD.HI.U32 R7, R3, R2, RZ ;  /* 0x0000000203077227 */ /* 0x000fc800078e00ff */
[----:B0-----:R-:W-:Y:S02]  /*93f0*/  IMAD.MOV R6, RZ, RZ, -R8 ;  /* 0x000000ffff067224 */ /* 0x001fe400078e0a08 */
[----:B------:R-:W-:Y:S02]  /*9400*/  IMAD.MOV R8, RZ, RZ, -R9 ;  /* 0x000000ffff087224 */ /* 0x000fe400078e0a09 */
[C---:B------:R-:W-:Y:S02]  /*9410*/  IMAD R6, R61.reuse, R6, R5 ;  /* 0x000000063d067224 */ /* 0x040fe400078e0205 */
[C---:B------:R-:W-:Y:S02]  /*9420*/  IMAD R5, R61.reuse, R8, R4 ;  /* 0x000000083d057224 */ /* 0x040fe400078e0204 */
[----:B------:R-:W-:Y:S02]  /*9430*/  IMAD.MOV R9, RZ, RZ, -R10 ;  /* 0x000000ffff097224 */ /* 0x000fe400078e0a0a */
[----:B------:R-:W-:Y:S01]  /*9440*/  IMAD.MOV R7, RZ, RZ, -R7 ;  /* 0x000000ffff077224 */ /* 0x000fe200078e0a07 */
[----:B------:R-:W-:Y:S01]  /*9450*/  STL [R1+0x14], R6 ;  /* 0x0000140601007387 */ /* 0x000fe20000100800 */
[----:B------:R-:W-:-:S03]  /*9460*/  IMAD R4, R61, R9, R0 ;  /* 0x000000093d047224 */ /* 0x000fc600078e0200 */
[----:B------:R0:W-:Y:S04]  /*9470*/  STL [R1+0x10], R5 ;  /* 0x0000100501007387 */ /* 0x0001e80000100800 */
[----:B------:R1:W-:Y:S01]  /*9480*/  STL [R1+0xc], R4 ;  /* 0x00000c0401007387 */ /* 0x0003e20000100800 */
[----:B0-----:R-:W-:Y:S01]  /*9490*/  IMAD R5, R61, R7, R2 ;  /* 0x000000073d057224 */ /* 0x001fe200078e0202 */
[----:B-1----:R-:W-:-:S04]  /*94a0*/  IABS R4, R57 ;  /* 0x0000003900047213 */ /* 0x002fc80000000000 */
[----:B------:R2:W-:Y:S04]  /*94b0*/  STL [R1+0x8], R5 ;  /* 0x0000080501007387 */ /* 0x0005e80000100800 */
[----:B------:R-:W4:Y:S01]  /*94c0*/  LDL R57, [R1+0x33bc] ;  /* 0x0033bc0001397983 */ /* 0x000f220000100800 */
[----:B---3--:R-:W-:-:S03]  /*94d0*/  IABS R6, R58 ;  /* 0x0000003a00067213 */ /* 0x008fc60000000000 */
[----:B------:R-:W3:Y:S01]  /*94e0*/  LDL R58, [R1+0x33b8] ;  /* 0x0033b800013a7983 */ /* 0x000ee20000100800 */
[----:B------:R-:W-:Y:S02]  /*94f0*/  IABS R10, R54 ;  /* 0x00000036000a7213 */ /* 0x000fe40000000000 */
[----:B------:R-:W-:Y:S01]  /*9500*/  IABS R2, R55 ;  /* 0x0000003700027213 */ /* 0x000fe20000000000 */
[----:B------:R-:W3:Y:S02]  /*9510*/  LDL R54, [R1+0x33c4] ;  /* 0x0033c40001367983 */ /* 0x000ee40000100800 */
[----:B------:R-:W-:Y:S02]  /*9520*/  IMAD.MOV.U32 R0, RZ, RZ, R10 ;  /* 0x000000ffff007224 */ /* 0x000fe400078e000a */
[----:B------:R-:W3:Y:S02]  /*9530*/  LDL R55, [R1+0x33c0] ;  /* 0x0033c00001377983 */ /* 0x000ee40000100800 */
[----:B------:R-:W-:Y:S01]  /*9540*/  IMAD.HI.U32 R7, R3, R0, RZ ;  /* 0x0000000003077227 */ /* 0x000fe200078e00ff */
[----:B--2---:R-:W-:-:S03]  /*9550*/  IABS R5, R53 ;  /* 0x0000003500057213 */ /* 0x004fc60000000000 */
[----:B------:R-:W-:Y:S02]  /*9560*/  IMAD.MOV R7, RZ, RZ, -R7 ;  /* 0x000000ffff077224 */ /* 0x000fe400078e0a07 */
[----:B------:R-:W-:-:S04]  /*9570*/  IMAD.HI.U32 R8, R3, R2, RZ ;  /* 0x0000000203087227 */ /* 0x000fc800078e00ff */
[----:B------:R-:W-:Y:S02]  /*9580*/  IMAD R7, R61, R7, R0 ;  /* 0x000000073d077224 */ /* 0x000fe400078e0200 */
[----:B------:R-:W-:-:S04]  /*9590*/  IMAD.HI.U32 R10, R3, R4, RZ ;  /* 0x00000004030a7227 */ /* 0x000fc800078e00ff */
[----:B------:R-:W-:Y:S02]  /*95a0*/  IMAD.MOV R0, RZ, RZ, -R8 ;  /* 0x000000ffff007224 */ /* 0x000fe400078e0a08 */
[C---:B------:R-:W-:Y:S01]  /*95b0*/  IMAD.HI.U32 R11, R3.reuse, R5, RZ ;  /* 0x00000005030b7227 */ /* 0x040fe200078e00ff */
[----:B------:R0:W-:Y:S03]  /*95c0*/  STL [R1+0x4], R7 ;  /* 0x0000040701007387 */ /* 0x0001e60000100800 */
[----:B------:R-:W-:-:S04]  /*95d0*/  IMAD.HI.U32 R9, R3, R6, RZ ;  /* 0x0000000603097227 */ /* 0x000fc800078e00ff */
[C---:B------:R-:W-:Y:S02]  /*95e0*/  IMAD R0, R61.reuse, R0, R2 ;  /* 0x000000003d007224 */ /* 0x040fe400078e0202 */
[----:B------:R-:W-:Y:S02]  /*95f0*/  IMAD.MOV R8, RZ, RZ, -R11 ;  /* 0x000000ffff087224 */ /* 0x000fe400078e0a0b */
[----:B0-----:R-:W-:Y:S02]  /*9600*/  IMAD.MOV R7, RZ, RZ, -R10 ;  /* 0x000000ffff077224 */ /* 0x001fe400078e0a0a */
[----:B------:R-:W-:Y:S02]  /*9610*/  IMAD.MOV R9, RZ, RZ, -R9 ;  /* 0x000000ffff097224 */ /* 0x000fe400078e0a09 */
[C---:B------:R-:W-:Y:S01]  /*9620*/  IMAD R2, R61.reuse, R8, R5 ;  /* 0x000000083d027224 */ /* 0x040fe200078e0205 */
[----:B----4-:R-:W-:Y:S02]  /*9630*/  IABS R10, R56 ;  /* 0x00000038000a7213 */ /* 0x010fe40000000000 */
[----:B------:R-:W2:Y:S04]  /*9640*/  LDL R56, [R1+0x33b4] ;  /* 0x0033b40001387983 */ /* 0x000ea80000100800 */
[----:B------:R0:W-:Y:S04]  /*9650*/  STL [R1+0x393c], R0 ;  /* 0x00393c0001007387 */ /* 0x0001e80000100800 */
[----:B------:R-:W-:Y:S01]  /*9660*/  STL [R1+0x3940], R2 ;  /* 0x0039400201007387 */ /* 0x000fe20000100800 */
[----:B0-----:R-:W-:-:S02]  /*9670*/  IMAD R0, R61, R7, R4 ;  /* 0x000000073d007224 */ /* 0x001fc400078e0204 */
[----:B------:R-:W-:-:S03]  /*9680*/  IMAD R4, R61, R9, R6 ;  /* 0x000000093d047224 */ /* 0x000fc600078e0206 */
[----:B------:R-:W-:Y:S04]  /*9690*/  STL [R1], R0 ;  /* 0x0000000001007387 */ /* 0x000fe80000100800 */
[----:B------:R-:W-:Y:S01]  /*96a0*/  STL [R1+0x3944], R4 ;  /* 0x0039440401007387 */ /* 0x000fe20000100800 */
[----:B------:R-:W-:-:S03]  /*96b0*/  IABS R8, R57 ;  /* 0x0000003900087213 */ /* 0x000fc60000000000 */
[----:B------:R-:W4:Y:S01]  /*96c0*/  LDL R57, [R1+0x33a8] ;  /* 0x0033a80001397983 */ /* 0x000f220000100800 */
[----:B---3--:R-:W-:-:S03]  /*96d0*/  IABS R9, R58 ;  /* 0x0000003a00097213 */ /* 0x008fc60000000000 */
[----:B------:R-:W3:Y:S01]  /*96e0*/  LDL R58, [R1+0x33a4] ;  /* 0x0033a400013a7983 */ /* 0x000ee20000100800 */
[----:B------:R-:W-:Y:S01]  /*96f0*/  IMAD.MOV.U32 R5, RZ, RZ, R10 ;  /* 0x000000ffff057224 */ /* 0x000fe200078e000a */
[----:B------:R-:W-:Y:S02]  /*9700*/  IABS R6, R54 ;  /* 0x0000003600067213 */ /* 0x000fe40000000000 */
[----:B------:R-:W3:Y:S01]  /*9710*/  LDL R54, [R1+0x33b0] ;  /* 0x0033b00001367983 */ /* 0x000ee20000100800 */
[C---:B------:R-:W-:Y:S01]  /*9720*/  IMAD.HI.U32 R10, R3.reuse, R5, RZ ;  /* 0x00000005030a7227 */ /* 0x040fe200078e00ff */
[----:B------:R-:W-:Y:S02]  /*9730*/  IABS R7, R55 ;  /* 0x0000003700077213 */ /* 0x000fe40000000000 */
[----:B------:R-:W3:Y:S01]  /*9740*/  LDL R55, [R1+0x33ac] ;  /* 0x0033ac0001377983 */ /* 0x000ee20000100800 */
[----:B------:R-:W-:Y:S02]  /*9750*/  IMAD.MOV R10, RZ, RZ, -R10 ;  /* 0x000000ffff0a7224 */ /* 0x000fe400078e0a0a */
[----:B------:R-:W-:-:S04]  /*9760*/  IMAD.HI.U32 R12, R3, R6, RZ ;  /* 0x00000006030c7227 */ /* 0x000fc800078e00ff */
[----:B------:R-:W-:-:S04]  /*9770*/  IMAD.HI.U32 R13, R3, R7, RZ ;  /* 0x00000007030d7227 */ /* 0x000fc800078e00ff */
[----:B------:R-:W-:-:S04]  /*9780*/  IMAD.HI.U32 R14, R3, R8, RZ ;  /* 0x00000008030e7227 */ /* 0x000fc800078e00ff */
[----:B------:R-:W-:Y:S02]  /*9790*/  IMAD R5, R61, R10, R5 ;  /* 0x0000000a3d057224 */ /* 0x000fe400078e0205 */
[----:B------:R-:W-:Y:S02]  /*97a0*/  IMAD.MOV R10, RZ, RZ, -R12 ;  /* 0x000000ffff0a7224 */ /* 0x000fe400078e0a0c */
[----:B------:R-:W-:Y:S01]  /*97b0*/  IMAD.HI.U32 R11, R3, R9, RZ ;  /* 0x00000009030b7227 */ /* 0x000fe200078e00ff */
[----:B------:R0:W-:Y:S03]  /*97c0*/  STL [R1+0x3920], R5 ;  /* 0x0039200501007387 */ /* 0x0001e60000100800 */
[----:B------:R-:W-:Y:S02]  /*97d0*/  IMAD.MOV R12, RZ, RZ, -R13 ;  /* 0x000000ffff0c7224 */ /* 0x000fe400078e0a0d */
[----:B------:R-:W-:-:S02]  /*97e0*/  IMAD.MOV R13, RZ, RZ, -R14 ;  /* 0x000000ffff0d7224 */ /* 0x000fc400078e0a0e */
[----:B------:R-:W-:Y:S02]  /*97f0*/  IMAD.MOV R11, RZ, RZ, -R11 ;  /* 0x000000ffff0b7224 */ /* 0x000fe400078e0a0b */
[C---:B------:R-:W-:Y:S02]  /*9800*/  IMAD R6, R61.reuse, R10, R6 ;  /* 0x0000000a3d067224 */ /* 0x040fe400078e0206 */
[C---:B------:R-:W-:Y:S02]  /*9810*/  IMAD R7, R61.reuse, R12, R7 ;  /* 0x0000000c3d077224 */ /* 0x040fe400078e0207 */
[C---:B------:R-:W-:Y:S02]  /*9820*/  IMAD R8, R61.reuse, R13, R8 ;  /* 0x0000000d3d087224 */ /* 0x040fe400078e0208 */
[----:B------:R-:W-:Y:S01]  /*9830*/  IMAD R9, R61, R11, R9 ;  /* 0x0000000b3d097224 */ /* 0x000fe200078e0209 */
[----:B--2---:R-:W-:Y:S02]  /*9840*/  IABS R14, R56 ;  /* 0x00000038000e7213 */ /* 0x004fe40000000000 */
[----:B------:R-:W2:Y:S04]  /*9850*/  LDL R56, [R1+0x33a0] ;  /* 0x0033a00001387983 */ /* 0x000ea80000100800 */
[----:B------:R1:W-:Y:S01]  /*9860*/  STL [R1+0x391c], R6 ;  /* 0x00391c0601007387 */ /* 0x0003e20000100800 */
[----:B------:R-:W-:-:S03]  /*9870*/  IMAD.MOV.U32 R10, RZ, RZ, R14 ;  /* 0x000000ffff0a7224 */ /* 0x000fc600078e000e */
[----:B------:R-:W-:Y:S04]  /*9880*/  STL [R1+0x3918], R7 ;  /* 0x0039180701007387 */ /* 0x000fe80000100800 */
[----:B------:R-:W-:Y:S04]  /*9890*/  STL [R1+0x3924], R8 ;  /* 0x0039240801007387 */ /* 0x000fe80000100800 */
[----:B------:R-:W-:Y:S01]  /*98a0*/  STL [R1+0x3928], R9 ;  /* 0x0039280901007387 */ /* 0x000fe20000100800 */
[----:B----4-:R-:W-:-:S03]  /*98b0*/  IABS R13, R57 ;  /* 0x00000039000d7213 */ /* 0x010fc60000000000 */
[----:B------:R-:W4:Y:S01]  /*98c0*/  LDL R57, [R1+0x3394] ;  /* 0x0033940001397983 */ /* 0x000f220000100800 */
[----:B---3--:R-:W-:-:S03]  /*98d0*/  IABS R14, R58 ;  /* 0x0000003a000e7213 */ /* 0x008fc60000000000 */
[----:B------:R-:W3:Y:S01]  /*98e0*/  LDL R58, [R1+0x3390] ;  /* 0x00339000013a7983 */ /* 0x000ee20000100800 */
[C---:B------:R-:W-:Y:S01]  /*98f0*/  IMAD.HI.U32 R15, R3.reuse, R10, RZ ;  /* 0x0000000a030f7227 */ /* 0x040fe200078e00ff */
[----:B------:R-:W-:Y:S02]  /*9900*/  IABS R11, R54 ;  /* 0x00000036000b7213 */ /* 0x000fe40000000000 */
[----:B------:R-:W3:Y:S01]  /*9910*/  LDL R54, [R1+0x339c] ;  /* 0x00339c0001367983 */ /* 0x000ee20000100800 */
[----:B------:R-:W-:Y:S01]  /*9920*/  IABS R12, R55 ;  /* 0x00000037000c7213 */ /* 0x000fe20000000000 */
[----:B------:R-:W-:Y:S02]  /*9930*/  IMAD.MOV R15, RZ, RZ, -R15 ;  /* 0x000000ffff0f7224 */ /* 0x000fe400078e0a0f */
[----:B------:R-:W3:Y:S01]  /*9940*/  LDL R55, [R1+0x3398] ;  /* 0x0033980001377983 */ /* 0x000ee20000100800 */
[----:B------:R-:W-:-:S04]  /*9950*/  IMAD.HI.U32 R17, R3, R11, RZ ;  /* 0x0000000b03117227 */ /* 0x000fc800078e00ff */
[----:B------:R-:W-:-:S04]  /*9960*/  IMAD.HI.U32 R18, R3, R12, RZ ;  /* 0x0000000c03127227 */ /* 0x000fc800078e00ff */
[----:B------:R-:W-:-:S04]  /*9970*/  IMAD.HI.U32 R19, R3, R13, RZ ;  /* 0x0000000d03137227 */ /* 0x000fc800078e00ff */
[----:B------:R-:W-:Y:S02]  /*9980*/  IMAD R10, R61, R15, R10 ;  /* 0x0000000f3d0a7224 */ /* 0x000fe400078e020a */
[----:B------:R-:W-:Y:S02]  /*9990*/  IMAD.MOV R15, RZ, RZ, -R17 ;  /* 0x000000ffff0f7224 */ /* 0x000fe400078e0a11 */
[----:B------:R-:W-:Y:S01]  /*99a0*/  IMAD.HI.U32 R16, R3, R14, RZ ;  /* 0x0000000e03107227 */ /* 0x000fe200078e00ff */
[----:B------:R-:W-:Y:S03]  /*99b0*/  STL [R1+0x392c], R10 ;  /* 0x00392c0a01007387 */ /* 0x000fe60000100800 */
        /* <DEDUP_REMOVED lines=9> */
[----:B------:R-:W-:Y:S01]  /*9a50*/  STL [R1+0x3930], R11 ;  /* 0x0039300b01007387 */ /* 0x000fe20000100800 */
[----:B------:R-:W-:-:S03]  /*9a60*/  IMAD.MOV.U32 R15, RZ, RZ, R19 ;  /* 0x000000ffff0f7224 */ /* 0x000fc600078e0013 */
[----:B------:R-:W-:Y:S04]  /*9a70*/  STL [R1+0x3934], R12 ;  /* 0x0039340c01007387 */ /* 0x000fe80000100800 */
[----:B------:R-:W-:Y:S04]  /*9a80*/  STL [R1+0x3938], R13 ;  /* 0x0039380d01007387 */ /* 0x000fe80000100800 */
[----:B------:R-:W-:Y:S01]  /*9a90*/  STL [R1+0x3948], R14 ;  /* 0x0039480e01007387 */ /* 0x000fe20000100800 */
[----:B----4-:R-:W-:Y:S02]  /*9aa0*/  IABS R18, R57 ;  /* 0x0000003900127213 */ /* 0x010fe40000000000 */
[----:B---3--:R-:W-:Y:S01]  /*9ab0*/  IABS R19, R58 ;  /* 0x0000003a00137213 */ /* 0x008fe20000000000 */
[----:B------:R-:W3:Y:S04]  /*9ac0*/  LDL R57, [R1+0x3388] ;  /* 0x0033880001397983 */ /* 0x000ee80000100800 */
[----:B------:R-:W4:Y:S01]  /*9ad0*/  LDL R58, [R1+0x3380] ;  /* 0x00338000013a7983 */ /* 0x000f220000100800 */
[----:B------:R-:W-:Y:S01]  /*9ae0*/  IMAD.HI.U32 R20, R3, R15, RZ ;  /* 0x0000000f03147227 */ /* 0x000fe200078e00ff */
[----:B------:R-:W-:-:S02]  /*9af0*/  IABS R16, R54 ;  /* 0x0000003600107213 */ /* 0x000fc40000000000 */
[----:B------:R-:W-:Y:S01]  /*9b00*/  IABS R17, R55 ;  /* 0x0000003700117213 */ /* 0x000fe20000000000 */
[----:B------:R-:W4:Y:S01]  /*9b10*/  LDL R53, [R1+0x3384] ;  /* 0x0033840001357983 */ /* 0x000f220000100800 */
[----:B------:R-:W-:Y:S02]  /*9b20*/  IMAD.MOV R20, RZ, RZ, -R20 ;  /* 0x000000ffff147224 */ /* 0x000fe400078e0a14 */
[C---:B------:R-:W-:Y:S01]  /*9b30*/  IMAD.HI.U32 R22, R3.reuse, R16, RZ ;  /* 0x0000001003167227 */ /* 0x040fe200078e00ff */
[----:B------:R-:W4:Y:S03]  /*9b40*/  LDL R55, [R1+0x337c] ;  /* 0x00337c0001377983 */ /* 0x000f260000100800 */
        /* <DEDUP_REMOVED lines=15> */
[----:B------:R-:W-:Y:S04]  /*9c40*/  STL [R1+0x3950], R16 ;  /* 0x0039501001007387 */ /* 0x000fe80000100800 */
[----:B------:R-:W-:Y:S04]  /*9c50*/  STL [R1+0x3954], R17 ;  /* 0x0039541101007387 */ /* 0x000fe80000100800 */
[----:B------:R-:W-:Y:S04]  /*9c60*/  STL [R1+0x3958], R18 ;  /* 0x0039581201007387 */ /* 0x000fe80000100800 */
[----:B------:R-:W-:Y:S01]  /*9c70*/  STL [R1+0x395c], R19 ;  /* 0x00395c1301007387 */ /* 0x000fe20000100800 */
[----:B---3--:R-:W-:-:S02]  /*9c80*/  IABS R21, R57 ;  /* 0x0000003900157213 */ /* 0x008fc40000000000 */
[----:B----4-:R-:W-:Y:S01]  /*9c90*/  IABS R23, R58 ;  /* 0x0000003a00177213 */ /* 0x010fe20000000000 */
[----:B------:R-:W3:Y:S04]  /*9ca0*/  LDL R57, [R1+0x3370] ;  /* 0x0033700001397983 */ /* 0x000ee80000100800 */
[----:B------:R-:W4:Y:S01]  /*9cb0*/  LDL R58, [R1+0x336c] ;  /* 0x00336c00013a7983 */ /* 0x000f220000100800 */
[----:B------:R-:W-:Y:S01]  /*9cc0*/  IMAD.MOV.U32 R20, RZ, RZ, R24 ;  /* 0x000000ffff147224 */ /* 0x000fe200078e0018 */
[----:B------:R-:W-:Y:S02]  /*9cd0*/  IABS R22, R53 ;  /* 0x0000003500167213 */ /* 0x000fe40000000000 */
[----:B------:R-:W4:Y:S01]  /*9ce0*/  LDL R54, [R1+0x3378] ;  /* 0x0033780001367983 */ /* 0x000f220000100800 */
[----:B------:R-:W-:-:S04]  /*9cf0*/  IMAD.HI.U32 R25, R3, R20, RZ ;  /* 0x0000001403197227 */ /* 0x000fc800078e00ff */
[----:B------:R-:W-:Y:S02]  /*9d00*/  IMAD.MOV R25, RZ, RZ, -R25 ;  /* 0x000000ffff197224 */ /* 0x000fe400078e0a19 */
[C---:B------:R-:W-:Y:S01]  /*9d10*/  IMAD.HI.U32 R27, R3.reuse, R21, RZ ;  /* 0x00000015031b7227 */ /* 0x040fe200078e00ff */
[----:B------:R-:W-:Y:S02]  /*9d20*/  IABS R24, R55 ;  /* 0x0000003700187213 */ /* 0x000fe40000000000 */
[----:B------:R-:W4:Y:S01]  /*9d30*/  LDL R55, [R1+0x3364] ;  /* 0x0033640001377983 */ /* 0x000f220000100800 */
[----:B------:R-:W-:-:S04]  /*9d40*/  IMAD.HI.U32 R28, R3, R22, RZ ;  /* 0x00000016031c7227 */ /* 0x000fc800078e00ff */
[----:B------:R-:W-:-:S04]  /*9d50*/  IMAD.HI.U32 R29, R3, R23, RZ ;  /* 0x00000017031d7227 */ /* 0x000fc800078e00ff */
[C---:B------:R-:W-:Y:S02]  /*9d60*/  IMAD R20, R61.reuse, R25, R20 ;  /* 0x000000193d147224 */ /* 0x040fe400078e0214 */
[----:B------:R-:W-:Y:S02]  /*9d70*/  IMAD.MOV R25, RZ, RZ, -R27 ;  /* 0x000000ffff197224 */ /* 0x000fe400078e0a1b */
[----:B------:R-:W-:Y:S01]  /*9d80*/  IMAD.MOV R27, RZ, RZ, -R28 ;  /* 0x000000ffff1b7224 */ /* 0x000fe200078e0a1c */
[----:B------:R-:W-:Y:S01]  /*9d90*/  STL [R1+0x3960], R20 ;  /* 0x0039601401007387 */ /* 0x000fe20000100800 */
[----:B------:R-:W-:Y:S02]  /*9da0*/  IMAD.MOV R28, RZ, RZ, -R29 ;  /* 0x000000ffff1c7224 */ /* 0x000fe400078e0a1d */
[C---:B------:R-:W-:Y:S02]  /*9db0*/  IMAD R21, R61.reuse, R25, R21 ;  /* 0x000000193d157224 */ /* 0x040fe400078e0215 */
[----:B------:R-:W-:-:S02]  /*9dc0*/  IMAD R22, R61, R27, R22 ;  /* 0x0000001b3d167224 */ /* 0x000fc400078e0216 */
[----:B------:R-:W-:Y:S01]  /*9dd0*/  IMAD R23, R61, R28, R23 ;  /* 0x0000001c3d177224 */ /* 0x000fe200078e0217 */
[----:B--2---:R-:W-:Y:S02]  /*9de0*/  IABS R29, R56 ;  /* 0x00000038001d7213 */ /* 0x004fe40000000000 */
[----:B------:R-:W2:Y:S04]  /*9df0*/  LDL R56, [R1+0x3368] ;  /* 0x0033680001387983 */ /* 0x000ea80000100800 */
[----:B------:R0:W-:Y:S04]  /*9e00*/  STL [R1+0x3964], R21 ;  /* 0x0039641501007387 */ /* 0x0001e80000100800 */
[----:B------:R-:W2:Y:S04]  /*9e10*/  LDL R51, [R1+0x335c] ;  /* 0x00335c0001337983 */ /* 0x000ea80000100800 */
[----:B------:R-:W2:Y:S01]  /*9e20*/  LDL R52, [R1+0x3360] ;  /* 0x0033600001347983 */ /* 0x000ea20000100800 */
[----:B---3--:R-:W-:Y:S01]  /*9e30*/  IABS R27, R57 ;  /* 0x00000039001b7213 */ /* 0x008fe20000000000 */
[----:B------:R-:W-:-:S02]  /*9e40*/  IMAD.HI.U32 R26, R3, R24, RZ ;  /* 0x00000018031a7227 */ /* 0x000fc400078e00ff */
[----:B------:R-:W3:Y:S01]  /*9e50*/  LDL R57, [R1+0x3358] ;  /* 0x0033580001397983 */ /* 0x000ee20000100800 */
[----:B----4-:R-:W-:-:S03]  /*9e60*/  IABS R28, R58 ;  /* 0x0000003a001c7213 */ /* 0x010fc60000000000 */
[----:B------:R-:W4:Y:S01]  /*9e70*/  LDL R58, [R1+0x3354] ;  /* 0x00335400013a7983 */ /* 0x000f220000100800 */
[----:B------:R-:W-:-:S03]  /*9e80*/  IMAD.MOV R26, RZ, RZ, -R26 ;  /* 0x000000ffff1a7224 */ /* 0x000fc600078e0a1a */
[----:B------:R-:W4:Y:S01]  /*9e90*/  LDL R53, [R1+0x3350] ;  /* 0x0033500001357983 */ /* 0x000f220000100800 */
[----:B------:R-:W-:Y:S02]  /*9ea0*/  IMAD.MOV.U32 R25, RZ, RZ, R29 ;  /* 0x000000ffff197224 */ /* 0x000fe400078e001d */
[----:B------:R-:W-:Y:S01]  /*9eb0*/  IMAD R24, R61, R26, R24 ;  /* 0x0000001a3d187224 */ /* 0x000fe200078e0218 */
[----:B------:R-:W-:Y:S01]  /*9ec0*/  IABS R26, R54 ;  /* 0x00000036001a7213 */ /* 0x000fe20000000000 */
[C---:B------:R-:W-:Y:S01]  /*9ed0*/  IMAD.HI.U32 R34, R3.reuse, R25, RZ ;  /* 0x0000001903227227 */ /* 0x040fe200078e00ff */
[----:B------:R-:W4:Y:S03]  /*9ee0*/  LDL R54, [R1+0x334c] ;  /* 0x00334c0001367983 */ /* 0x000f260000100800 */
[----:B------:R-:W-:Y:S01]  /*9ef0*/  IMAD.MOV R34, RZ, RZ, -R34 ;  /* 0x000000ffff227224 */ /* 0x000fe200078e0a22 */
[----:B------:R-:W4:Y:S01]  /*9f00*/  LDL R50, [R1+0x3338] ;  /* 0x0033380001327983 */ /* 0x000f220000100800 */
[----:B------:R-:W-:Y:S01]  /*9f10*/  IMAD.HI.U32 R36, R3, R26, RZ ;  /* 0x0000001a03247227 */ /* 0x000fe200078e00ff */
[----:B------:R-:W-:-:S02]  /*9f20*/  IABS R29, R55 ;  /* 0x00000037001d7213 */ /* 0x000fc40000000000 */
[----:B------:R-:W4:Y:S01]  /*9f30*/  LDL R55, [R1+0x3348] ;  /* 0x0033480001377983 */ /* 0x000f220000100800 */
[----:B------:R-:W-:-:S03]  /*9f40*/  IMAD.HI.U32 R37, R3, R27, RZ ;  /* 0x0000001b03257227 */ /* 0x000fc600078e00ff */
[----:B0-----:R-:W4:Y:S01]  /*9f50*/  LDL R5, [R1+0x3310] ;  /* 0x0033100001057983 */ /* 0x001f220000100800 */
[----:B------:R-:W-:-:S04]  /*9f60*/  IMAD.HI.U32 R38, R3, R28, RZ ;  /* 0x0000001c03267227 */ /* 0x000fc800078e00ff */
[C---:B------:R-:W-:Y:S02]  /*9f70*/  IMAD R25, R61.reuse, R34, R25 ;  /* 0x000000223d197224 */ /* 0x040fe400078e0219 */
[----:B------:R-:W-:Y:S02]  /*9f80*/  IMAD.MOV R34, RZ, RZ, -R36 ;  /* 0x000000ffff227224 */ /* 0x000fe400078e0a24 */
[----:B------:R-:W-:Y:S02]  /*9f90*/  IMAD.MOV R36, RZ, RZ, -R37 ;  /* 0x000000ffff247224 */ /* 0x000fe400078e0a25 */
[----:B------:R-:W-:Y:S02]  /*9fa0*/  IMAD.MOV R37, RZ, RZ, -R38 ;  /* 0x000000ffff257224 */ /* 0x000fe400078e0a26 */
[C---:B------:R-:W-:Y:S01]  /*9fb0*/  IMAD R26, R61.reuse, R34, R26 ;  /* 0x000000223d1a7224 */ /* 0x040fe200078e021a */
[----:B--2---:R-:W-:Y:S02]  /*9fc0*/  IABS R38, R56 ;  /* 0x0000003800267213 */ /* 0x004fe40000000000 */
[----:B------:R-:W2:Y:S01]  /*9fd0*/  LDL R56, [R1+0x3344] ;  /* 0x0033440001387983 */ /* 0x000ea20000100800 */
[----:B------:R-:W-:-:S02]  /*9fe0*/  IMAD R28, R61, R37, R28 ;  /* 0x000000253d1c7224 */ /* 0x000fc400078e021c */
[----:B------:R-:W-:Y:S01]  /*9ff0*/  IMAD.MOV.U32 R34, RZ, RZ, R38 ;  /* 0x000000ffff227224 */ /* 0x000fe200078e0026 */
[----:B---3--:R-:W-:Y:S02]  /*a000*/  IABS R37, R57 ;  /* 0x0000003900257213 */ /* 0x008fe40000000000 */
[----:B------:R-:W3:Y:S01]  /*a010*/  LDL R57, [R1+0x3340] ;  /* 0x0033400001397983 */ /* 0x000ee20000100800 */
[----:B----4-:R-:W-:-:S03]  /*a020*/  IABS R38, R58 ;  /* 0x0000003a00267213 */ /* 0x010fc60000000000 */
[----:B------:R-:W4:Y:S01]  /*a030*/  LDL R58, [R1+0x333c] ;  /* 0x00333c00013a7983 */ /* 0x000f220000100800 */
[----:B------:R-:W-:-:S04]  /*a040*/  IMAD.HI.U32 R35, R3, R29, RZ ;  /* 0x0000001d03237227 */ /* 0x000fc800078e00ff */
[----:B------:R-:W-:Y:S02]  /*a050*/  IMAD.MOV R35, RZ, RZ, -R35 ;  /* 0x000000ffff237224 */ /* 0x000fe400078e0a23 */
[C---:B------:R-:W-:Y:S02]  /*a060*/  IMAD R27, R61.reuse, R36, R27 ;  /* 0x000000243d1b7224 */ /* 0x040fe400078e021b */
[----:B------:R-:W-:Y:S01]  /*a070*/  IMAD R29, R61, R35, R29 ;  /* 0x000000233d1d7224 */ /* 0x000fe200078e021d */
[----:B------:R-:W-:Y:S01]  /*a080*/  IABS R35, R51 ;  /* 0x0000003300237213 */ /* 0x000fe20000000000 */
[----:B------:R-:W-:Y:S01]  /*a090*/  IMAD.HI.U32 R39, R3, R34, RZ ;  /* 0x0000002203277227 */ /* 0x000fe200078e00ff */
[----:B------:R-:W-:Y:S01]  /*a0a0*/  IABS R36, R52 ;  /* 0x0000003400247213 */ /* 0x000fe20000000000 */
[----:B------:R-:W4:Y:S02]  /*a0b0*/  LDL R51, [R1+0x3330] ;  /* 0x0033300001337983 */ /* 0x000f240000100800 */
[----:B------:R-:W-:-:S02]  /*a0c0*/  IMAD.MOV R39, RZ, RZ, -R39 ;  /* 0x000000ffff277224 */ /* 0x000fc400078e0a27 */
[C---:B------:R-:W-:Y:S01]  /*a0d0*/  IMAD.HI.U32 R41, R3.reuse, R35, RZ ;  /* 0x0000002303297227 */ /* 0x040fe200078e00ff */
[----:B------:R-:W4:Y:S03]  /*a0e0*/  LDL R52, [R1+0x332c] ;  /* 0x00332c0001347983 */ /* 0x000f260000100800 */
[----:B------:R-:W-:-:S04]  /*a0f0*/  IMAD.HI.U32 R42, R3, R36, RZ ;  /* 0x00000024032a7227 */ /* 0x000fc800078e00ff */
[----:B------:R-:W-:-:S04]  /*a100*/  IMAD.HI.U32 R43, R3, R37, RZ ;  /* 0x00000025032b7227 */ /* 0x000fc800078e00ff */
[----:B------:R-:W-:Y:S02]  /*a110*/  IMAD R34, R61, R39, R34 ;  /* 0x000000273d227224 */ /* 0x000fe400078e0222 */
[----:B------:R-:W-:-:S04]  /*a120*/  IMAD.HI.U32 R40, R3, R38, RZ ;  /* 0x0000002603287227 */ /* 0x000fc800078e00ff */
[----:B------:R-:W-:Y:S02]  /*a130*/  IMAD.MOV R39, RZ, RZ, -R41 ;  /* 0x000000ffff277224 */ /* 0x000fe400078e0a29 */
[----:B------:R-:W-:Y:S02]  /*a140*/  IMAD.MOV R41, RZ, RZ, -R42 ;  /* 0x000000ffff297224 */ /* 0x000fe400078e0a2a */
[----:B------:R-:W-:Y:S01]  /*a150*/  IMAD.MOV R42, RZ, RZ, -R43 ;  /* 0x000000ffff2a7224 */ /* 0x000fe200078e0a2b */
[----:B------:R-:W-:Y:S01]  /*a160*/  IABS R43, R53 ;  /* 0x00000035002b7213 */ /* 0x000fe20000000000 */
[----:B------:R-:W-:Y:S01]  /*a170*/  IMAD.MOV R40, RZ, RZ, -R40 ;  /* 0x000000ffff287224 */ /* 0x000fe200078e0a28 */
[----:B------:R-:W4:Y:S03]  /*a180*/  LDL R53, [R1+0x3328] ;  /* 0x0033280001357983 */ /* 0x000f260000100800 */
[----:B------:R-:W-:Y:S01]  /*a190*/  IMAD R38, R61, R40, R38 ;  /* 0x000000283d267224 */ /* 0x000fe200078e0226 */
[----:B------:R-:W-:-:S02]  /*a1a0*/  IABS R40, R54 ;  /* 0x0000003600287213 */ /* 0x000fc40000000000 */
[----:B------:R-:W4:Y:S01]  /*a1b0*/  LDL R54, [R1+0x3324] ;  /* 0x0033240001367983 */ /* 0x000f220000100800 */
[C---:B------:R-:W-:Y:S02]  /*a1c0*/  IMAD R35, R61.reuse, R39, R35 ;  /* 0x000000273d237224 */ /* 0x040fe400078e0223 */
[C---:B------:R-:W-:Y:S01]  /*a1d0*/  IMAD R36, R61.reuse, R41, R36 ;  /* 0x000000293d247224 */ /* 0x040fe200078e0224 */
[----:B------:R-:W-:Y:S01]  /*a1e0*/  IABS R41, R55 ;  /* 0x0000003700297213 */ /* 0x000fe20000000000 */
[----:B------:R-:W-:Y:S01]  /*a1f0*/  IMAD.MOV.U32 R39, RZ, RZ, R43 ;  /* 0x000000ffff277224 */ /* 0x000fe200078e002b */
[----:B------:R-:W4:Y:S01]  /*a200*/  LDL R55, [R1+0x3320] ;  /* 0x0033200001377983 */ /* 0x000f220000100800 */
[----:B------:R-:W-:Y:S01]  /*a210*/  IMAD R37, R61, R42, R37 ;  /* 0x0000002a3d257224 */ /* 0x000fe200078e0225 */
[----:B--2---:R-:W-:Y:S01]  /*a220*/  IABS R42, R56 ;  /* 0x00000038002a7213 */ /* 0x004fe20000000000 */
[----:B------:R-:W-:Y:S01]  /*a230*/  IMAD.HI.U32 R44, R3, R39, RZ ;  /* 0x00000027032c7227 */ /* 0x000fe200078e00ff */
[----:B------:R-:W2:Y:S03]  /*a240*/  LDL R56, [R1+0x331c] ;  /* 0x00331c0001387983 */ /* 0x000ea60000100800 */
[----:B------:R-:W-:-:S02]  /*a250*/  IMAD.MOV R44, RZ, RZ, -R44 ;  /* 0x000000ffff2c7224 */ /* 0x000fc400078e0a2c */
[----:B------:R-:W-:-:S04]  /*a260*/  IMAD.HI.U32 R46, R3, R40, RZ ;  /* 0x00000028032e7227 */ /* 0x000fc800078e00ff */
[----:B------:R-:W-:-:S04]  /*a270*/  IMAD.HI.U32 R47, R3, R41, RZ ;  /* 0x00000029032f7227 */ /* 0x000fc800078e00ff */
[----:B------:R-:W-:-:S04]  /*a280*/  IMAD.HI.U32 R48, R3, R42, RZ ;  /* 0x0000002a03307227 */ /* 0x000fc800078e00ff */
[----:B------:R-:W-:Y:S02]  /*a290*/  IMAD R39, R61, R44, R39 ;  /* 0x0000002c3d277224 */ /* 0x000fe400078e0227 */
[----:B------:R-:W-:Y:S02]  /*a2a0*/  IMAD.MOV R44, RZ, RZ, -R46 ;  /* 0x000000ffff2c7224 */ /* 0x000fe400078e0a2e */
[----:B------:R-:W-:Y:S02]  /*a2b0*/  IMAD.MOV R46, RZ, RZ, -R47 ;  /* 0x000000ffff2e7224 */ /* 0x000fe400078e0a2f */
[----:B------:R-:W-:Y:S01]  /*a2c0*/  IMAD.MOV R47, RZ, RZ, -R48 ;  /* 0x000000ffff2f7224 */ /* 0x000fe200078e0a30 */
[----:B---3--:R-:W-:Y:S02]  /*a2d0*/  IABS R43, R57 ;  /* 0x00000039002b7213 */ /* 0x008fe40000000000 */
[----:B------:R-:W3:Y:S01]  /*a2e0*/  LDL R57, [R1+0x3318] ;  /* 0x0033180001397983 */ /* 0x000ee20000100800 */
[----:B----4-:R-:W-:-:S03]  /*a2f0*/  IABS R48, R58 ;  /* 0x0000003a00307213 */ /* 0x010fc60000000000 */
[----:B------:R-:W4:Y:S04]  /*a300*/  LDL R58, [R1+0x3314] ;  /* 0x00331400013a7983 */ /* 0x000f280000100800 */
[----:B-1----:R-:W3:Y:S04]  /*a310*/  LDL.LU R6, [R1+0xdc] ;  /* 0x0000dc0001067983 */ /* 0x002ee80000300800 */
[----:B------:R-:W4:Y:S04]  /*a320*/  LDL.LU R2, [R1+0xd8] ;  /* 0x0000d80001027983 */ /* 0x000f280000300800 */
[----:B------:R-:W4:Y:S01]  /*a330*/  LDL.LU R21, [R1+0xd4] ;  /* 0x0000d40001157983 */ /* 0x000f220000300800 */
[----:B------:R-:W-:-:S03]  /*a340*/  IMAD.HI.U32 R45, R3, R43, RZ ;  /* 0x0000002b032d7227 */ /* 0x000fc600078e00ff */
[----:B------:R-:W4:Y:S01]  /*a350*/  LDL.LU R16, [R1+0xd0] ;  /* 0x0000d00001107983 */ /* 0x000f220000300800 */
[----:B------:R-:W-:Y:S02]  /*a360*/  IMAD.MOV R45, RZ, RZ, -R45 ;  /* 0x000000ffff2d7224 */ /* 0x000fe400078e0a2d */
[C---:B------:R-:W-:Y:S01]  /*a370*/  IMAD R40, R61.reuse, R44, R40 ;  /* 0x0000002c3d287224 */ /* 0x040fe200078e0228 */
[----:B------:R-:W4:Y:S01]  /*a380*/  LDL.LU R15, [R1+0xcc] ;  /* 0x0000cc00010f7983 */ /* 0x000f220000300800 */
[----:B------:R-:W-:Y:S02]  /*a390*/  IMAD.MOV.U32 R44, RZ, RZ, R48 ;  /* 0x000000ffff2c7224 */ /* 0x000fe400078e0030 */
[C---:B------:R-:W-:Y:S01]  /*a3a0*/  IMAD R43, R61.reuse, R45, R43 ;  /* 0x0000002d3d2b7224 */ /* 0x040fe200078e022b */
[----:B------:R-:W-:Y:S01]  /*a3b0*/  IABS R45, R50 ;  /* 0x00000032002d7213 */ /* 0x000fe20000000000 */
[----:B------:R-:W-:Y:S01]  /*a3c0*/  IMAD R41, R61, R46, R41 ;  /* 0x0000002e3d297224 */ /* 0x000fe200078e0229 */
[----:B------:R-:W-:Y:S01]  /*a3d0*/  IABS R46, R51 ;  /* 0x00000033002e7213 */ /* 0x000fe20000000000 */
[----:B------:R-:W-:Y:S01]  /*a3e0*/  IMAD.HI.U32 R49, R3, R44, RZ ;  /* 0x0000002c03317227 */ /* 0x000fe200078e00ff */
[----:B------:R-:W4:Y:S03]  /*a3f0*/  LDL.LU R14, [R1+0xc8] ;  /* 0x0000c800010e7983 */ /* 0x000f260000300800 */
[----:B------:R-:W-:Y:S01]  /*a400*/  IMAD R42, R61, R47, R42 ;  /* 0x0000002f3d2a7224 */ /* 0x000fe200078e022a */
[----:B------:R-:W-:Y:S01]  /*a410*/  IABS R47, R52 ;  /* 0x00000034002f7213 */ /* 0x000fe20000000000 */
[----:B------:R-:W-:Y:S01]  /*a420*/  IMAD.MOV R49, RZ, RZ, -R49 ;  /* 0x000000ffff317224 */ /* 0x000fe200078e0a31 */
[----:B------:R-:W4:Y:S01]  /*a430*/  LDL.LU R13, [R1+0xc4] ;  /* 0x0000c400010d7983 */ /* 0x000f220000300800 */
[----:B------:R-:W-:Y:S01]  /*a440*/  IMAD.HI.U32 R51, R3, R45, RZ ;  /* 0x0000002d03337227 */ /* 0x000fe200078e00ff */
[----:B------:R-:W-:-:S02]  /*a450*/  ISETP.GT.U32.AND P0, PT, R59, R33, PT ;  /* 0x000000213b00720c */ /* 0x000fc40003f04070 */
[----:B------:R-:W4:Y:S01]  /*a460*/  LDL.LU R4, [R1+0xc0] ;  /* 0x0000c00001047983 */ /* 0x000f220000300800 */
[C---:B------:R-:W-:Y:S01]  /*a470*/  IMAD.HI.U32 R52, R3.reuse, R46, RZ ;  /* 0x0000002e03347227 */ /* 0x040fe200078e00ff */
[----:B------:R-:W-:Y:S02]  /*a480*/  IABS R48, R53 ;  /* 0x0000003500307213 */ /* 0x000fe40000000000 */
[----:B------:R-:W4:Y:S01]  /*a490*/  LDL.LU R0, [R1+0xbc] ;  /* 0x0000bc0001007983 */ /* 0x000f220000300800 */
[----:B------:R-:W-:-:S04]  /*a4a0*/  IMAD.HI.U32 R53, R3, R47, RZ ;  /* 0x0000002f03357227 */ /* 0x000fc800078e00ff */
[----:B------:R-:W-:Y:S02]  /*a4b0*/  IMAD R44, R61, R49, R44 ;  /* 0x000000313d2c7224 */ /* 0x000fe400078e022c */
[----:B------:R-:W-:Y:S02]  /*a4c0*/  IMAD.MOV R49, RZ, RZ, -R51 ;  /* 0x000000ffff317224 */ /* 0x000fe400078e0a33 */
[----:B------:R-:W-:Y:S02]  /*a4d0*/  IMAD.MOV R51, RZ, RZ, -R52 ;  /* 0x000000ffff337224 */ /* 0x000fe400078e0a34 */
[----:B------:R-:W-:Y:S01]  /*a4e0*/  IMAD.MOV R52, RZ, RZ, -R53 ;  /* 0x000000ffff347224 */ /* 0x000fe200078e0a35 */
[----:B------:R-:W-:Y:S01]  /*a4f0*/  IABS R53, R54 ;  /* 0x0000003600357213 */ /* 0x000fe20000000000 */
[----:B------:R-:W-:-:S04]  /*a500*/  IMAD.HI.U32 R50, R3, R48, RZ ;  /* 0x0000003003327227 */ /* 0x000fc800078e00ff */
[----:B------:R-:W-:Y:S02]  /*a510*/  IMAD.MOV R50, RZ, RZ, -R50 ;  /* 0x000000ffff327224 */ /* 0x000fe400078e0a32 */
[C---:B------:R-:W-:Y:S02]  /*a520*/  IMAD R45, R61.reuse, R49, R45 ;  /* 0x000000313d2d7224 */ /* 0x040fe400078e022d */
[----:B------:R-:W-:Y:S02]  /*a530*/  IMAD.MOV.U32 R49, RZ, RZ, R53 ;  /* 0x000000ffff317224 */ /* 0x000fe400078e0035 */
[----:B------:R-:W-:Y:S01]  /*a540*/  IMAD R48, R61, R50, R48 ;  /* 0x000000323d307224 */ /* 0x000fe200078e0230 */
[----:B------:R-:W-:Y:S01]  /*a550*/  IABS R50, R55 ;  /* 0x0000003700327213 */ /* 0x000fe20000000000 */
[----:B------:R-:W-:Y:S01]  /*a560*/  IMAD.HI.U32 R54, R3, R49, RZ ;  /* 0x0000003103367227 */ /* 0x000fe200078e00ff */
[----:B------:R-:W-:-:S03]  /*a570*/  ISETP.GT.U32.AND P1, PT, R59, R32, PT ;  /* 0x000000203b00720c */ /* 0x000fc60003f24070 */
[----:B------:R-:W-:Y:S01]  /*a580*/  IMAD R46, R61, R51, R46 ;  /* 0x000000333d2e7224 */ /* 0x000fe200078e022e */
[----:B--2---:R-:W-:Y:S01]  /*a590*/  IABS R51, R56 ;  /* 0x0000003800337213 */ /* 0x004fe20000000000 */
[----:B------:R-:W-:Y:S02]  /*a5a0*/  IMAD.MOV R54, RZ, RZ, -R54 ;  /* 0x000000ffff367224 */ /* 0x000fe400078e0a36 */
[----:B------:R-:W-:-:S04]  /*a5b0*/  IMAD.HI.U32 R56, R3, R50, RZ ;  /* 0x0000003203387227 */ /* 0x000fc800078e00ff */
[----:B------:R-:W-:Y:S02]  /*a5c0*/  @!P0 IMAD.IADD R33, R33, 0x1, -R59 ;  /* 0x0000000121218824 */ /* 0x000fe400078e0a3b */
[----:B------:R-:W-:Y:S02]  /*a5d0*/  IMAD R49, R61, R54, R49 ;  /* 0x000000363d317224 */ /* 0x000fe400078e0231 */
[----:B------:R-:W-:Y:S01]  /*a5e0*/  IMAD.MOV R54, RZ, RZ, -R56 ;  /* 0x000000ffff367224 */ /* 0x000fe200078e0a38 */
[----:B------:R-:W-:-:S03]  /*a5f0*/  ISETP.GT.U32.AND P5, PT, R59, R33, PT ;  /* 0x000000213b00720c */ /* 0x000fc60003fa4070 */
[----:B------:R-:W-:Y:S01]  /*a600*/  IMAD R50, R61, R54, R50 ;  /* 0x000000363d327224 */ /* 0x000fe200078e0232 */
[----:B------:R-:W-:Y:S02]  /*a610*/  IABS R54, R5 ;  /* 0x0000000500367213 */ /* 0x000fe40000000000 */
[----:B------:R-:W2:Y:S01]  /*a620*/  LDL.LU R5, [R1+0xb8] ;  /* 0x0000b80001057983 */ /* 0x000ea20000300800 */
[----:B------:R-:W-:-:S03]  /*a630*/  @!P1 IMAD.IADD R32, R32, 0x1, -R59 ;  /* 0x0000000120209824 */ /* 0x000fc600078e0a3b */
[----:B------:R-:W2:Y:S04]  /*a640*/  LDL.LU R19, [R1+0xb4] ;  /* 0x0000b40001137983 */ /* 0x000ea80000300800 */
[----:B------:R-:W2:Y:S01]  /*a650*/  LDL.LU R12, [R1+0xb0] ;  /* 0x0000b000010c7983 */ /* 0x000ea20000300800 */
[----:B------:R-:W-:-:S03]  /*a660*/  @!P5 IMAD.IADD R33, R33, 0x1, -R59 ;  /* 0x000000012121d824 */ /* 0x000fc600078e0a3b */
[----:B------:R-:W2:Y:S04]  /*a670*/  LDL.LU R11, [R1+0xac] ;  /* 0x0000ac00010b7983 */ /* 0x000ea80000300800 */
[----:B------:R-:W2:Y:S04]  /*a680*/  LDL.LU R10, [R1+0xa8] ;  /* 0x0000a800010a7983 */ /* 0x000ea80000300800 */
[----:B------:R-:W2:Y:S04]  /*a690*/  LDL.LU R9, [R1+0xa4] ;  /* 0x0000a40001097983 */ /* 0x000ea80000300800 */
[----:B------:R-:W2:Y:S04]  /*a6a0*/  LDL.LU R20, [R1+0xa0] ;  /* 0x0000a00001147983 */ /* 0x000ea80000300800 */
[----:B------:R-:W2:Y:S04]  /*a6b0*/  LDL.LU R18, [R1+0x9c] ;  /* 0x00009c0001127983 */ /* 0x000ea80000300800 */
[----:B------:R-:W-:Y:S04]  /*a6c0*/  STL [R1+0x3914], R33 ;  /* 0x0039142101007387 */ /* 0x000fe80000100800 */
[----:B------:R-:W2:Y:S04]  /*a6d0*/  LDL.LU R17, [R1+0x98] ;  /* 0x0000980001117983 */ /* 0x000ea80000300800 */
[----:B------:R-:W2:Y:S01]  /*a6e0*/  LDL.LU R8, [R1+0x94] ;  /* 0x0000940001087983 */ /* 0x000ea20000300800 */
[----:B---3--:R-:W-:-:S02]  /*a6f0*/  ISETP.GT.U32.AND P0, PT, R61, R6, PT ;  /* 0x000000063d00720c */ /* 0x008fc40003f04070 */
[----:B----4-:R-:W-:-:S11]  /*a700*/  ISETP.GT.U32.AND P1, PT, R61, R21, PT ;  /* 0x000000153d00720c */ /* 0x010fd60003f24070 */
[--C-:B------:R-:W-:Y:S02]  /*a710*/  @!P0 IMAD.IADD R6, R6, 0x1, -R61.reuse ;  /* 0x0000000106068824 */ /* 0x100fe400078e0a3d */
[----:B------:R-:W-:-:S03]  /*a720*/  @!P1 IMAD.IADD R21, R21, 0x1, -R61 ;  /* 0x0000000115159824 */ /* 0x000fc600078e0a3d */
[----:B------:R-:W-:-:S13]  /*a730*/  ISETP.GT.U32.AND P1, PT, R61, R6, PT ;  /* 0x000000063d00720c */ /* 0x000fda0003f24070 */
[----:B------:R-:W-:-:S05]  /*a740*/  @!P1 IMAD.IADD R6, R6, 0x1, -R61 ;  /* 0x0000000106069824 */ /* 0x000fca00078e0a3d */
[----:B------:R0:W-:Y:S04]  /*a750*/  STL [R1+0xdc], R6 ;  /* 0x0000dc0601007387 */ /* 0x0001e80000100800 */
[----:B------:R-:W3:Y:S04]  /*a760*/  LDL.LU R7, [R1+0x90] ;  /* 0x0000900001077983 */ /* 0x000ee80000300800 */
[----:B0-----:R-:W4:Y:S01]  /*a770*/  LDL.LU R6, [R1+0x8c] ;  /* 0x00008c0001067983 */ /* 0x001f220000300800 */
[C---:B------:R-:W-:Y:S02]  /*a780*/  ISETP.GT.U32.AND P2, PT, R59.reuse, R31, PT ;  /* 0x0000001f3b00720c */ /* 0x040fe40003f44070 */
[----:B------:R-:W-:-:S11]  /*a790*/  ISETP.GT.U32.AND P3, PT, R59, R30, PT ;  /* 0x0000001e3b00720c */ /* 0x000fd60003f64070 */
[--C-:B------:R-:W-:Y:S02]  /*a7a0*/  @!P2 IMAD.IADD R31, R31, 0x1, -R59.reuse ;  /* 0x000000011f1fa824 */ /* 0x100fe400078e0a3b */
[----:B------:R-:W-:Y:S01]  /*a7b0*/  @!P3 IMAD.IADD R30, R30, 0x1, -R59 ;  /* 0x000000011e1eb824 */ /* 0x000fe200078e0a3b */
[C---:B------:R-:W-:Y:S02]  /*a7c0*/  ISETP.GT.U32.AND P2, PT, R59.reuse, R32, PT ;  /* 0x000000203b00720c */ /* 0x040fe40003f44070 */
[----:B------:R-:W-:Y:S02]  /*a7d0*/  ISETP.GT.U32.AND P3, PT, R59, R31, PT ;  /* 0x0000001f3b00720c */ /* 0x000fe40003f64070 */
[----:B------:R-:W-:Y:S02]  /*a7e0*/  ISETP.GT.U32.AND P4, PT, R61, R2, PT ;  /* 0x000000023d00720c */ /* 0x000fe40003f84070 */
[----:B------:R-:W-:Y:S02]  /*a7f0*/  ISETP.GT.U32.AND P6, PT, R59, R30, PT ;  /* 0x0000001e3b00720c */ /* 0x000fe40003fc4070 */
[----:B------:R-:W-:-:S05]  /*a800*/  ISETP.GT.U32.AND P5, PT, R61, R16, PT ;  /* 0x000000103d00720c */ /* 0x000fca0003fa4070 */
[--C-:B------:R-:W-:Y:S02]  /*a810*/  @!P2 IMAD.IADD R32, R32, 0x1, -R59.reuse ;  /* 0x000000012020a824 */ /* 0x100fe400078e0a3b */
[----:B------:R-:W-:Y:S01]  /*a820*/  @!P3 IMAD.IADD R31, R31, 0x1, -R59 ;  /* 0x000000011f1fb824 */ /* 0x000fe200078e0a3b */
[C---:B------:R-:W-:Y:S02]  /*a830*/  ISETP.GT.U32.AND P3, PT, R61.reuse, R15, PT ;  /* 0x0000000f3d00720c */ /* 0x040fe40003f64070 */
[C---:B------:R-:W-:Y:S02]  /*a840*/  ISETP.GT.U32.AND P2, PT, R61.reuse, R13, PT ;  /* 0x0000000d3d00720c */ /* 0x040fe40003f44070 */
[C---:B------:R-:W-:Y:S01]  /*a850*/  ISETP.GT.U32.AND P0, PT, R61.reuse, R4, PT ;  /* 0x000000043d00720c */ /* 0x040fe20003f04070 */
[----:B------:R-:W-:Y:S01]  /*a860*/  @!P4 IMAD.IADD R2, R2, 0x1, -R61 ;  /* 0x000000010202c824 */ /* 0x000fe200078e0a3d */
[C---:B------:R-:W-:Y:S01]  /*a870*/  ISETP.GT.U32.AND P4, PT, R61.reuse, R0, PT ;  /* 0x000000003d00720c */ /* 0x040fe20003f84070 */
[----:B------:R-:W-:Y:S01]  /*a880*/  @!P6 IMAD.IADD R30, R30, 0x1, -R59 ;  /* 0x000000011e1ee824 */ /* 0x000fe200078e0a3b */
[C---:B------:R-:W-:Y:S01]  /*a890*/  ISETP.GT.U32.AND P6, PT, R61.reuse, R14, PT ;  /* 0x0000000e3d00720c */ /* 0x040fe20003fc4070 */
[----:B------:R-:W-:Y:S01]  /*a8a0*/  @!P5 IMAD.IADD R16, R16, 0x1, -R61 ;  /* 0x000000011010d824 */ /* 0x000fe200078e0a3d */
[----:B------:R-:W-:-:S03]  /*a8b0*/  ISETP.GT.U32.AND P5, PT, R61, R2, PT ;  /* 0x000000023d00720c */ /* 0x000fc60003fa4070 */
[--C-:B------:R-:W-:Y:S01]  /*a8c0*/  @!P3 IMAD.IADD R15, R15, 0x1, -R61.reuse ;  /* 0x000000010f0fb824 */ /* 0x100fe200078e0a3d */
[----:B------:R-:W-:Y:S01]  /*a8d0*/  ISETP.GT.U32.AND P3, PT, R61, R21, PT ;  /* 0x000000153d00720c */ /* 0x000fe20003f64070 */
[--C-:B------:R-:W-:Y:S01]  /*a8e0*/  @!P2 IMAD.IADD R13, R13, 0x1, -R61.reuse ;  /* 0x000000010d0da824 */ /* 0x100fe200078e0a3d */
[C---:B------:R-:W-:Y:S01]  /*a8f0*/  ISETP.GT.U32.AND P2, PT, R61.reuse, R16, PT ;  /* 0x000000103d00720c */ /* 0x040fe20003f44070 */
[--C-:B------:R-:W-:Y:S01]  /*a900*/  @!P0 IMAD.IADD R4, R4, 0x1, -R61.reuse ;  /* 0x0000000104048824 */ /* 0x100fe200078e0a3d */
[----:B------:R-:W-:Y:S01]  /*a910*/  ISETP.GT.U32.AND P0, PT, R61, R15, PT ;  /* 0x0000000f3d00720c */ /* 0x000fe20003f04070 */
[--C-:B------:R-:W-:Y:S02]  /*a920*/  @!P4 IMAD.IADD R0, R0, 0x1, -R61.reuse ;  /* 0x000000010000c824 */ /* 0x100fe400078e0a3d */
[----:B------:R-:W-:-:S03]  /*a930*/  @!P6 IMAD.IADD R14, R14, 0x1, -R61 ;  /* 0x000000010e0ee824 */ /* 0x000fc600078e0a3d */
[----:B------:R-:W-:Y:S01]  /*a940*/  ISETP.GT.U32.AND P6, PT, R61, R0, PT ;  /* 0x000000003d00720c */ /* 0x000fe20003fc4070 */
[--C-:B------:R-:W-:Y:S02]  /*a950*/  @!P5 IMAD.IADD R2, R2, 0x1, -R61.reuse ;  /* 0x000000010202d824 */ /* 0x100fe400078e0a3d */
[--C-:B------:R-:W-:Y:S01]  /*a960*/  @!P3 IMAD.IADD R21, R21, 0x1, -R61.reuse ;  /* 0x000000011515b824 */ /* 0x100fe200078e0a3d */
[C---:B--2---:R-:W-:Y:S01]  /*a970*/  ISETP.GT.U32.AND P3, PT, R61.reuse, R5, PT ;  /* 0x000000053d00720c */ /* 0x044fe20003f64070 */
[--C-:B------:R-:W-:Y:S01]  /*a980*/  @!P2 IMAD.IADD R16, R16, 0x1, -R61.reuse ;  /* 0x000000011010a824 */ /* 0x100fe200078e0a3d */
[C---:B------:R-:W-:Y:S02]  /*a990*/  ISETP.GT.U32.AND P4, PT, R61.reuse, R14, PT ;  /* 0x0000000e3d00720c */ /* 0x040fe40003f84070 */
[----:B------:R-:W-:Y:S01]  /*a9a0*/  ISETP.GT.U32.AND P2, PT, R61, R19, PT ;  /* 0x000000133d00720c */ /* 0x000fe20003f44070 */
[--C-:B------:R-:W-:Y:S01]  /*a9b0*/  @!P0 IMAD.IADD R15, R15, 0x1, -R61.reuse ;  /* 0x000000010f0f8824 */ /* 0x100fe200078e0a3d */
[C---:B------:R-:W-:Y:S01]  /*a9c0*/  ISETP.GT.U32.AND P0, PT, R61.reuse, R12, PT ;  /* 0x0000000c3d00720c */ /* 0x040fe20003f04070 */
[----:B------:R0:W-:Y:S02]  /*a9d0*/  STL [R1+0xd8], R2 ;  /* 0x0000d80201007387 */ /* 0x0001e40000100800 */
[--C-:B------:R-:W-:Y:S01]  /*a9e0*/  @!P6 IMAD.IADD R0, R0, 0x1, -R61.reuse ;  /* 0x000000010000e824 */ /* 0x100fe200078e0a3d */
[C---:B------:R-:W-:Y:S01]  /*a9f0*/  ISETP.GT.U32.AND P6, PT, R61.reuse, R20, PT ;  /* 0x000000143d00720c */ /* 0x040fe20003fc4070 */
[----:B0-----:R-:W2:Y:S01]  /*aa00*/  LDL.LU R2, [R1+0x88] ;  /* 0x0000880001027983 */ /* 0x001ea20000300800 */
[----:B------:R-:W-:Y:S01]  /*aa10*/  ISETP.GT.U32.AND P1, PT, R61, R13, PT ;  /* 0x0000000d3d00720c */ /* 0x000fe20003f24070 */
[--C-:B------:R-:W-:Y:S01]  /*aa20*/  @!P3 IMAD.IADD R5, R5, 0x1, -R61.reuse ;  /* 0x000000010505b824 */ /* 0x100fe200078e0a3d */
[C---:B------:R-:W-:Y:S01]  /*aa30*/  ISETP.GT.U32.AND P3, PT, R61.reuse, R18, PT ;  /* 0x000000123d00720c */ /* 0x040fe20003f64070 */
[--C-:B------:R-:W-:Y:S01]  /*aa40*/  @!P4 IMAD.IADD R14, R14, 0x1, -R61.reuse ;  /* 0x000000010e0ec824 */ /* 0x100fe200078e0a3d */
[----:B------:R-:W-:Y:S01]  /*aa50*/  ISETP.GT.U32.AND P5, PT, R61, R4, PT ;  /* 0x000000043d00720c */ /* 0x000fe20003fa4070 */
[----:B------:R-:W-:Y:S01]  /*aa60*/  @!P2 IMAD.IADD R19, R19, 0x1, -R61 ;  /* 0x000000011313a824 */ /* 0x000fe200078e0a3d */
[----:B------:R-:W-:-:S02]  /*aa70*/  ISETP.GT.U32.AND P4, PT, R61, R11, PT ;  /* 0x0000000b3d00720c */ /* 0x000fc40003f84070 */
[C---:B------:R-:W-:Y:S01]  /*aa80*/  ISETP.GT.U32.AND P2, PT, R61.reuse, R17, PT ;  /* 0x000000113d00720c */ /* 0x040fe20003f44070 */
[--C-:B------:R-:W-:Y:S01]  /*aa90*/  @!P0 IMAD.IADD R12, R12, 0x1, -R61.reuse ;  /* 0x000000010c0c8824 */ /* 0x100fe200078e0a3d */
[C---:B------:R-:W-:Y:S01]  /*aaa0*/  ISETP.GT.U32.AND P0, PT, R61.reuse, R8, PT ;  /* 0x000000083d00720c */ /* 0x040fe20003f04070 */
[--C-:B------:R-:W-:Y:S01]  /*aab0*/  @!P6 IMAD.IADD R20, R20, 0x1, -R61.reuse ;  /* 0x000000011414e824 */ /* 0x100fe200078e0a3d */
[----:B------:R-:W-:Y:S01]  /*aac0*/  ISETP.GT.U32.AND P6, PT, R61, R5, PT ;  /* 0x000000053d00720c */ /* 0x000fe20003fc4070 */
[--C-:B------:R-:W-:Y:S01]  /*aad0*/  @!P1 IMAD.IADD R13, R13, 0x1, -R61.reuse ;  /* 0x000000010d0d9824 */ /* 0x100fe200078e0a3d */
[----:B------:R-:W-:Y:S01]  /*aae0*/  STL [R1+0xd4], R21 ;  /* 0x0000d41501007387 */ /* 0x000fe20000100800 */
[--C-:B------:R-:W-:Y:S01]  /*aaf0*/  @!P3 IMAD.IADD R18, R18, 0x1, -R61.reuse ;  /* 0x000000011212b824 */ /* 0x100fe200078e0a3d */
[----:B------:R-:W-:Y:S01]  /*ab00*/  ISETP.GT.U32.AND P3, PT, R61, R19, PT ;  /* 0x000000133d00720c */ /* 0x000fe20003f64070 */
[--C-:B------:R-:W-:Y:S01]  /*ab10*/  @!P5 IMAD.IADD R4, R4, 0x1, -R61.reuse ;  /* 0x000000010404d824 */ /* 0x100fe200078e0a3d */
[----:B------:R-:W-:Y:S01]  /*ab20*/  STL [R1+0xd0], R16 ;  /* 0x0000d01001007387 */ /* 0x000fe20000100800 */
[----:B------:R-:W-:-:S02]  /*ab30*/  @!P4 IMAD.IADD R11, R11, 0x1, -R61 ;  /* 0x000000010b0bc824 */ /* 0x000fc400078e0a3d */
[--C-:B------:R-:W-:Y:S01]  /*ab40*/  @!P2 IMAD.IADD R17, R17, 0x1, -R61.reuse ;  /* 0x000000011111a824 */ /* 0x100fe200078e0a3d */
[----:B------:R-:W-:Y:S01]  /*ab50*/  STL [R1+0xcc], R15 ;  /* 0x0000cc0f01007387 */ /* 0x000fe20000100800 */
[C---:B------:R-:W-:Y:S01]  /*ab60*/  ISETP.GT.U32.AND P2, PT, R61.reuse, R12, PT ;  /* 0x0000000c3d00720c */ /* 0x040fe20003f44070 */
[----:B------:R-:W-:Y:S02]  /*ab70*/  @!P0 IMAD.IADD R8, R8, 0x1, -R61 ;  /* 0x0000000108088824 */ /* 0x000fe400078e0a3d */
[----:B------:R-:W-:Y:S01]  /*ab80*/  STL [R1+0xc8], R14 ;  /* 0x0000c80e01007387 */ /* 0x000fe20000100800 */
[----:B------:R-:W-:-:S03]  /*ab90*/  ISETP.GT.U32.AND P0, PT, R61, R11, PT ;  /* 0x0000000b3d00720c */ /* 0x000fc60003f04070 */
[----:B------:R-:W-:Y:S01]  /*aba0*/  STL [R1+0xc4], R13 ;  /* 0x0000c40d01007387 */ /* 0x000fe20000100800 */
[----:B------:R-:W-:-:S03]  /*abb0*/  ISETP.GT.U32.AND P1, PT, R61, R10, PT ;  /* 0x0000000a3d00720c */ /* 0x000fc60003f24070 */
[----:B------:R0:W-:Y:S04]  /*abc0*/  STL [R1+0xbc], R0 ;  /* 0x0000bc0001007387 */ /* 0x0001e80000100800 */
[----:B------:R1:W-:Y:S01]  /*abd0*/  STL [R1+0xc0], R4 ;  /* 0x0000c00401007387 */ /* 0x0003e20000100800 */
[----:B------:R-:W-:-:S03]  /*abe0*/  @!P6 IMAD.IADD R5, R5, 0x1, -R61 ;  /* 0x000000010505e824 */ /* 0x000fc600078e0a3d */
[----:B0-----:R-:W2:Y:S04]  /*abf0*/  LDL R0, [R1+0x330c] ;  /* 0x00330c0001007983 */ /* 0x001ea80000100800 */
[----:B-1----:R-:W2:Y:S01]  /*ac00*/  LDL.LU R4, [R1+0x84] ;  /* 0x0000840001047983 */ /* 0x002ea20000300800 */
[----:B------:R-:W-:-:S03]  /*ac10*/  @!P3 IMAD.IADD R19, R19, 0x1, -R61 ;  /* 0x000000011313b824 */ /* 0x000fc600078e0a3d */
[----:B------:R-:W2:Y:S01]  /*ac20*/  LDL.LU R16, [R1+0x80] ;  /* 0x0000800001107983 */ /* 0x000ea20000300800 */
[----:B------:R-:W-:-:S03]  /*ac30*/  @!P2 IMAD.IADD R12, R12, 0x1, -R61 ;  /* 0x000000010c0ca824 */ /* 0x000fc600078e0a3d */
[----:B------:R-:W2:Y:S01]  /*ac40*/  LDL.LU R15, [R1+0x7c] ;  /* 0x00007c00010f7983 */ /* 0x000ea20000300800 */
[----:B------:R-:W-:-:S03]  /*ac50*/  ISETP.GT.U32.AND P5, PT, R61, R9, PT ;  /* 0x000000093d00720c */ /* 0x000fc60003fa4070 */
[----:B------:R-:W2:Y:S01]  /*ac60*/  LDL.LU R14, [R1+0x78] ;  /* 0x00007800010e7983 */ /* 0x000ea20000300800 */
[----:B------:R-:W-:-:S03]  /*ac70*/  @!P0 IMAD.IADD R11, R11, 0x1, -R61 ;  /* 0x000000010b0b8824 */ /* 0x000fc600078e0a3d */
[----:B------:R-:W2:Y:S01]  /*ac80*/  LDL.LU R13, [R1+0x74] ;  /* 0x00007400010d7983 */ /* 0x000ea20000300800 */
[----:B------:R-:W-:-:S03]  /*ac90*/  @!P1 IMAD.IADD R10, R10, 0x1, -R61 ;  /* 0x000000010a0a9824 */ /* 0x000fc600078e0a3d */
[----:B------:R0:W-:Y:S04]  /*aca0*/  STL [R1+0xb8], R5 ;  /* 0x0000b80501007387 */ /* 0x0001e80000100800 */
[----:B0-----:R-:W2:Y:S04]  /*acb0*/  LDL.LU R5, [R1+0x70] ;  /* 0x0000700001057983 */ /* 0x001ea80000300800 */
[----:B------:R0:W-:Y:S04]  /*acc0*/  STL [R1+0xb4], R19 ;  /* 0x0000b41301007387 */ /* 0x0001e80000100800 */
[----:B------:R-:W2:Y:S04]  /*acd0*/  LDL.LU R21, [R1+0x6c] ;  /* 0x00006c0001157983 */ /* 0x000ea80000300800 */
[----:B------:R1:W-:Y:S04]  /*ace0*/  STL [R1+0xb0], R12 ;  /* 0x0000b00c01007387 */ /* 0x0003e80000100800 */
[----:B0-----:R-:W2:Y:S04]  /*acf0*/  LDL.LU R19, [R1+0x68] ;  /* 0x0000680001137983 */ /* 0x001ea80000300800 */
[----:B------:R0:W-:Y:S04]  /*ad00*/  STL [R1+0xac], R11 ;  /* 0x0000ac0b01007387 */ /* 0x0001e80000100800 */
[----:B-1----:R-:W2:Y:S01]  /*ad10*/  LDL.LU R12, [R1+0x64] ;  /* 0x00006400010c7983 */ /* 0x002ea20000300800 */
[----:B------:R-:W-:-:S03]  /*ad20*/  @!P5 IMAD.IADD R9, R9, 0x1, -R61 ;  /* 0x000000010909d824 */ /* 0x000fc600078e0a3d */
[----:B0-----:R-:W2:Y:S01]  /*ad30*/  LDL.LU R11, [R1+0x60] ;  /* 0x00006000010b7983 */ /* 0x001ea20000300800 */
[C---:B---3--:R-:W-:Y:S02]  /*ad40*/  ISETP.GT.U32.AND P4, PT, R61.reuse, R7, PT ;  /* 0x000000073d00720c */ /* 0x048fe40003f84070 */
[----:B----4-:R-:W-:-:S11]  /*ad50*/  ISETP.GT.U32.AND P1, PT, R61, R6, PT ;  /* 0x000000063d00720c */ /* 0x010fd60003f24070 */
[--C-:B------:R-:W-:Y:S01]  /*ad60*/  @!P4 IMAD.IADD R7, R7, 0x1, -R61.reuse ;  /* 0x000000010707c824 */ /* 0x100fe200078e0a3d */
[C---:B------:R-:W-:Y:S01]  /*ad70*/  ISETP.GT.U32.AND P4, PT, R61.reuse, R10, PT ;  /* 0x0000000a3d00720c */ /* 0x040fe20003f84070 */
[----:B------:R-:W-:Y:S01]  /*ad80*/  @!P1 IMAD.IADD R6, R6, 0x1, -R61 ;  /* 0x0000000106069824 */ /* 0x000fe200078e0a3d */
[----:B------:R-:W-:-:S11]  /*ad90*/  ISETP.GT.U32.AND P1, PT, R61, R9, PT ;  /* 0x000000093d00720c */ /* 0x000fd60003f24070 */
[----:B------:R-:W-:-:S05]  /*ada0*/  @!P4 IMAD.IADD R10, R10, 0x1, -R61 ;  /* 0x000000010a0ac824 */ /* 0x000fca00078e0a3d */
[----:B------:R0:W-:Y:S01]  /*adb0*/  STL [R1+0xa8], R10 ;  /* 0x0000a80a01007387 */ /* 0x0001e20000100800 */
[----:B------:R-:W-:-:S03]  /*adc0*/  @!P1 IMAD.IADD R9, R9, 0x1, -R61 ;  /* 0x0000000109099824 */ /* 0x000fc600078e0a3d */
[----:B0-----:R-:W3:Y:S04]  /*add0*/  LDL.LU R10, [R1+0x5c] ;  /* 0x00005c00010a7983 */ /* 0x001ee80000300800 */
[----:B------:R0:W-:Y:S04]  /*ade0*/  STL [R1+0xa4], R9 ;  /* 0x0000a40901007387 */ /* 0x0001e80000100800 */
[----:B0-----:R-:W4:Y:S01]  /*adf0*/  LDL.LU R9, [R1+0x58] ;  /* 0x0000580001097983 */ /* 0x001f220000300800 */
[----:B------:R-:W-:Y:S02]  /*ae00*/  IABS R53, R58 ;  /* 0x0000003a00357213 */ /* 0x000fe40000000000 */
[----:B------:R-:W-:-:S03]  /*ae10*/  ISETP.GT.U32.AND P3, PT, R61, R18, PT ;  /* 0x000000123d00720c */ /* 0x000fc60003f64070 */
[----:B------:R-:W-:Y:S01]  /*ae20*/  IMAD.HI.U32 R55, R3, R53, RZ ;  /* 0x0000003503377227 */ /* 0x000fe200078e00ff */
[C---:B------:R-:W-:Y:S02]  /*ae30*/  ISETP.GT.U32.AND P2, PT, R61.reuse, R17, PT ;  /* 0x000000113d00720c */ /* 0x040fe40003f44070 */
[----:B--2---:R-:W-:Y:S01]  /*ae40*/  ISETP.GT.U32.AND P5, PT, R61, R2, PT ;  /* 0x000000023d00720c */ /* 0x004fe20003fa4070 */
[----:B------:R-:W-:-:S12]  /*ae50*/  IMAD.MOV R55, RZ, RZ, -R55 ;  /* 0x000000ffff377224 */ /* 0x000fd800078e0a37 */
[----:B------:R-:W-:Y:S01]  /*ae60*/  @!P5 IMAD.IADD R2, R2, 0x1, -R61 ;  /* 0x000000010202d824 */ /* 0x000fe200078e0a3d */
[C---:B------:R-:W-:Y:S01]  /*ae70*/  ISETP.GT.U32.AND P5, PT, R61.reuse, R20, PT ;  /* 0x000000143d00720c */ /* 0x040fe20003fa4070 */
[----:B------:R-:W-:Y:S02]  /*ae80*/  IMAD R53, R61, R55, R53 ;  /* 0x000000373d357224 */ /* 0x000fe400078e0235 */
[----:B------:R-:W-:Y:S01]  /*ae90*/  IMAD.HI.U32 R55, R3, R54, RZ ;  /* 0x0000003603377227 */ /* 0x000fe200078e00ff */
[C---:B------:R-:W-:Y:S02]  /*aea0*/  ISETP.GT.U32.AND P6, PT, R61.reuse, R2, PT ;  /* 0x000000023d00720c */ /* 0x040fe40003fc4070 */
[----:B------:R-:W-:Y:S01]  /*aeb0*/  ISETP.GT.U32.AND P0, PT, R61, R8, PT ;  /* 0x000000083d00720c */ /* 0x000fe20003f04070 */
[----:B------:R-:W-:Y:S02]  /*aec0*/  IMAD.MOV R55, RZ, RZ, -R55 ;  /* 0x000000ffff377224 */ /* 0x000fe400078e0a37 */
[----:B------:R-:W-:-:S04]  /*aed0*/  @!P3 IMAD.IADD R18, R18, 0x1, -R61 ;  /* 0x000000011212b824 */ /* 0x000fc800078e0a3d */
[--C-:B------:R-:W-:Y:S02]  /*aee0*/  @!P5 IMAD.IADD R20, R20, 0x1, -R61.reuse ;  /* 0x000000011414d824 */ /* 0x100fe400078e0a3d */
[--C-:B------:R-:W-:Y:S02]  /*aef0*/  @!P2 IMAD.IADD R17, R17, 0x1, -R61.reuse ;  /* 0x000000011111a824 */ /* 0x100fe400078e0a3d */
[C---:B------:R-:W-:Y:S02]  /*af00*/  IMAD R54, R61.reuse, R55, R54 ;  /* 0x000000373d367224 */ /* 0x040fe400078e0236 */
[--C-:B------:R-:W-:Y:S01]  /*af10*/  @!P6 IMAD.IADD R2, R2, 0x1, -R61.reuse ;  /* 0x000000010202e824 */ /* 0x100fe200078e0a3d */
[C---:B------:R-:W-:Y:S01]  /*af20*/  ISETP.GT.U32.AND P4, PT, R61.reuse, R7, PT ;  /* 0x000000073d00720c */ /* 0x040fe20003f84070 */
[----:B------:R-:W-:Y:S01]  /*af30*/  @!P0 IMAD.IADD R8, R8, 0x1, -R61 ;  /* 0x0000000108088824 */ /* 0x000fe200078e0a3d */
[C---:B------:R-:W-:Y:S02]  /*af40*/  ISETP.GT.U32.AND P5, PT, R61.reuse, R4, PT ;  /* 0x000000043d00720c */ /* 0x040fe40003fa4070 */
[----:B------:R-:W-:-:S02]  /*af50*/  ISETP.GT.U32.AND P3, PT, R61, R16, PT ;  /* 0x000000103d00720c */ /* 0x000fc40003f64070 */
[----:B------:R-:W-:Y:S02]  /*af60*/  IABS R55, R0 ;  /* 0x0000000000377213 */ /* 0x000fe40000000000 */
[C---:B------:R-:W-:Y:S01]  /*af70*/  ISETP.GT.U32.AND P2, PT, R61.reuse, R15, PT ;  /* 0x0000000f3d00720c */ /* 0x040fe20003f44070 */
[----:B------:R-:W2:Y:S06]  /*af80*/  LDL.LU R0, [R1+0x54] ;  /* 0x0000540001007983 */ /* 0x000eac0000300800 */
[----:B------:R-:W-:Y:S01]  /*af90*/  @!P5 IMAD.IADD R4, R4, 0x1, -R61 ;  /* 0x000000010404d824 */ /* 0x000fe200078e0a3d */
[----:B------:R-:W-:-:S02]  /*afa0*/  ISETP.GT.U32.AND P0, PT, R61, R14, PT ;  /* 0x0000000e3d00720c */ /* 0x000fc40003f04070 */
[----:B------:R-:W-:Y:S01]  /*afb0*/  ISETP.GT.U32.AND P1, PT, R61, R6, PT ;  /* 0x000000063d00720c */ /* 0x000fe20003f24070 */
[--C-:B------:R-:W-:Y:S02]  /*afc0*/  @!P3 IMAD.IADD R16, R16, 0x1, -R61.reuse ;  /* 0x000000011010b824 */ /* 0x100fe400078e0a3d */
[----:B------:R-:W-:Y:S01]  /*afd0*/  @!P2 IMAD.IADD R15, R15, 0x1, -R61 ;  /* 0x000000010f0fa824 */ /* 0x000fe200078e0a3d */
[C---:B------:R-:W-:Y:S02]  /*afe0*/  ISETP.GT.U32.AND P6, PT, R61.reuse, R21, PT ;  /* 0x000000153d00720c */ /* 0x040fe40003fc4070 */
[C---:B------:R-:W-:Y:S02]  /*aff0*/  ISETP.GT.U32.AND P5, PT, R61.reuse, R19, PT ;  /* 0x000000133d00720c */ /* 0x040fe40003fa4070 */
[C---:B------:R-:W-:Y:S02]  /*b000*/  ISETP.GT.U32.AND P3, PT, R61.reuse, R12, PT ;  /* 0x0000000c3d00720c */ /* 0x040fe40003f64070 */
[----:B------:R-:W-:-:S07]  /*b010*/  ISETP.GT.U32.AND P2, PT, R61, R11, PT ;  /* 0x0000000b3d00720c */ /* 0x000fce0003f44070 */
[--C-:B------:R-:W-:Y:S01]  /*b020*/  @!P6 IMAD.IADD R21, R21, 0x1, -R61.reuse ;  /* 0x000000011515e824 */ /* 0x100fe200078e0a3d */
[----:B------:R-:W-:Y:S01]  /*b030*/  ISETP.GT.U32.AND P6, PT, R61, R4, PT ;  /* 0x000000043d00720c */ /* 0x000fe20003fc4070 */
[--C-:B------:R-:W-:Y:S01]  /*b040*/  @!P5 IMAD.IADD R19, R19, 0x1, -R61.reuse ;  /* 0x000000011313d824 */ /* 0x100fe200078e0a3d */
[----:B------:R-:W-:Y:S01]  /*b050*/  ISETP.GT.U32.AND P5, PT, R61, R16, PT ;  /* 0x000000103d00720c */ /* 0x000fe20003fa4070 */
[--C-:B------:R-:W-:Y:S01]  /*b060*/  @!P4 IMAD.IADD R7, R7, 0x1, -R61.reuse ;  /* 0x000000010707c824 */ /* 0x100fe200078e0a3d */
[----:B------:R-:W-:Y:S01]  /*b070*/  STL [R1+0xa0], R20 ;  /* 0x0000a01401007387 */ /* 0x000fe20000100800 */
[--C-:B------:R-:W-:Y:S02]  /*b080*/  @!P0 IMAD.IADD R14, R14, 0x1, -R61.reuse ;  /* 0x000000010e0e8824 */ /* 0x100fe400078e0a3d */
[--C-:B------:R-:W-:Y:S01]  /*b090*/  @!P1 IMAD.IADD R6, R6, 0x1, -R61.reuse ;  /* 0x0000000106069824 */ /* 0x100fe200078e0a3d */
[----:B------:R-:W-:Y:S01]  /*b0a0*/  STL [R1+0x9c], R18 ;  /* 0x00009c1201007387 */ /* 0x000fe20000100800 */
[--C-:B------:R-:W-:Y:S01]  /*b0b0*/  @!P3 IMAD.IADD R12, R12, 0x1, -R61.reuse ;  /* 0x000000010c0cb824 */ /* 0x100fe200078e0a3d */
[----:B------:R-:W-:Y:S01]  /*b0c0*/  ISETP.GT.U32.AND P3, PT, R61, R15, PT ;  /* 0x0000000f3d00720c */ /* 0x000fe20003f64070 */
[----:B------:R-:W-:Y:S01]  /*b0d0*/  @!P2 IMAD.IADD R11, R11, 0x1, -R61 ;  /* 0x000000010b0ba824 */ /* 0x000fe200078e0a3d */
[----:B------:R-:W-:Y:S01]  /*b0e0*/  STL [R1+0x98], R17 ;  /* 0x0000981101007387 */ /* 0x000fe20000100800 */
[----:B------:R-:W-:-:S02]  /*b0f0*/  ISETP.GT.U32.AND P4, PT, R61, R13, PT ;  /* 0x0000000d3d00720c */ /* 0x000fc40003f84070 */
[----:B------:R-:W-:Y:S01]  /*b100*/  ISETP.GT.U32.AND P2, PT, R61, R14, PT ;  /* 0x0000000e3d00720c */ /* 0x000fe20003f44070 */
[----:B------:R-:W-:Y:S04]  /*b110*/  STL [R1+0x94], R8 ;  /* 0x0000940801007387 */ /* 0x000fe80000100800 */
[----:B------:R-:W-:Y:S04]  /*b120*/  STL [R1+0x90], R7 ;  /* 0x0000900701007387 */ /* 0x000fe80000100800 */
[----:B------:R0:W-:Y:S04]  /*b130*/  STL [R1+0x88], R2 ;  /* 0x0000880201007387 */ /* 0x0001e80000100800 */
[----:B------:R1:W-:Y:S01]  /*b140*/  STL [R1+0x8c], R6 ;  /* 0x00008c0601007387 */ /* 0x0003e20000100800 */
[----:B------:R-:W-:-:S03]  /*b150*/  @!P6 IMAD.IADD R4, R4, 0x1, -R61 ;  /* 0x000000010404e824 */ /* 0x000fc600078e0a3d */
[----:B0-----:R-:W2:Y:S01]  /*b160*/  LDL.LU R2, [R1+0x50] ;  /* 0x0000500001027983 */ /* 0x001ea20000300800 */
[----:B------:R-:W-:-:S03]  /*b170*/  @!P5 IMAD.IADD R16, R16, 0x1, -R61 ;  /* 0x000000011010d824 */ /* 0x000fc600078e0a3d */
[----:B------:R-:W2:Y:S01]  /*b180*/  LDL.LU R18, [R1+0x4c] ;  /* 0x00004c0001127983 */ /* 0x000ea20000300800 */
[----:B------:R-:W-:-:S03]  /*b190*/  ISETP.GT.U32.AND P1, PT, R61, R5, PT ;  /* 0x000000053d00720c */ /* 0x000fc60003f24070 */
[----:B------:R-:W2:Y:S01]  /*b1a0*/  LDL.LU R8, [R1+0x48] ;  /* 0x0000480001087983 */ /* 0x000ea20000300800 */
[----:B------:R-:W-:-:S03]  /*b1b0*/  @!P3 IMAD.IADD R15, R15, 0x1, -R61 ;  /* 0x000000010f0fb824 */ /* 0x000fc600078e0a3d */
[----:B------:R-:W2:Y:S01]  /*b1c0*/  LDL.LU R7, [R1+0x44] ;  /* 0x0000440001077983 */ /* 0x000ea20000300800 */
[----:B------:R-:W-:-:S03]  /*b1d0*/  @!P4 IMAD.IADD R13, R13, 0x1, -R61 ;  /* 0x000000010d0dc824 */ /* 0x000fc600078e0a3d */
[----:B-1----:R-:W2:Y:S01]  /*b1e0*/  LDL.LU R6, [R1+0x40] ;  /* 0x0000400001067983 */ /* 0x002ea20000300800 */
[----:B------:R-:W-:-:S03]  /*b1f0*/  @!P2 IMAD.IADD R14, R14, 0x1, -R61 ;  /* 0x000000010e0ea824 */ /* 0x000fc600078e0a3d */
[----:B------:R0:W-:Y:S04]  /*b200*/  STL [R1+0x84], R4 ;  /* 0x0000840401007387 */ /* 0x0001e80000100800 */
[----:B0-----:R-:W2:Y:S04]  /*b210*/  LDL.LU R4, [R1+0x3c] ;  /* 0x00003c0001047983 */ /* 0x001ea80000300800 */
[----:B------:R0:W-:Y:S04]  /*b220*/  STL [R1+0x80], R16 ;  /* 0x0000801001007387 */ /* 0x0001e80000100800 */
[----:B------:R-:W2:Y:S04]  /*b230*/  LDL.LU R20, [R1+0x2bc] ;  /* 0x0002bc0001147983 */ /* 0x000ea80000300800 */
[----:B------:R1:W-:Y:S04]  /*b240*/  STL [R1+0x7c], R15 ;  /* 0x00007c0f01007387 */ /* 0x0003e80000100800 */
[----:B------:R-:W2:Y:S04]  /*b250*/  LDL.LU R17, [R1+0x2c4] ;  /* 0x0002c40001117983 */ /* 0x000ea80000300800 */
[----:B------:R-:W-:Y:S04]  /*b260*/  STL [R1+0x78], R14 ;  /* 0x0000780e01007387 */ /* 0x000fe80000100800 */
[----:B0-----:R-:W2:Y:S01]  /*b270*/  LDL.LU R16, [R1+0x2c8] ;  /* 0x0002c80001107983 */ /* 0x001ea20000300800 */
[----:B------:R-:W-:-:S03]  /*b280*/  @!P1 IMAD.IADD R5, R5, 0x1, -R61 ;  /* 0x0000000105059824 */ /* 0x000fc600078e0a3d */
[----:B-1----:R-:W2:Y:S01]  /*b290*/  LDL.LU R15, [R1+0x2c0] ;  /* 0x0002c000010f7983 */ /* 0x002ea20000300800 */
[C---:B---3--:R-:W-:Y:S02]  /*b2a0*/  ISETP.GT.U32.AND P0, PT, R61.reuse, R10, PT ;  /* 0x0000000a3d00720c */ /* 0x048fe40003f04070 */
[----:B----4-:R-:W-:-:S11]  /*b2b0*/  ISETP.GT.U32.AND P4, PT, R61, R9, PT ;  /* 0x000000093d00720c */ /* 0x010fd60003f84070 */
[--C-:B------:R-:W-:Y:S01]  /*b2c0*/  @!P0 IMAD.IADD R10, R10, 0x1, -R61.reuse ;  /* 0x000000010a0a8824 */ /* 0x100fe200078e0a3d */
[----:B------:R-:W-:Y:S01]  /*b2d0*/  ISETP.GT.U32.AND P0, PT, R61, R13, PT ;  /* 0x0000000d3d00720c */ /* 0x000fe20003f04070 */
[----:B------:R-:W-:Y:S01]  /*b2e0*/  @!P4 IMAD.IADD R9, R9, 0x1, -R61 ;  /* 0x000000010909c824 */ /* 0x000fe200078e0a3d */
[----:B------:R-:W-:-:S11]  /*b2f0*/  ISETP.GT.U32.AND P4, PT, R61, R5, PT ;  /* 0x000000053d00720c */ /* 0x000fd60003f84070 */
[----:B------:R-:W-:-:S05]  /*b300*/  @!P0 IMAD.IADD R13, R13, 0x1, -R61 ;  /* 0x000000010d0d8824 */ /* 0x000fca00078e0a3d */
[----:B------:R0:W-:Y:S04]  /*b310*/  STL [R1+0x74], R13 ;  /* 0x0000740d01007387 */ /* 0x0001e80000100800 */
[----:B0-----:R-:W3:Y:S01]  /*b320*/  LDL.LU R13, [R1+0x2a4] ;  /* 0x0002a400010d7983 */ /* 0x001ee20000300800 */
[----:B------:R-:W-:-:S03]  /*b330*/  @!P4 IMAD.IADD R5, R5, 0x1, -R61 ;  /* 0x000000010505c824 */ /* 0x000fc600078e0a3d */
[----:B------:R-:W4:Y:S04]  /*b340*/  LDL.LU R14, [R1+0x2a8] ;  /* 0x0002a800010e7983 */ /* 0x000f280000300800 */
[----:B------:R0:W-:Y:S04]  /*b350*/  STL [R1+0x70], R5 ;  /* 0x0000700501007387 */ /* 0x0001e80000100800 */
[----:B0-----:R-:W4:Y:S01]  /*b360*/  LDL.LU R5, [R1+0x2b0] ;  /* 0x0002b00001057983 */ /* 0x001f220000300800 */
[C---:B------:R-:W-:Y:S02]  /*b370*/  ISETP.GT.U32.AND P5, PT, R61.reuse, R19, PT ;  /* 0x000000133d00720c */ /* 0x040fe40003fa4070 */
[----:B------:R-:W-:-:S02]  /*b380*/  ISETP.GT.U32.AND P3, PT, R61, R12, PT ;  /* 0x0000000c3d00720c */ /* 0x000fc40003f64070 */
[C---:B------:R-:W-:Y:S02]  /*b390*/  ISETP.GT.U32.AND P2, PT, R61.reuse, R11, PT ;  /* 0x0000000b3d00720c */ /* 0x040fe40003f44070 */
[----:B--2---:R-:W-:-:S13]  /*b3a0*/  ISETP.GT.U32.AND P1, PT, R61, R0, PT ;  /* 0x000000003d00720c */ /* 0x004fda0003f24070 */
[----:B------:R-:W-:Y:S01]  /*b3b0*/  @!P1 IMAD.IADD R0, R0, 0x1, -R61 ;  /* 0x0000000100009824 */ /* 0x000fe200078e0a3d */
[----:B------:R-:W-:-:S04]  /*b3c0*/  ISETP.GT.U32.AND P1, PT, R61, R21, PT ;  /* 0x000000153d00720c */ /* 0x000fc80003f24070 */
[----:B------:R-:W-:Y:S01]  /*b3d0*/  ISETP.GT.U32.AND P6, PT, R61, R0, PT ;  /* 0x000000003d00720c */ /* 0x000fe20003fc4070 */
[----:B------:R-:W-:-:S08]  /*b3e0*/  @!P5 IMAD.IADD R19, R19, 0x1, -R61 ;  /* 0x000000011313d824 */ /* 0x000fd000078e0a3d */
[--C-:B------:R-:W-:Y:S01]  /*b3f0*/  @!P1 IMAD.IADD R21, R21, 0x1, -R61.reuse ;  /* 0x0000000115159824 */ /* 0x100fe200078e0a3d */
[C---:B------:R-:W-:Y:S01]  /*b400*/  ISETP.GT.U32.AND P0, PT, R61.reuse, R10, PT ;  /* 0x0000000a3d00720c */ /* 0x040fe20003f04070 */
[--C-:B------:R-:W-:Y:S02]  /*b410*/  @!P3 IMAD.IADD R12, R12, 0x1, -R61.reuse ;  /* 0x000000010c0cb824 */ /* 0x100fe400078e0a3d */
[--C-:B------:R-:W-:Y:S01]  /*b420*/  @!P6 IMAD.IADD R0, R0, 0x1, -R61.reuse ;  /* 0x000000010000e824 */ /* 0x100fe200078e0a3d */
[----:B------:R-:W-:Y:S01]  /*b430*/  ISETP.GT.U32.AND P4, PT, R61, R9, PT ;  /* 0x000000093d00720c */ /* 0x000fe20003f84070 */
[--C-:B------:R-:W-:Y:S01]  /*b440*/  @!P2 IMAD.IADD R11, R11, 0x1, -R61.reuse ;  /* 0x000000010b0ba824 */ /* 0x100fe200078e0a3d */
[----:B------:R-:W-:Y:S04]  /*b450*/  STL [R1+0x6c], R21 ;  /* 0x00006c1501007387 */ /* 0x000fe80000100800 */
[----:B------:R-:W-:Y:S03]  /*b460*/  STL [R1+0x68], R19 ;  /* 0x0000681301007387 */ /* 0x000fe60000100800 */
[--C-:B------:R-:W-:Y:S01]  /*b470*/  @!P0 IMAD.IADD R10, R10, 0x1, -R61.reuse ;  /* 0x000000010a0a8824 */ /* 0x100fe200078e0a3d */
[----:B------:R-:W-:Y:S03]  /*b480*/  STL [R1+0x64], R12 ;  /* 0x0000640c01007387 */ /* 0x000fe60000100800 */
[----:B------:R-:W-:Y:S01]  /*b490*/  @!P4 IMAD.IADD R9, R9, 0x1, -R61 ;  /* 0x000000010909c824 */ /* 0x000fe200078e0a3d */
[----:B------:R-:W-:Y:S04]  /*b4a0*/  STL [R1+0x60], R11 ;  /* 0x0000600b01007387 */ /* 0x000fe80000100800 */
[----:B------:R-:W-:Y:S04]  /*b4b0*/  STL [R1+0x5c], R10 ;  /* 0x00005c0a01007387 */ /* 0x000fe80000100800 */
[----:B------:R0:W-:Y:S01]  /*b4c0*/  STL [R1+0x54], R0 ;  /* 0x0000540001007387 */ /* 0x0001e20000100800 */
[----:B------:R-:W-:-:S02]  /*b4d0*/  ISETP.GT.U32.AND P1, PT, R61, R2, PT ;  /* 0x000000023d00720c */ /* 0x000fc40003f24070 */
[C---:B------:R-:W-:Y:S02]  /*b4e0*/  ISETP.GT.U32.AND P5, PT, R61.reuse, R18, PT ;  /* 0x000000123d00720c */ /* 0x040fe40003fa4070 */
[----:B------:R-:W-:-:S09]  /*b4f0*/  ISETP.GT.U32.AND P3, PT, R61, R8, PT ;  /* 0x000000083d00720c */ /* 0x000fd20003f64070 */
[--C-:B------:R-:W-:Y:S02]  /*b500*/  @!P1 IMAD.IADD R2, R2, 0x1, -R61.reuse ;  /* 0x0000000102029824 */ /* 0x100fe400078e0a3d */
[--C-:B------:R-:W-:Y:S01]  /*b510*/  @!P5 IMAD.IADD R18, R18, 0x1, -R61.reuse ;  /* 0x000000011212d824 */ /* 0x100fe200078e0a3d */
[C---:B------:R-:W-:Y:S01]  /*b520*/  ISETP.GT.U32.AND P2, PT, R61.reuse, R7, PT ;  /* 0x000000073d00720c */ /* 0x040fe20003f44070 */
[----:B------:R-:W-:Y:S01]  /*b530*/  @!P3 IMAD.IADD R8, R8, 0x1, -R61 ;  /* 0x000000010808b824 */ /* 0x000fe200078e0a3d */
[C---:B------:R-:W-:Y:S02]  /*b540*/  ISETP.GT.U32.AND P6, PT, R61.reuse, R20, PT ;  /* 0x000000143d00720c */ /* 0x040fe40003fc4070 */
[C---:B------:R-:W-:Y:S02]  /*b550*/  ISETP.GT.U32.AND P1, PT, R61.reuse, R17, PT ;  /* 0x000000113d00720c */ /* 0x040fe40003f24070 */
[----:B------:R-:W-:-:S09]  /*b560*/  ISETP.GT.U32.AND P5, PT, R61, R16, PT ;  /* 0x000000103d00720c */ /* 0x000fd20003fa4070 */
[--C-:B------:R-:W-:Y:S01]  /*b570*/  @!P6 IMAD.IADD R20, R20, 0x1, -R61.reuse ;  /* 0x000000011414e824 */ /* 0x100fe200078e0a3d */
[C---:B------:R-:W-:Y:S02]  /*b580*/  ISETP.GT.U32.AND P6, PT, R61.reuse, R2, PT ;  /* 0x000000023d00720c */ /* 0x040fe40003fc4070 */
[----:B------:R-:W-:Y:S01]  /*b590*/  ISETP.GT.U32.AND P0, PT, R61, R6, PT ;  /* 0x000000063d00720c */ /* 0x000fe20003f04070 */
[--C-:B------:R-:W-:Y:S01]  /*b5a0*/  @!P1 IMAD.IADD R17, R17, 0x1, -R61.reuse ;  /* 0x0000000111119824 */ /* 0x100fe200078e0a3d */
[C---:B------:R-:W-:Y:S02]  /*b5b0*/  ISETP.GT.U32.AND P1, PT, R61.reuse, R18, PT ;  /* 0x000000123d00720c */ /* 0x040fe40003f24070 */
[----:B------:R-:W-:Y:S01]  /*b5c0*/  ISETP.GT.U32.AND P4, PT, R61, R4, PT ;  /* 0x000000043d00720c */ /* 0x000fe20003f84070 */
[----:B------:R1:W-:Y:S01]  /*b5d0*/  STL [R1+0x58], R9 ;  /* 0x0000580901007387 */ /* 0x0003e20000100800 */
[--C-:B------:R-:W-:Y:S02]  /*b5e0*/  @!P2 IMAD.IADD R7, R7, 0x1, -R61.reuse ;  /* 0x000000010707a824 */ /* 0x100fe400078e0a3d */
[----:B------:R-:W-:Y:S01]  /*b5f0*/  @!P5 IMAD.IADD R16, R16, 0x1, -R61 ;  /* 0x000000011010d824 */ /* 0x000fe200078e0a3d */
[C---:B------:R-:W-:Y:S01]  /*b600*/  ISETP.GT.U32.AND P5, PT, R61.reuse, R8, PT ;  /* 0x000000083d00720c */ /* 0x040fe20003fa4070 */
[----:B0-----:R-:W2:Y:S01]  /*b610*/  LDL.LU R0, [R1+0x2b4] ;  /* 0x0002b40001007983 */ /* 0x001ea20000300800 */
[----:B------:R-:W-:-:S03]  /*b620*/  ISETP.GT.U32.AND P3, PT, R61, R15, PT ;  /* 0x0000000f3d00720c */ /* 0x000fc60003f64070 */
[----:B------:R-:W2:Y:S01]  /*b630*/  LDL.LU R12, [R1+0x2ac] ;  /* 0x0002ac00010c7983 */ /* 0x000ea20000300800 */
[----:B------:R-:W-:-:S03]  /*b640*/  @!P6 IMAD.IADD R2, R2, 0x1, -R61 ;  /* 0x000000010202e824 */ /* 0x000fc600078e0a3d */
[----:B------:R-:W2:Y:S01]  /*b650*/  LDL.LU R11, [R1+0x280] ;  /* 0x00028000010b7983 */ /* 0x000ea20000300800 */
[--C-:B------:R-:W-:Y:S02]  /*b660*/  @!P0 IMAD.IADD R6, R6, 0x1, -R61.reuse ;  /* 0x0000000106068824 */ /* 0x100fe400078e0a3d */
[--C-:B------:R-:W-:Y:S01]  /*b670*/  @!P1 IMAD.IADD R18, R18, 0x1, -R61.reuse ;  /* 0x0000000112129824 */ /* 0x100fe200078e0a3d */
[----:B------:R-:W2:Y:S01]  /*b680*/  LDL.LU R10, [R1+0x284] ;  /* 0x00028400010a7983 */ /* 0x000ea20000300800 */
[--C-:B------:R-:W-:Y:S02]  /*b690*/  @!P4 IMAD.IADD R4, R4, 0x1, -R61.reuse ;  /* 0x000000010404c824 */ /* 0x100fe400078e0a3d */
[--C-:B------:R-:W-:Y:S01]  /*b6a0*/  @!P5 IMAD.IADD R8, R8, 0x1, -R61.reuse ;  /* 0x000000010808d824 */ /* 0x100fe200078e0a3d */
[----:B-1----:R-:W2:Y:S04]  /*b6b0*/  LDL.LU R9, [R1+0x28c] ;  /* 0x00028c0001097983 */ /* 0x002ea80000300800 */
[----:B------:R0:W-:Y:S01]  /*b6c0*/  STL [R1+0x50], R2 ;  /* 0x0000500201007387 */ /* 0x0001e20000100800 */
[----:B------:R-:W-:Y:S01]  /*b6d0*/  @!P3 IMAD.IADD R15, R15, 0x1, -R61 ;  /* 0x000000010f0fb824 */ /* 0x000fe200078e0a3d */
[----:B------:R-:W-:-:S02]  /*b6e0*/  ISETP.GT.U32.AND P3, PT, R61, R7, PT ;  /* 0x000000073d00720c */ /* 0x000fc40003f64070 */
[----:B0-----:R-:W2:Y:S04]  /*b6f0*/  LDL.LU R2, [R1+0x290] ;  /* 0x0002900001027983 */ /* 0x001ea80000300800 */
[----:B------:R-:W2:Y:S04]  /*b700*/  LDL.LU R21, [R1+0x288] ;  /* 0x0002880001157983 */ /* 0x000ea80000300800 */
[----:B------:R0:W-:Y:S04]  /*b710*/  STL [R1+0x4c], R18 ;  /* 0x00004c1201007387 */ /* 0x0001e80000100800 */
[----:B------:R-:W2:Y:S04]  /*b720*/  LDL.LU R19, [R1+0x268] ;  /* 0x0002680001137983 */ /* 0x000ea80000300800 */
[----:B------:R1:W-:Y:S04]  /*b730*/  STL [R1+0x48], R8 ;  /* 0x0000480801007387 */ /* 0x0003e80000100800 */
[----:B0-----:R-:W2:Y:S04]  /*b740*/  LDL.LU R18, [R1+0x26c] ;  /* 0x00026c0001127983 */ /* 0x001ea80000300800 */
[----:B-1----:R-:W2:Y:S01]  /*b750*/  LDL.LU R8, [R1+0x274] ;  /* 0x0002740001087983 */ /* 0x002ea20000300800 */
[----:B------:R-:W-:Y:S01]  /*b760*/  ISETP.GT.U32.AND P1, PT, R61, R17, PT ;  /* 0x000000113d00720c */ /* 0x000fe20003f24070 */
[----:B------:R-:W-:Y:S01]  /*b770*/  @!P3 IMAD.IADD R7, R7, 0x1, -R61 ;  /* 0x000000010707b824 */ /* 0x000fe200078e0a3d */
[----:B------:R-:W-:-:S02]  /*b780*/  ISETP.GT.U32.AND P5, PT, R61, R16, PT ;  /* 0x000000103d00720c */ /* 0x000fc40003fa4070 */
[C---:B---3--:R-:W-:Y:S02]  /*b790*/  ISETP.GT.U32.AND P2, PT, R61.reuse, R13, PT ;  /* 0x0000000d3d00720c */ /* 0x048fe40003f44070 */
[----:B----4-:R-:W-:-:S11]  /*b7a0*/  ISETP.GT.U32.AND P0, PT, R61, R14, PT ;  /* 0x0000000e3d00720c */ /* 0x010fd60003f04070 */
[--C-:B------:R-:W-:Y:S01]  /*b7b0*/  @!P2 IMAD.IADD R13, R13, 0x1, -R61.reuse ;  /* 0x000000010d0da824 */ /* 0x100fe200078e0a3d */
[C---:B------:R-:W-:Y:S02]  /*b7c0*/  ISETP.GT.U32.AND P2, PT, R61.reuse, R6, PT ;  /* 0x000000063d00720c */ /* 0x040fe40003f44070 */
[C---:B------:R-:W-:Y:S01]  /*b7d0*/  ISETP.GT.U32.AND P4, PT, R61.reuse, R5, PT ;  /* 0x000000053d00720c */ /* 0x040fe20003f84070 */
[----:B------:R-:W-:Y:S01]  /*b7e0*/  @!P0 IMAD.IADD R14, R14, 0x1, -R61 ;  /* 0x000000010e0e8824 */ /* 0x000fe200078e0a3d */
[C---:B------:R-:W-:Y:S02]  /*b7f0*/  ISETP.GT.U32.AND P0, PT, R61.reuse, R4, PT ;  /* 0x000000043d00720c */ /* 0x040fe40003f04070 */
[----:B------:R-:W-:-:S07]  /*b800*/  ISETP.GT.U32.AND P3, PT, R61, R15, PT ;  /* 0x0000000f3d00720c */ /* 0x000fce0003f64070 */
[--C-:B------:R-:W-:Y:S02]  /*b810*/  @!P2 IMAD.IADD R6, R6, 0x1, -R61.reuse ;  /* 0x000000010606a824 */ /* 0x100fe400078e0a3d */
[--C-:B------:R-:W-:Y:S01]  /*b820*/  @!P4 IMAD.IADD R5, R5, 0x1, -R61.reuse ;  /* 0x000000010505c824 */ /* 0x100fe200078e0a3d */
[C---:B------:R-:W-:Y:S02]  /*b830*/  ISETP.GT.U32.AND P4, PT, R61.reuse, R20, PT ;  /* 0x000000143d00720c */ /* 0x040fe40003f84070 */
[----:B------:R-:W-:Y:S01]  /*b840*/  ISETP.GT.U32.AND P2, PT, R61, R13, PT ;  /* 0x0000000d3d00720c */ /* 0x000fe20003f44070 */
[----:B------:R0:W-:Y:S01]  /*b850*/  STL [R1+0x44], R7 ;  /* 0x0000440701007387 */ /* 0x0001e20000100800 */
[--C-:B------:R-:W-:Y:S02]  /*b860*/  @!P0 IMAD.IADD R4, R4, 0x1, -R61.reuse ;  /* 0x0000000104048824 */ /* 0x100fe400078e0a3d */
[--C-:B------:R-:W-:Y:S01]  /*b870*/  @!P1 IMAD.IADD R17, R17, 0x1, -R61.reuse ;  /* 0x0000000111119824 */ /* 0x100fe200078e0a3d */
[----:B0-----:R-:W3:Y:S06]  /*b880*/  LDL.LU R7, [R1+0x27c] ;  /* 0x00027c0001077983 */ /* 0x001eec0000300800 */
[----:B------:R-:W-:-:S02]  /*b890*/  @!P4 IMAD.IADD R20, R20, 0x1, -R61 ;  /* 0x000000011414c824 */ /* 0x000fc400078e0a3d */
[--C-:B------:R-:W-:Y:S01]  /*b8a0*/  @!P5 IMAD.IADD R16, R16, 0x1, -R61.reuse ;  /* 0x000000011010d824 */ /* 0x100fe200078e0a3d */
[----:B------:R0:W-:Y:S01]  /*b8b0*/  STL [R1+0x40], R6 ;  /* 0x0000400601007387 */ /* 0x0001e20000100800 */
[--C-:B------:R-:W-:Y:S02]  /*b8c0*/  @!P2 IMAD.IADD R13, R13, 0x1, -R61.reuse ;  /* 0x000000010d0da824 */ /* 0x100fe400078e0a3d */
[----:B------:R-:W-:Y:S01]  /*b8d0*/  @!P3 IMAD.IADD R15, R15, 0x1, -R61 ;  /* 0x000000010f0fb824 */ /* 0x000fe200078e0a3d */
[----:B0-----:R-:W4:Y:S04]  /*b8e0*/  LDL.LU R6, [R1+0x270] ;  /* 0x0002700001067983 */ /* 0x001f280000300800 */
[----:B------:R0:W-:Y:S04]  /*b8f0*/  STL [R1+0x3c], R4 ;  /* 0x00003c0401007387 */ /* 0x0001e80000100800 */
[----:B0-----:R-:W4:Y:S04]  /*b900*/  LDL.LU R4, [R1+0x244] ;  /* 0x0002440001047983 */ /* 0x001f280000300800 */
[----:B------:R-:W-:Y:S04]  /*b910*/  STL [R1+0x2bc], R20 ;  /* 0x0002bc1401007387 */ /* 0x000fe80000100800 */
[----:B------:R-:W-:Y:S04]  /*b920*/  STL [R1+0x2c4], R17 ;  /* 0x0002c41101007387 */ /* 0x000fe80000100800 */
[----:B------:R-:W-:Y:S04]  /*b930*/  STL [R1+0x2c8], R16 ;  /* 0x0002c81001007387 */ /* 0x000fe80000100800 */
[----:B------:R0:W-:Y:S04]  /*b940*/  STL [R1+0x2a4], R13 ;  /* 0x0002a40d01007387 */ /* 0x0001e80000100800 */
[----:B------:R-:W-:Y:S04]  /*b950*/  STL [R1+0x2c0], R15 ;  /* 0x0002c00f01007387 */ /* 0x000fe80000100800 */
[----:B0-----:R-:W4:Y:S01]  /*b960*/  LDL R13, [R1+0x3308] ;  /* 0x00330800010d7983 */ /* 0x001f220000100800 */
[----:B------:R-:W-:-:S02]  /*b970*/  ISETP.GT.U32.AND P6, PT, R61, R5, PT ;  /* 0x000000053d00720c */ /* 0x000fc40003fc4070 */
[----:B------:R-:W-:-:S11]  /*b980*/  ISETP.GT.U32.AND P0, PT, R61, R14, PT ;  /* 0x0000000e3d00720c */ /* 0x000fd60003f04070 */
[----:B------:R-:W-:Y:S02]  /*b990*/  @!P6 IMAD.IADD R5, R5, 0x1, -R61 ;  /* 0x000000010505e824 */ /* 0x000fe400078e0a3d */
[----:B------:R-:W-:Y:S01]  /*b9a0*/  IMAD R47, R61, R52, R47 ;  /* 0x000000343d2f7224 */ /* 0x000fe200078e022f */
[----:B------:R-:W-:Y:S01]  /*b9b0*/  IABS R52, R57 ;  /* 0x0000003900347213 */ /* 0x000fe20000000000 */
[----:B------:R-:W-:Y:S02]  /*b9c0*/  @!P0 IMAD.IADD R14, R14, 0x1, -R61 ;  /* 0x000000010e0e8824 */ /* 0x000fe400078e0a3d */
[----:B------:R-:W-:Y:S01]  /*b9d0*/  IMAD.HI.U32 R57, R3, R51, RZ ;  /* 0x0000003303397227 */ /* 0x000fe200078e00ff */
[----:B------:R0:W-:Y:S03]  /*b9e0*/  STL [R1+0x2b0], R5 ;  /* 0x0002b00501007387 */ /* 0x0001e60000100800 */
[----:B------:R-:W-:Y:S01]  /*b9f0*/  IMAD.MOV R56, RZ, RZ, -R57 ;  /* 0x000000ffff387224 */ /* 0x000fe200078e0a39 */
[----:B------:R1:W-:Y:S03]  /*ba00*/  STL [R1+0x2a8], R14 ;  /* 0x0002a80e01007387 */ /* 0x0003e60000100800 */
[----:B------:R-:W-:Y:S01]  /*ba10*/  IMAD R51, R61, R56, R51 ;  /* 0x000000383d337224 */ /* 0x000fe200078e0233 */
[----:B0-----:R-:W4:Y:S01]  /*ba20*/  LDL.LU R5, [R1+0x248] ;  /* 0x0002480001057983 */ /* 0x001f220000300800 */
[----:B------:R-:W-:-:S03]  /*ba30*/  IMAD.HI.U32 R56, R3, R55, RZ ;  /* 0x0000003703387227 */ /* 0x000fc600078e00ff */
[----:B------:R-:W4:Y:S04]  /*ba40*/  LDL.LU R17, [R1+0x250] ;  /* 0x0002500001117983 */ /* 0x000f280000300800 */
[----:B------:R-:W4:Y:S01]  /*ba50*/  LDL.LU R16, [R1+0x264] ;  /* 0x0002640001107983 */ /* 0x000f220000300800 */
[----:B------:R-:W-:-:S03]  /*ba60*/  IMAD.MOV R56, RZ, RZ, -R56 ;  /* 0x000000ffff387224 */ /* 0x000fc600078e0a38 */
[----:B------:R-:W4:Y:S04]  /*ba70*/  LDL.LU R15, [R1+0x24c] ;  /* 0x00024c00010f7983 */ /* 0x000f280000300800 */
[----:B-1----:R-:W4:Y:S01]  /*ba80*/  LDL.LU R14, [R1+0x22c] ;  /* 0x00022c00010e7983 */ /* 0x002f220000300800 */
[C---:B------:R-:W-:Y:S01]  /*ba90*/  IMAD R55, R61.reuse, R56, R55 ;  /* 0x000000383d377224 */ /* 0x040fe200078e0237 */
[C---:B--2---:R-:W-:Y:S02]  /*baa0*/  ISETP.GT.U32.AND P4, PT, R61.reuse, R0, PT ;  /* 0x000000003d00720c */ /* 0x044fe40003f84070 */
[C---:B------:R-:W-:Y:S02]  /*bab0*/  ISETP.GT.U32.AND P1, PT, R61.reuse, R12, PT ;  /* 0x0000000c3d00720c */ /* 0x040fe40003f24070 */
[----:B------:R-:W-:-:S02]  /*bac0*/  ISETP.GT.U32.AND P5, PT, R61, R11, PT ;  /* 0x0000000b3d00720c */ /* 0x000fc40003fa4070 */
[----:B------:R-:W-:-:S07]  /*bad0*/  ISETP.GT.U32.AND P3, PT, R61, R10, PT ;  /* 0x0000000a3d00720c */ /* 0x000fce0003f64070 */
[--C-:B------:R-:W-:Y:S02]  /*bae0*/  @!P4 IMAD.IADD R0, R0, 0x1, -R61.reuse ;  /* 0x000000010000c824 */ /* 0x100fe400078e0a3d */
        /* <DEDUP_REMOVED lines=8> */
[--C-:B------:R-:W-:Y:S02]  /*bb70*/  @!P3 IMAD.IADD R10, R10, 0x1, -R61.reuse ;  /* 0x000000010a0ab824 */ /* 0x100fe400078e0a3d */
[--C-:B------:R-:W-:Y:S01]  /*bb80*/  @!P4 IMAD.IADD R19, R19, 0x1, -R61.reuse ;  /* 0x000000011313c824 */ /* 0x100fe200078e0a3d */
[C---:B------:R-:W-:Y:S01]  /*bb90*/  ISETP.GT.U32.AND P4, PT, R61.reuse, R12, PT ;  /* 0x0000000c3d00720c */ /* 0x040fe20003f84070 */
[--C-:B------:R-:W-:Y:S01]  /*bba0*/  @!P1 IMAD.IADD R18, R18, 0x1, -R61.reuse ;  /* 0x0000000112129824 */ /* 0x100fe200078e0a3d */
[C---:B------:R-:W-:Y:S02]  /*bbb0*/  ISETP.GT.U32.AND P2, PT, R61.reuse, R9, PT ;  /* 0x000000093d00720c */ /* 0x040fe40003f44070 */
[C---:B------:R-:W-:Y:S01]  /*bbc0*/  ISETP.GT.U32.AND P1, PT, R61.reuse, R11, PT ;  /* 0x0000000b3d00720c */ /* 0x040fe20003f24070 */
[----:B------:R-:W-:Y:S01]  /*bbd0*/  @!P5 IMAD.IADD R8, R8, 0x1, -R61 ;  /* 0x000000010808d824 */ /* 0x000fe200078e0a3d */
[----:B------:R-:W-:-:S03]  /*bbe0*/  ISETP.GT.U32.AND P5, PT, R61, R10, PT ;  /* 0x0000000a3d00720c */ /* 0x000fc60003fa4070 */
[----:B------:R-:W-:-:S04]  /*bbf0*/  @!P6 IMAD.IADD R0, R0, 0x1, -R61 ;  /* 0x000000010000e824 */ /* 0x000fc800078e0a3d */
[--C-:B------:R-:W-:Y:S01]  /*bc00*/  @!P4 IMAD.IADD R12, R12, 0x1, -R61.reuse ;  /* 0x000000010c0cc824 */ /* 0x100fe200078e0a3d */
[----:B------:R0:W-:Y:S01]  /*bc10*/  STL [R1+0x2b4], R0 ;  /* 0x0002b40001007387 */ /* 0x0001e20000100800 */
[--C-:B------:R-:W-:Y:S02]  /*bc20*/  @!P2 IMAD.IADD R9, R9, 0x1, -R61.reuse ;  /* 0x000000010909a824 */ /* 0x100fe400078e0a3d */
[--C-:B------:R-:W-:Y:S02]  /*bc30*/  @!P1 IMAD.IADD R11, R11, 0x1, -R61.reuse ;  /* 0x000000010b0b9824 */ /* 0x100fe400078e0a3d */
[----:B------:R-:W-:Y:S01]  /*bc40*/  @!P5 IMAD.IADD R10, R10, 0x1, -R61 ;  /* 0x000000010a0ad824 */ /* 0x000fe200078e0a3d */
[----:B0-----:R-:W2:Y:S04]  /*bc50*/  LDL.LU R0, [R1+0x230] ;  /* 0x0002300001007983 */ /* 0x001ea80000300800 */
[----:B------:R0:W-:Y:S04]  /*bc60*/  STL [R1+0x2ac], R12 ;  /* 0x0002ac0c01007387 */ /* 0x0001e80000100800 */
[----:B------:R-:W2:Y:S04]  /*bc70*/  LDL.LU R20, [R1+0x238] ;  /* 0x0002380001147983 */ /* 0x000ea80000300800 */
[----:B------:R1:W-:Y:S01]  /*bc80*/  STL [R1+0x280], R11 ;  /* 0x0002800b01007387 */ /* 0x0003e20000100800 */
[----:B---3--:R-:W-:-:S13]  /*bc90*/  ISETP.GT.U32.AND P3, PT, R61, R7, PT ;  /* 0x000000073d00720c */ /* 0x008fda0003f64070 */
[----:B------:R-:W-:Y:S01]  /*bca0*/  @!P3 IMAD.IADD R7, R7, 0x1, -R61 ;  /* 0x000000010707b824 */ /* 0x000fe200078e0a3d */
[----:B------:R-:W-:-:S13]  /*bcb0*/  ISETP.GT.U32.AND P3, PT, R61, R9, PT ;  /* 0x000000093d00720c */ /* 0x000fda0003f64070 */
[----:B------:R-:W-:Y:S01]  /*bcc0*/  @!P3 IMAD.IADD R9, R9, 0x1, -R61 ;  /* 0x000000010909b824 */ /* 0x000fe200078e0a3d */
[----:B----4-:R-:W-:Y:S02]  /*bcd0*/  IABS R56, R13 ;  /* 0x0000000d00387213 */ /* 0x010fe40000000000 */
[----:B------:R-:W3:Y:S04]  /*bce0*/  LDL.LU R13, [R1+0x23c] ;  /* 0x00023c00010d7983 */ /* 0x000ee80000300800 */
[----:B------:R4:W-:Y:S04]  /*bcf0*/  STL [R1+0x284], R10 ;  /* 0x0002840a01007387 */ /* 0x0009e80000100800 */
[----:B0-----:R-:W3:Y:S04]  /*bd00*/  LDL.LU R12, [R1+0x234] ;  /* 0x00023400010c7983 */ /* 0x001ee80000300800 */
[----:B-1----:R-:W3:Y:S04]  /*bd10*/  LDL.LU R11, [R1+0x208] ;  /* 0x00020800010b7983 */ /* 0x002ee80000300800 */
[----:B------:R0:W-:Y:S04]  /*bd20*/  STL [R1+0x28c], R9 ;  /* 0x00028c0901007387 */ /* 0x0001e80000100800 */
[----:B----4-:R-:W4:Y:S01]  /*bd30*/  LDL.LU R10, [R1+0x20c] ;  /* 0x00020c00010a7983 */ /* 0x010f220000300800 */
[----:B------:R-:W-:-:S02]  /*bd40*/  ISETP.GT.U32.AND P0, PT, R61, R2, PT ;  /* 0x000000023d00720c */ /* 0x000fc40003f04070 */
[C---:B------:R-:W-:Y:S02]  /*bd50*/  ISETP.GT.U32.AND P2, PT, R61.reuse, R6, PT ;  /* 0x000000063d00720c */ /* 0x040fe40003f44070 */
[C---:B------:R-:W-:Y:S01]  /*bd60*/  ISETP.GT.U32.AND P4, PT, R61.reuse, R19, PT ;  /* 0x000000133d00720c */ /* 0x040fe20003f84070 */
[----:B0-----:R-:W4:Y:S08]  /*bd70*/  LDL.LU R9, [R1+0x214] ;  /* 0x0002140001097983 */ /* 0x001f300000300800 */
[--C-:B------:R-:W-:Y:S01]  /*bd80*/  @!P0 IMAD.IADD R2, R2, 0x1, -R61.reuse ;  /* 0x0000000102028824 */ /* 0x100fe200078e0a3d */
[C---:B------:R-:W-:Y:S01]  /*bd90*/  ISETP.GT.U32.AND P0, PT, R61.reuse, R4, PT ;  /* 0x000000043d00720c */ /* 0x040fe20003f04070 */
[----:B------:R-:W-:Y:S01]  /*bda0*/  @!P2 IMAD.IADD R6, R6, 0x1, -R61 ;  /* 0x000000010606a824 */ /* 0x000fe200078e0a3d */
[----:B------:R-:W-:-:S02]  /*bdb0*/  ISETP.GT.U32.AND P1, PT, R61, R18, PT ;  /* 0x000000123d00720c */ /* 0x000fc40003f24070 */
[----:B------:R-:W-:-:S09]  /*bdc0*/  ISETP.GT.U32.AND P2, PT, R61, R2, PT ;  /* 0x000000023d00720c */ /* 0x000fd20003f44070 */
[--C-:B------:R-:W-:Y:S01]  /*bdd0*/  @!P0 IMAD.IADD R4, R4, 0x1, -R61.reuse ;  /* 0x0000000104048824 */ /* 0x100fe200078e0a3d */
[----:B------:R-:W-:Y:S01]  /*bde0*/  ISETP.GT.U32.AND P0, PT, R61, R21, PT ;  /* 0x000000153d00720c */ /* 0x000fe20003f04070 */
[--C-:B------:R-:W-:Y:S01]  /*bdf0*/  @!P4 IMAD.IADD R19, R19, 0x1, -R61.reuse ;  /* 0x000000011313c824 */ /* 0x100fe200078e0a3d */
[C---:B------:R-:W-:Y:S02]  /*be00*/  ISETP.GT.U32.AND P5, PT, R61.reuse, R8, PT ;  /* 0x000000083d00720c */ /* 0x040fe40003fa4070 */
[C---:B------:R-:W-:Y:S01]  /*be10*/  ISETP.GT.U32.AND P6, PT, R61.reuse, R4, PT ;  /* 0x000000043d00720c */ /* 0x040fe20003fc4070 */
[--C-:B------:R-:W-:Y:S01]  /*be20*/  @!P2 IMAD.IADD R2, R2, 0x1, -R61.reuse ;  /* 0x000000010202a824 */ /* 0x100fe200078e0a3d */
[C---:B------:R-:W-:Y:S01]  /*be30*/  ISETP.GT.U32.AND P4, PT, R61.reuse, R17, PT ;  /* 0x000000113d00720c */ /* 0x040fe20003f84070 */
[----:B------:R-:W-:Y:S01]  /*be40*/  @!P1 IMAD.IADD R18, R18, 0x1, -R61 ;  /* 0x0000000112129824 */ /* 0x000fe200078e0a3d */
[----:B------:R-:W-:-:S05]  /*be50*/  ISETP.GT.U32.AND P1, PT, R61, R16, PT ;  /* 0x000000103d00720c */ /* 0x000fca0003f24070 */
[--C-:B------:R-:W-:Y:S01]  /*be60*/  @!P0 IMAD.IADD R21, R21, 0x1, -R61.reuse ;  /* 0x0000000115158824 */ /* 0x100fe200078e0a3d */
[C---:B------:R-:W-:Y:S01]  /*be70*/  ISETP.GT.U32.AND P0, PT, R61.reuse, R5, PT ;  /* 0x000000053d00720c */ /* 0x040fe20003f04070 */
[----:B------:R0:W-:Y:S02]  /*be80*/  STL [R1+0x290], R2 ;  /* 0x0002900201007387 */ /* 0x0001e40000100800 */
[--C-:B------:R-:W-:Y:S01]  /*be90*/  @!P6 IMAD.IADD R4, R4, 0x1, -R61.reuse ;  /* 0x000000010404e824 */ /* 0x100fe200078e0a3d */
[C---:B------:R-:W-:Y:S01]  /*bea0*/  ISETP.GT.U32.AND P3, PT, R61.reuse, R7, PT ;  /* 0x000000073d00720c */ /* 0x040fe20003f64070 */
[----:B------:R-:W-:Y:S01]  /*beb0*/  @!P5 IMAD.IADD R8, R8, 0x1, -R61 ;  /* 0x000000010808d824 */ /* 0x000fe200078e0a3d */
[----:B0-----:R-:W4:Y:S01]  /*bec0*/  LDL.LU R2, [R1+0x218] ;  /* 0x0002180001027983 */ /* 0x001f220000300800 */
[----:B------:R-:W-:-:S06]  /*bed0*/  ISETP.GT.U32.AND P5, PT, R61, R15, PT ;  /* 0x0000000f3d00720c */ /* 0x000fcc0003fa4070 */
[--C-:B------:R-:W-:Y:S01]  /*bee0*/  @!P0 IMAD.IADD R5, R5, 0x1, -R61.reuse ;  /* 0x0000000105058824 */ /* 0x100fe200078e0a3d */
[----:B------:R-:W-:Y:S01]  /*bef0*/  ISETP.GT.U32.AND P2, PT, R61, R6, PT ;  /* 0x000000063d00720c */ /* 0x000fe20003f44070 */
[--C-:B------:R-:W-:Y:S02]  /*bf00*/  @!P4 IMAD.IADD R17, R17, 0x1, -R61.reuse ;  /* 0x000000011111c824 */ /* 0x100fe400078e0a3d */
[--C-:B------:R-:W-:Y:S01]  /*bf10*/  @!P1 IMAD.IADD R16, R16, 0x1, -R61.reuse ;  /* 0x0000000110109824 */ /* 0x100fe200078e0a3d */
[----:B------:R-:W-:Y:S01]  /*bf20*/  STL [R1+0x288], R21 ;  /* 0x0002881501007387 */ /* 0x000fe20000100800 */
[--C-:B------:R-:W-:Y:S01]  /*bf30*/  @!P3 IMAD.IADD R7, R7, 0x1, -R61.reuse ;  /* 0x000000010707b824 */ /* 0x100fe200078e0a3d */
[----:B------:R-:W-:Y:S02]  /*bf40*/  ISETP.GT.U32.AND P3, PT, R61, R14, PT ;  /* 0x0000000e3d00720c */ /* 0x000fe40003f64070 */
[----:B------:R-:W-:Y:S01]  /*bf50*/  STL [R1+0x268], R19 ;  /* 0x0002681301007387 */ /* 0x000fe20000100800 */
[----:B------:R-:W-:-:S03]  /*bf60*/  @!P5 IMAD.IADD R15, R15, 0x1, -R61 ;  /* 0x000000010f0fd824 */ /* 0x000fc600078e0a3d */
[----:B------:R-:W-:Y:S01]  /*bf70*/  STL [R1+0x26c], R18 ;  /* 0x00026c1201007387 */ /* 0x000fe20000100800 */
[----:B------:R-:W-:-:S03]  /*bf80*/  @!P2 IMAD.IADD R6, R6, 0x1, -R61 ;  /* 0x000000010606a824 */ /* 0x000fc600078e0a3d */
[----:B------:R-:W-:Y:S04]  /*bf90*/  STL [R1+0x274], R8 ;  /* 0x0002740801007387 */ /* 0x000fe80000100800 */
[----:B------:R-:W-:Y:S04]  /*bfa0*/  STL [R1+0x27c], R7 ;  /* 0x00027c0701007387 */ /* 0x000fe80000100800 */
[----:B------:R0:W-:Y:S04]  /*bfb0*/  STL [R1+0x244], R4 ;  /* 0x0002440401007387 */ /* 0x0001e80000100800 */
[----:B------:R1:W-:Y:S04]  /*bfc0*/  STL [R1+0x270], R6 ;  /* 0x0002700601007387 */ /* 0x0003e80000100800 */
[----:B0-----:R-:W4:Y:S04]  /*bfd0*/  LDL.LU R4, [R1+0x210] ;  /* 0x0002100001047983 */ /* 0x001f280000300800 */
[----:B------:R-:W4:Y:S01]  /*bfe0*/  LDL.LU R19, [R1+0x1f0] ;  /* 0x0001f00001137983 */ /* 0x000f220000300800 */
[----:B------:R-:W-:-:S03]  /*bff0*/  @!P3 IMAD.IADD R14, R14, 0x1, -R61 ;  /* 0x000000010e0eb824 */ /* 0x000fc600078e0a3d */
[----:B------:R-:W4:Y:S04]  /*c000*/  LDL.LU R8, [R1+0x1f4] ;  /* 0x0001f40001087983 */ /* 0x000f280000300800 */
[----:B------:R-:W4:Y:S04]  /*c010*/  LDL.LU R7, [R1+0x1fc] ;  /* 0x0001fc0001077983 */ /* 0x000f280000300800 */
[----:B-1----:R-:W4:Y:S01]  /*c020*/  LDL.LU R6, [R1+0x204] ;  /* 0x0002040001067983 */ /* 0x002f220000300800 */
[----:B--2---:R-:W-:-:S13]  /*c030*/  ISETP.GT.U32.AND P6, PT, R61, R20, PT ;  /* 0x000000143d00720c */ /* 0x004fda0003fc4070 */
[----:B------:R-:W-:Y:S01]  /*c040*/  @!P6 IMAD.IADD R20, R20, 0x1, -R61 ;  /* 0x000000011414e824 */ /* 0x000fe200078e0a3d */
[----:B------:R-:W-:-:S13]  /*c050*/  ISETP.GT.U32.AND P6, PT, R61, R5, PT ;  /* 0x000000053d00720c */ /* 0x000fda0003fc4070 */
[----:B------:R-:W-:-:S05]  /*c060*/  @!P6 IMAD.IADD R5, R5, 0x1, -R61 ;  /* 0x000000010505e824 */ /* 0x000fca00078e0a3d */
[----:B------:R0:W-:Y:S04]  /*c070*/  STL [R1+0x248], R5 ;  /* 0x0002480501007387 */ /* 0x0001e80000100800 */
[----:B0-----:R-:W2:Y:S01]  /*c080*/  LDL.LU R5, [R1+0x1f8] ;  /* 0x0001f80001057983 */ /* 0x001ea20000300800 */
[C---:B---3--:R-:W-:Y:S02]  /*c090*/  ISETP.GT.U32.AND P0, PT, R61.reuse, R13, PT ;  /* 0x0000000d3d00720c */ /* 0x048fe40003f04070 */
[C---:B------:R-:W-:Y:S02]  /*c0a0*/  ISETP.GT.U32.AND P4, PT, R61.reuse, R12, PT ;  /* 0x0000000c3d00720c */ /* 0x040fe40003f84070 */
[----:B------:R-:W-:-:S09]  /*c0b0*/  ISETP.GT.U32.AND P1, PT, R61, R11, PT ;  /* 0x0000000b3d00720c */ /* 0x000fd20003f24070 */
[--C-:B------:R-:W-:Y:S01]  /*c0c0*/  @!P0 IMAD.IADD R13, R13, 0x1, -R61.reuse ;  /* 0x000000010d0d8824 */ /* 0x100fe200078e0a3d */
[C---:B------:R-:W-:Y:S01]  /*c0d0*/  ISETP.GT.U32.AND P0, PT, R61.reuse, R17, PT ;  /* 0x000000113d00720c */ /* 0x040fe20003f04070 */
[--C-:B------:R-:W-:Y:S01]  /*c0e0*/  @!P4 IMAD.IADD R12, R12, 0x1, -R61.reuse ;  /* 0x000000010c0cc824 */ /* 0x100fe200078e0a3d */
[C---:B------:R-:W-:Y:S02]  /*c0f0*/  ISETP.GT.U32.AND P4, PT, R61.reuse, R16, PT ;  /* 0x000000103d00720c */ /* 0x040fe40003f84070 */
[----:B----4-:R-:W-:Y:S01]  /*c100*/  ISETP.GT.U32.AND P5, PT, R61, R10, PT ;  /* 0x0000000a3d00720c */ /* 0x010fe20003fa4070 */
[----:B------:R-:W-:Y:S01]  /*c110*/  @!P1 IMAD.IADD R11, R11, 0x1, -R61 ;  /* 0x000000010b0b9824 */ /* 0x000fe200078e0a3d */
[----:B------:R-:W-:-:S07]  /*c120*/  ISETP.GT.U32.AND P1, PT, R61, R15, PT ;  /* 0x0000000f3d00720c */ /* 0x000fce0003f24070 */
[----:B------:R-:W-:-:S05]  /*c130*/  @!P0 IMAD.IADD R17, R17, 0x1, -R61 ;  /* 0x0000000111118824 */ /* 0x000fca00078e0a3d */
[----:B------:R0:W-:Y:S01]  /*c140*/  STL [R1+0x250], R17 ;  /* 0x0002501101007387 */ /* 0x0001e20000100800 */
[----:B------:R-:W-:-:S03]  /*c150*/  @!P4 IMAD.IADD R16, R16, 0x1, -R61 ;  /* 0x000000011010c824 */ /* 0x000fc600078e0a3d */
[----:B------:R-:W3:Y:S01]  /*c160*/  LDL.LU R21, [R1+0x1cc] ;  /* 0x0001cc0001157983 */ /* 0x000ee20000300800 */
[--C-:B------:R-:W-:Y:S01]  /*c170*/  @!P5 IMAD.IADD R10, R10, 0x1, -R61.reuse ;  /* 0x000000010a0ad824 */ /* 0x100fe200078e0a3d */
[----:B------:R-:W-:Y:S01]  /*c180*/  ISETP.GT.U32.AND P5, PT, R61, R14, PT ;  /* 0x0000000e3d00720c */ /* 0x000fe20003fa4070 */
[--C-:B------:R-:W-:Y:S01]  /*c190*/  @!P1 IMAD.IADD R15, R15, 0x1, -R61.reuse ;  /* 0x000000010f0f9824 */ /* 0x100fe200078e0a3d */
[----:B------:R1:W-:Y:S04]  /*c1a0*/  STL [R1+0x264], R16 ;  /* 0x0002641001007387 */ /* 0x0003e80000100800 */
[----:B------:R-:W4:Y:S04]  /*c1b0*/  LDL.LU R18, [R1+0x1d0] ;  /* 0x0001d00001127983 */ /* 0x000f280000300800 */
[----:B------:R1:W-:Y:S04]  /*c1c0*/  STL [R1+0x24c], R15 ;  /* 0x00024c0f01007387 */ /* 0x0003e80000100800 */
[----:B0-----:R-:W4:Y:S04]  /*c1d0*/  LDL.LU R17, [R1+0x1d8] ;  /* 0x0001d80001117983 */ /* 0x001f280000300800 */
[----:B-1----:R-:W4:Y:S01]  /*c1e0*/  LDL.LU R16, [R1+0x1ec] ;  /* 0x0001ec0001107983 */ /* 0x002f220000300800 */
[----:B------:R-:W-:-:S05]  /*c1f0*/  @!P5 IMAD.IADD R14, R14, 0x1, -R61 ;  /* 0x000000010e0ed824 */ /* 0x000fca00078e0a3d */
[----:B------:R0:W-:Y:S04]  /*c200*/  STL [R1+0x22c], R14 ;  /* 0x00022c0e01007387 */ /* 0x0001e80000100800 */
[----:B------:R-:W4:Y:S04]  /*c210*/  LDL.LU R15, [R1+0x1d4] ;  /* 0x0001d400010f7983 */ /* 0x000f280000300800 */
[----:B0-----:R-:W4:Y:S01]  /*c220*/  LDL.LU R14, [R1+0x1b4] ;  /* 0x0001b400010e7983 */ /* 0x001f220000300800 */
[C---:B------:R-:W-:Y:S02]  /*c230*/  ISETP.GT.U32.AND P2, PT, R61.reuse, R0, PT ;  /* 0x000000003d00720c */ /* 0x040fe40003f44070 */
[----:B------:R-:W-:-:S11]  /*c240*/  ISETP.GT.U32.AND P3, PT, R61, R9, PT ;  /* 0x000000093d00720c */ /* 0x000fd60003f64070 */
[--C-:B------:R-:W-:Y:S01]  /*c250*/  @!P2 IMAD.IADD R0, R0, 0x1, -R61.reuse ;  /* 0x000000010000a824 */ /* 0x100fe200078e0a3d */
[----:B------:R-:W-:Y:S01]  /*c260*/  ISETP.GT.U32.AND P2, PT, R61, R2, PT ;  /* 0x000000023d00720c */ /* 0x000fe20003f44070 */
[----:B------:R-:W-:Y:S01]  /*c270*/  @!P3 IMAD.IADD R9, R9, 0x1, -R61 ;  /* 0x000000010909b824 */ /* 0x000fe200078e0a3d */
[C---:B------:R-:W-:Y:S02]  /*c280*/  ISETP.GT.U32.AND P0, PT, R61.reuse, R13, PT ;  /* 0x0000000d3d00720c */ /* 0x040fe40003f04070 */
[C---:B------:R-:W-:Y:S02]  /*c290*/  ISETP.GT.U32.AND P3, PT, R61.reuse, R0, PT ;  /* 0x000000003d00720c */ /* 0x040fe40003f64070 */
[----:B------:R-:W-:-:S07]  /*c2a0*/  ISETP.GT.U32.AND P4, PT, R61, R12, PT ;  /* 0x0000000c3d00720c */ /* 0x000fce0003f84070 */
[--C-:B------:R-:W-:Y:S01]  /*c2b0*/  @!P2 IMAD.IADD R2, R2, 0x1, -R61.reuse ;  /* 0x000000010202a824 */ /* 0x100fe200078e0a3d */
[----:B------:R-:W-:Y:S01]  /*c2c0*/  ISETP.GT.U32.AND P2, PT, R61, R20, PT ;  /* 0x000000143d00720c */ /* 0x000fe20003f44070 */
[----:B------:R-:W-:-:S03]  /*c2d0*/  @!P0 IMAD.IADD R13, R13, 0x1, -R61 ;  /* 0x000000010d0d8824 */ /* 0x000fc600078e0a3d */
[C---:B------:R-:W-:Y:S01]  /*c2e0*/  ISETP.GT.U32.AND P6, PT, R61.reuse, R2, PT ;  /* 0x000000023d00720c */ /* 0x040fe20003fc4070 */
[--C-:B------:R-:W-:Y:S01]  /*c2f0*/  @!P3 IMAD.IADD R0, R0, 0x1, -R61.reuse ;  /* 0x000000010000b824 */ /* 0x100fe200078e0a3d */
[C---:B------:R-:W-:Y:S01]  /*c300*/  ISETP.GT.U32.AND P1, PT, R61.reuse, R11, PT ;  /* 0x0000000b3d00720c */ /* 0x040fe20003f24070 */
[----:B------:R-:W-:Y:S01]  /*c310*/  @!P4 IMAD.IADD R12, R12, 0x1, -R61 ;  /* 0x000000010c0cc824 */ /* 0x000fe200078e0a3d */
[----:B------:R-:W-:-:S05]  /*c320*/  ISETP.GT.U32.AND P5, PT, R61, R10, PT ;  /* 0x0000000a3d00720c */ /* 0x000fca0003fa4070 */
[--C-:B------:R-:W-:Y:S01]  /*c330*/  @!P2 IMAD.IADD R20, R20, 0x1, -R61.reuse ;  /* 0x000000011414a824 */ /* 0x100fe200078e0a3d */
[C---:B------:R-:W-:Y:S02]  /*c340*/  ISETP.GT.U32.AND P2, PT, R61.reuse, R4, PT ;  /* 0x000000043d00720c */ /* 0x040fe40003f44070 */
[C---:B------:R-:W-:Y:S01]  /*c350*/  ISETP.GT.U32.AND P0, PT, R61.reuse, R19, PT ;  /* 0x000000133d00720c */ /* 0x040fe20003f04070 */
[----:B------:R0:W-:Y:S01]  /*c360*/  STL [R1+0x230], R0 ;  /* 0x0002300001007387 */ /* 0x0001e20000100800 */
[C---:B------:R-:W-:Y:S01]  /*c370*/  ISETP.GT.U32.AND P4, PT, R61.reuse, R8, PT ;  /* 0x000000083d00720c */ /* 0x040fe20003f84070 */
[--C-:B------:R-:W-:Y:S01]  /*c380*/  @!P6 IMAD.IADD R2, R2, 0x1, -R61.reuse ;  /* 0x000000010202e824 */ /* 0x100fe200078e0a3d */
[----:B------:R-:W-:Y:S01]  /*c390*/  ISETP.GT.U32.AND P3, PT, R61, R9, PT ;  /* 0x000000093d00720c */ /* 0x000fe20003f64070 */
[----:B0-----:R-:W4:Y:S06]  /*c3a0*/  LDL.LU R0, [R1+0x1b8] ;  /* 0x0001b80001007983 */ /* 0x001f2c0000300800 */
[----:B------:R-:W-:-:S02]  /*c3b0*/  @!P2 IMAD.IADD R4, R4, 0x1, -R61 ;  /* 0x000000010404a824 */ /* 0x000fc400078e0a3d */
[--C-:B------:R-:W-:Y:S01]  /*c3c0*/  @!P1 IMAD.IADD R11, R11, 0x1, -R61.reuse ;  /* 0x000000010b0b9824 */ /* 0x100fe200078e0a3d */
[----:B------:R-:W-:Y:S01]  /*c3d0*/  ISETP.GT.U32.AND P1, PT, R61, R7, PT ;  /* 0x000000073d00720c */ /* 0x000fe20003f24070 */
[--C-:B------:R-:W-:Y:S02]  /*c3e0*/  @!P0 IMAD.IADD R19, R19, 0x1, -R61.reuse ;  /* 0x0000000113138824 */ /* 0x100fe400078e0a3d */
[--C-:B------:R-:W-:Y:S01]  /*c3f0*/  @!P5 IMAD.IADD R10, R10, 0x1, -R61.reuse ;  /* 0x000000010a0ad824 */ /* 0x100fe200078e0a3d */
[----:B------:R-:W-:Y:S01]  /*c400*/  ISETP.GT.U32.AND P5, PT, R61, R6, PT ;  /* 0x000000063d00720c */ /* 0x000fe20003fa4070 */
[--C-:B------:R-:W-:Y:S01]  /*c410*/  @!P4 IMAD.IADD R8, R8, 0x1, -R61.reuse ;  /* 0x000000010808c824 */ /* 0x100fe200078e0a3d */
[----:B------:R-:W-:Y:S01]  /*c420*/  STL [R1+0x238], R20 ;  /* 0x0002381401007387 */ /* 0x000fe20000100800 */
[----:B------:R-:W-:-:S03]  /*c430*/  @!P3 IMAD.IADD R9, R9, 0x1, -R61 ;  /* 0x000000010909b824 */ /* 0x000fc600078e0a3d */
[----:B------:R-:W-:Y:S03]  /*c440*/  STL [R1+0x23c], R13 ;  /* 0x00023c0d01007387 */ /* 0x000fe60000100800 */
[--C-:B------:R-:W-:Y:S01]  /*c450*/  @!P1 IMAD.IADD R7, R7, 0x1, -R61.reuse ;  /* 0x0000000107079824 */ /* 0x100fe200078e0a3d */
[----:B------:R-:W-:Y:S03]  /*c460*/  STL [R1+0x234], R12 ;  /* 0x0002340c01007387 */ /* 0x000fe60000100800 */
[----:B------:R-:W-:Y:S01]  /*c470*/  @!P5 IMAD.IADD R6, R6, 0x1, -R61 ;  /* 0x000000010606d824 */ /* 0x000fe200078e0a3d */
[----:B------:R-:W-:Y:S04]  /*c480*/  STL [R1+0x208], R11 ;  /* 0x0002080b01007387 */ /* 0x000fe80000100800 */
[----:B------:R-:W-:Y:S04]  /*c490*/  STL [R1+0x20c], R10 ;  /* 0x00020c0a01007387 */ /* 0x000fe80000100800 */
[----:B------:R0:W-:Y:S04]  /*c4a0*/  STL [R1+0x218], R2 ;  /* 0x0002180201007387 */ /* 0x0001e80000100800 */
[----:B------:R1:W-:Y:S04]  /*c4b0*/  STL [R1+0x214], R9 ;  /* 0x0002140901007387 */ /* 0x0003e80000100800 */
[----:B0-----:R-:W4:Y:S04]  /*c4c0*/  LDL R2, [R1+0x3304] ;  /* 0x0033040001027983 */ /* 0x001f280000100800 */
[----:B------:R-:W4:Y:S04]  /*c4d0*/  LDL.LU R13, [R1+0x1c0] ;  /* 0x0001c000010d7983 */ /* 0x000f280000300800 */
[----:B------:R-:W4:Y:S04]  /*c4e0*/  LDL.LU R12, [R1+0x1c4] ;  /* 0x0001c400010c7983 */ /* 0x000f280000300800 */
[----:B------:R-:W4:Y:S04]  /*c4f0*/  LDL.LU R11, [R1+0x1bc] ;  /* 0x0001bc00010b7983 */ /* 0x000f280000300800 */
[----:B------:R-:W4:Y:S04]  /*c500*/  LDL.LU R10, [R1+0x1a0] ;  /* 0x0001a000010a7983 */ /* 0x000f280000300800 */
[----:B-1----:R-:W4:Y:S01]  /*c510*/  LDL.LU R9, [R1+0x1a4] ;  /* 0x0001a40001097983 */ /* 0x002f220000300800 */
[----:B--2---:R-:W-:-:S13]  /*c520*/  ISETP.GT.U32.AND P3, PT, R61, R5, PT ;  /* 0x000000053d00720c */ /* 0x004fda0003f64070 */
[----:B------:R-:W-:Y:S01]  /*c530*/  @!P3 IMAD.IADD R5, R5, 0x1, -R61 ;  /* 0x000000010505b824 */ /* 0x000fe200078e0a3d */
[C---:B---3--:R-:W-:Y:S02]  /*c540*/  ISETP.GT.U32.AND P6, PT, R61.reuse, R21, PT ;  /* 0x000000153d00720c */ /* 0x048fe40003fc4070 */
[C---:B----4-:R-:W-:Y:S02]  /*c550*/  ISETP.GT.U32.AND P2, PT, R61.reuse, R18, PT ;  /* 0x000000123d00720c */ /* 0x050fe40003f44070 */
[C---:B------:R-:W-:Y:S02]  /*c560*/  ISETP.GT.U32.AND P0, PT, R61.reuse, R17, PT ;  /* 0x000000113d00720c */ /* 0x040fe40003f04070 */
[----:B------:R-:W-:-:S07]  /*c570*/  ISETP.GT.U32.AND P4, PT, R61, R16, PT ;  /* 0x000000103d00720c */ /* 0x000fce0003f84070 */
[--C-:B------:R-:W-:Y:S01]  /*c580*/  @!P6 IMAD.IADD R21, R21, 0x1, -R61.reuse ;  /* 0x000000011515e824 */ /* 0x100fe200078e0a3d */
[C---:B------:R-:W-:Y:S01]  /*c590*/  ISETP.GT.U32.AND P6, PT, R61.reuse, R4, PT ;  /* 0x000000043d00720c */ /* 0x040fe20003fc4070 */
[--C-:B------:R-:W-:Y:S01]  /*c5a0*/  @!P2 IMAD.IADD R18, R18, 0x1, -R61.reuse ;  /* 0x000000011212a824 */ /* 0x100fe200078e0a3d */
[----:B------:R-:W-:Y:S01]  /*c5b0*/  ISETP.GT.U32.AND P2, PT, R61, R19, PT ;  /* 0x000000133d00720c */ /* 0x000fe20003f44070 */
[--C-:B------:R-:W-:Y:S01]  /*c5c0*/  @!P0 IMAD.IADD R17, R17, 0x1, -R61.reuse ;  /* 0x0000000111118824 */ /* 0x100fe200078e0a3d */
[C---:B------:R-:W-:Y:S02]  /*c5d0*/  ISETP.GT.U32.AND P1, PT, R61.reuse, R15, PT ;  /* 0x0000000f3d00720c */ /* 0x040fe40003f24070 */
[C---:B------:R-:W-:Y:S01]  /*c5e0*/  ISETP.GT.U32.AND P0, PT, R61.reuse, R8, PT ;  /* 0x000000083d00720c */ /* 0x040fe20003f04070 */
[----:B------:R-:W-:Y:S01]  /*c5f0*/  @!P4 IMAD.IADD R16, R16, 0x1, -R61 ;  /* 0x000000011010c824 */ /* 0x000fe200078e0a3d */
[C---:B------:R-:W-:Y:S02]  /*c600*/  ISETP.GT.U32.AND P4, PT, R61.reuse, R7, PT ;  /* 0x000000073d00720c */ /* 0x040fe40003f84070 */
[----:B------:R-:W-:-:S03]  /*c610*/  ISETP.GT.U32.AND P5, PT, R61, R14, PT ;  /* 0x0000000e3d00720c */ /* 0x000fc60003fa4070 */
[--C-:B------:R-:W-:Y:S02]  /*c620*/  @!P6 IMAD.IADD R4, R4, 0x1, -R61.reuse ;  /* 0x000000010404e824 */ /* 0x100fe400078e0a3d */
[----:B------:R-:W-:-:S03]  /*c630*/  @!P2 IMAD.IADD R19, R19, 0x1, -R61 ;  /* 0x000000011313a824 */ /* 0x000fc600078e0a3d */
[----:B------:R0:W-:Y:S01]  /*c640*/  STL [R1+0x210], R4 ;  /* 0x0002100401007387 */ /* 0x0001e20000100800 */
[--C-:B------:R-:W-:Y:S01]  /*c650*/  @!P1 IMAD.IADD R15, R15, 0x1, -R61.reuse ;  /* 0x000000010f0f9824 */ /* 0x100fe200078e0a3d */
[----:B------:R-:W-:Y:S01]  /*c660*/  ISETP.GT.U32.AND P1, PT, R61, R6, PT ;  /* 0x000000063d00720c */ /* 0x000fe20003f24070 */
[--C-:B------:R-:W-:Y:S02]  /*c670*/  @!P0 IMAD.IADD R8, R8, 0x1, -R61.reuse ;  /* 0x0000000108088824 */ /* 0x100fe400078e0a3d */
[--C-:B------:R-:W-:Y:S02]  /*c680*/  @!P4 IMAD.IADD R7, R7, 0x1, -R61.reuse ;  /* 0x000000010707c824 */ /* 0x100fe400078e0a3d */
[--C-:B------:R-:W-:Y:S01]  /*c690*/  @!P5 IMAD.IADD R14, R14, 0x1, -R61.reuse ;  /* 0x000000010e0ed824 */ /* 0x100fe200078e0a3d */
[----:B------:R-:W-:Y:S01]  /*c6a0*/  ISETP.GT.U32.AND P5, PT, R61, R5, PT ;  /* 0x000000053d00720c */ /* 0x000fe20003fa4070 */
[----:B0-----:R-:W2:Y:S04]  /*c6b0*/  LDL.LU R4, [R1+0x1ac] ;  /* 0x0001ac0001047983 */ /* 0x001ea80000300800 */
[----:B------:R0:W-:Y:S04]  /*c6c0*/  STL [R1+0x1f0], R19 ;  /* 0x0001f01301007387 */ /* 0x0001e80000100800 */
[----:B------:R-:W3:Y:S04]  /*c6d0*/  LDL.LU R20, [R1+0x1b0] ;  /* 0x0001b00001147983 */ /* 0x000ee80000300800 */
[----:B------:R1:W-:Y:S04]  /*c6e0*/  STL [R1+0x1f4], R8 ;  /* 0x0001f40801007387 */ /* 0x0003e80000100800 */
[----:B0-----:R-:W4:Y:S04]  /*c6f0*/  LDL.LU R19, [R1+0x1a8] ;  /* 0x0001a80001137983 */ /* 0x001f280000300800 */
[----:B------:R0:W-:Y:S04]  /*c700*/  STL [R1+0x1fc], R7 ;  /* 0x0001fc0701007387 */ /* 0x0001e80000100800 */
[----:B-1----:R-:W2:Y:S01]  /*c710*/  LDL.LU R8, [R1+0x18c] ;  /* 0x00018c0001087983 */ /* 0x002ea20000300800 */
[----:B------:R-:W-:-:S03]  /*c720*/  @!P1 IMAD.IADD R6, R6, 0x1, -R61 ;  /* 0x0000000106069824 */ /* 0x000fc600078e0a3d */
[----:B0-----:R-:W2:Y:S01]  /*c730*/  LDL.LU R7, [R1+0x190] ;  /* 0x0001900001077983 */ /* 0x001ea20000300800 */
[----:B------:R-:W-:-:S03]  /*c740*/  @!P5 IMAD.IADD R5, R5, 0x1, -R61 ;  /* 0x000000010505d824 */ /* 0x000fc600078e0a3d */
[----:B------:R0:W-:Y:S04]  /*c750*/  STL [R1+0x204], R6 ;  /* 0x0002040601007387 */ /* 0x0001e80000100800 */
[----:B0-----:R-:W2:Y:S04]  /*c760*/  LDL.LU R6, [R1+0x198] ;  /* 0x0001980001067983 */ /* 0x001ea80000300800 */
[----:B------:R0:W-:Y:S04]  /*c770*/  STL [R1+0x1f8], R5 ;  /* 0x0001f80501007387 */ /* 0x0001e80000100800 */
[----:B0-----:R-:W2:Y:S01]  /*c780*/  LDL.LU R5, [R1+0x19c] ;  /* 0x00019c0001057983 */ /* 0x001ea20000300800 */
[----:B------:R-:W-:Y:S01]  /*c790*/  ISETP.GT.U32.AND P3, PT, R61, R0, PT ;  /* 0x000000003d00720c */ /* 0x000fe20003f64070 */
[----:B------:R-:W-:Y:S01]  /*c7a0*/  IMAD.HI.U32 R58, R3, R52, RZ ;  /* 0x00000034033a7227 */ /* 0x000fe200078e00ff */
[----:B------:R-:W-:-:S02]  /*c7b0*/  ISETP.GT.U32.AND P2, PT, R61, R18, PT ;  /* 0x000000123d00720c */ /* 0x000fc40003f44070 */
[----:B------:R-:W-:Y:S01]  /*c7c0*/  ISETP.GT.U32.AND P0, PT, R61, R17, PT ;  /* 0x000000113d00720c */ /* 0x000fe20003f04070 */
[----:B------:R-:W-:-:S08]  /*c7d0*/  IMAD.MOV R57, RZ, RZ, -R58 ;  /* 0x000000ffff397224 */ /* 0x000fd000078e0a3a */
[----:B------:R-:W-:Y:S01]  /*c7e0*/  @!P3 IMAD.IADD R0, R0, 0x1, -R61 ;  /* 0x000000010000b824 */ /* 0x000fe200078e0a3d */
[C---:B------:R-:W-:Y:S01]  /*c7f0*/  ISETP.GT.U32.AND P3, PT, R61.reuse, R21, PT ;  /* 0x000000153d00720c */ /* 0x040fe20003f64070 */
[----:B------:R-:W-:Y:S02]  /*c800*/  IMAD R52, R61, R57, R52 ;  /* 0x000000393d347224 */ /* 0x000fe400078e0234 */
[----:B------:R-:W-:Y:S01]  /*c810*/  IMAD.HI.U32 R57, R3, R56, RZ ;  /* 0x0000003803397227 */ /* 0x000fe200078e00ff */
[C---:B------:R-:W-:Y:S02]  /*c820*/  ISETP.GT.U32.AND P6, PT, R61.reuse, R0, PT ;  /* 0x000000003d00720c */ /* 0x040fe40003fc4070 */
[C---:B------:R-:W-:Y:S01]  /*c830*/  ISETP.GT.U32.AND P4, PT, R61.reuse, R16, PT ;  /* 0x000000103d00720c */ /* 0x040fe20003f84070 */
[----:B------:R-:W-:Y:S01]  /*c840*/  IMAD.MOV R57, RZ, RZ, -R57 ;  /* 0x000000ffff397224 */ /* 0x000fe200078e0a39 */
[----:B------:R-:W-:Y:S01]  /*c850*/  ISETP.GT.U32.AND P1, PT, R61, R15, PT ;  /* 0x0000000f3d00720c */ /* 0x000fe20003f24070 */
[----:B------:R-:W-:-:S04]  /*c860*/  @!P2 IMAD.IADD R18, R18, 0x1, -R61 ;  /* 0x000000011212a824 */ /* 0x000fc800078e0a3d */
[--C-:B------:R-:W-:Y:S01]  /*c870*/  @!P3 IMAD.IADD R21, R21, 0x1, -R61.reuse ;  /* 0x000000011515b824 */ /* 0x100fe200078e0a3d */
[----:B------:R-:W-:Y:S01]  /*c880*/  ISETP.GT.U32.AND P3, PT, R61, R13, PT ;  /* 0x0000000d3d00720c */ /* 0x000fe20003f64070 */
[--C-:B------:R-:W-:Y:S01]  /*c890*/  @!P0 IMAD.IADD R17, R17, 0x1, -R61.reuse ;  /* 0x0000000111118824 */ /* 0x100fe200078e0a3d */
[C---:B------:R-:W-:Y:S01]  /*c8a0*/  ISETP.GT.U32.AND P2, PT, R61.reuse, R12, PT ;  /* 0x0000000c3d00720c */ /* 0x040fe20003f44070 */
[C---:B------:R-:W-:Y:S01]  /*c8b0*/  IMAD R56, R61.reuse, R57, R56 ;  /* 0x000000393d387224 */ /* 0x040fe200078e0238 */
[C---:B------:R-:W-:Y:S02]  /*c8c0*/  ISETP.GT.U32.AND P0, PT, R61.reuse, R11, PT ;  /* 0x0000000b3d00720c */ /* 0x040fe40003f04070 */
[----:B------:R-:W-:Y:S02]  /*c8d0*/  IABS R57, R2 ;  /* 0x0000000200397213 */ /* 0x000fe40000000000 */
[----:B------:R-:W2:Y:S01]  /*c8e0*/  LDL.LU R2, [R1+0x194] ;  /* 0x0001940001027983 */ /* 0x000ea20000300800 */
[----:B------:R-:W-:Y:S01]  /*c8f0*/  ISETP.GT.U32.AND P5, PT, R61, R14, PT ;  /* 0x0000000e3d00720c */ /* 0x000fe20003fa4070 */
[----:B------:R-:W-:-:S03]  /*c900*/  @!P6 IMAD.IADD R0, R0, 0x1, -R61 ;  /* 0x000000010000e824 */ /* 0x000fc600078e0a3d */
[--C-:B------:R-:W-:Y:S02]  /*c910*/  @!P3 IMAD.IADD R13, R13, 0x1, -R61.reuse ;  /* 0x000000010d0db824 */ /* 0x100fe400078e0a3d */
[--C-:B------:R-:W-:Y:S01]  /*c920*/  @!P4 IMAD.IADD R16, R16, 0x1, -R61.reuse ;  /* 0x000000011010c824 */ /* 0x100fe200078e0a3d */
[----:B------:R-:W-:Y:S01]  /*c930*/  ISETP.GT.U32.AND P4, PT, R61, R10, PT ;  /* 0x0000000a3d00720c */ /* 0x000fe20003f84070 */
[--C-:B------:R-:W-:Y:S01]  /*c940*/  @!P1 IMAD.IADD R15, R15, 0x1, -R61.reuse ;  /* 0x000000010f0f9824 */ /* 0x100fe200078e0a3d */
[----:B------:R-:W-:Y:S01]  /*c950*/  ISETP.GT.U32.AND P1, PT, R61, R9, PT ;  /* 0x000000093d00720c */ /* 0x000fe20003f24070 */
[--C-:B------:R-:W-:Y:S02]  /*c960*/  @!P2 IMAD.IADD R12, R12, 0x1, -R61.reuse ;  /* 0x000000010c0ca824 */ /* 0x100fe400078e0a3d */
[--C-:B------:R-:W-:Y:S02]  /*c970*/  @!P0 IMAD.IADD R11, R11, 0x1, -R61.reuse ;  /* 0x000000010b0b8824 */ /* 0x100fe400078e0a3d */
[--C-:B------:R-:W-:Y:S01]  /*c980*/  @!P5 IMAD.IADD R14, R14, 0x1, -R61.reuse ;  /* 0x000000010e0ed824 */ /* 0x100fe200078e0a3d */
[----:B------:R-:W-:Y:S05]  /*c990*/  STL [R1+0x1cc], R21 ;  /* 0x0001cc1501007387 */ /* 0x000fea0000100800 */
[--C-:B------:R-:W-:Y:S01]  /*c9a0*/  @!P4 IMAD.IADD R10, R10, 0x1, -R61.reuse ;  /* 0x000000010a0ac824 */ /* 0x100fe200078e0a3d */
[----:B------:R-:W-:Y:S01]  /*c9b0*/  STL [R1+0x1d0], R18 ;  /* 0x0001d01201007387 */ /* 0x000fe20000100800 */
[----:B------:R-:W-:-:S03]  /*c9c0*/  @!P1 IMAD.IADD R9, R9, 0x1, -R61 ;  /* 0x0000000109099824 */ /* 0x000fc600078e0a3d */
[----:B------:R-:W-:Y:S04]  /*c9d0*/  STL [R1+0x1d8], R17 ;  /* 0x0001d81101007387 */ /* 0x000fe80000100800 */
[----:B------:R-:W-:Y:S04]  /*c9e0*/  STL [R1+0x1ec], R16 ;  /* 0x0001ec1001007387 */ /* 0x000fe80000100800 */
[----:B------:R-:W-:Y:S04]  /*c9f0*/  STL [R1+0x1d4], R15 ;  /* 0x0001d40f01007387 */ /* 0x000fe80000100800 */
[----:B------:R0:W-:Y:S04]  /*ca00*/  STL [R1+0x1b8], R0 ;  /* 0x0001b80001007387 */ /* 0x0001e80000100800 */
[----:B------:R1:W-:Y:S04]  /*ca10*/  STL [R1+0x1b4], R14 ;  /* 0x0001b40e01007387 */ /* 0x0003e80000100800 */
[----:B0-----:R-:W2:Y:S04]  /*ca20*/  LDL.LU R0, [R1+0x178] ;  /* 0x0001780001007983 */ /* 0x001ea80000300800 */
[----:B------:R-:W2:Y:S04]  /*ca30*/  LDL.LU R18, [R1+0x17c] ;  /* 0x00017c0001127983 */ /* 0x000ea80000300800 */
[----:B------:R-:W2:Y:S04]  /*ca40*/  LDL.LU R17, [R1+0x184] ;  /* 0x0001840001117983 */ /* 0x000ea80000300800 */
[----:B------:R-:W2:Y:S04]  /*ca50*/  LDL.LU R16, [R1+0x188] ;  /* 0x0001880001107983 */ /* 0x000ea80000300800 */
[----:B------:R-:W2:Y:S04]  /*ca60*/  LDL.LU R15, [R1+0x180] ;  /* 0x00018000010f7983 */ /* 0x000ea80000300800 */
[----:B-1----:R-:W2:Y:S01]  /*ca70*/  LDL.LU R14, [R1+0x164] ;  /* 0x00016400010e7983 */ /* 0x002ea20000300800 */
[----:B---3--:R-:W-:-:S02]  /*ca80*/  ISETP.GT.U32.AND P6, PT, R61, R20, PT ;  /* 0x000000143d00720c */ /* 0x008fc40003fc4070 */
[C---:B----4-:R-:W-:Y:S02]  /*ca90*/  ISETP.GT.U32.AND P3, PT, R61.reuse, R19, PT ;  /* 0x000000133d00720c */ /* 0x050fe40003f64070 */
[C---:B--2---:R-:W-:Y:S02]  /*caa0*/  ISETP.GT.U32.AND P2, PT, R61.reuse, R8, PT ;  /* 0x000000083d00720c */ /* 0x044fe40003f44070 */
[----:B------:R-:W-:-:S07]  /*cab0*/  ISETP.GT.U32.AND P0, PT, R61, R7, PT ;  /* 0x000000073d00720c */ /* 0x000fce0003f04070 */
[--C-:B------:R-:W-:Y:S01]  /*cac0*/  @!P6 IMAD.IADD R20, R20, 0x1, -R61.reuse ;  /* 0x000000011414e824 */ /* 0x100fe200078e0a3d */
[----:B------:R-:W-:Y:S01]  /*cad0*/  ISETP.GT.U32.AND P5, PT, R61, R4, PT ;  /* 0x000000043d00720c */ /* 0x000fe20003fa4070 */
[--C-:B------:R-:W-:Y:S01]  /*cae0*/  @!P3 IMAD.IADD R19, R19, 0x1, -R61.reuse ;  /* 0x000000011313b824 */ /* 0x100fe200078e0a3d */
[C---:B------:R-:W-:Y:S02]  /*caf0*/  ISETP.GT.U32.AND P6, PT, R61.reuse, R13, PT ;  /* 0x0000000d3d00720c */ /* 0x040fe40003fc4070 */
[C---:B------:R-:W-:Y:S01]  /*cb00*/  ISETP.GT.U32.AND P3, PT, R61.reuse, R12, PT ;  /* 0x0000000c3d00720c */ /* 0x040fe20003f64070 */
[--C-:B------:R-:W-:Y:S01]  /*cb10*/  @!P2 IMAD.IADD R8, R8, 0x1, -R61.reuse ;  /* 0x000000010808a824 */ /* 0x100fe200078e0a3d */
[C---:B------:R-:W-:Y:S02]  /*cb20*/  ISETP.GT.U32.AND P2, PT, R61.reuse, R11, PT ;  /* 0x0000000b3d00720c */ /* 0x040fe40003f44070 */
[----:B------:R-:W-:Y:S01]  /*cb30*/  ISETP.GT.U32.AND P4, PT, R61, R6, PT ;  /* 0x000000063d00720c */ /* 0x000fe20003f84070 */
[----:B------:R-:W-:Y:S01]  /*cb40*/  @!P0 IMAD.IADD R7, R7, 0x1, -R61 ;  /* 0x0000000107078824 */ /* 0x000fe200078e0a3d */
[----:B------:R-:W-:-:S03]  /*cb50*/  ISETP.GT.U32.AND P0, PT, R61, R10, PT ;  /* 0x0000000a3d00720c */ /* 0x000fc60003f04070 */
[--C-:B------:R-:W-:Y:S01]  /*cb60*/  @!P5 IMAD.IADD R4, R4, 0x1, -R61.reuse ;  /* 0x000000010404d824 */ /* 0x100fe200078e0a3d */
[----:B------:R-:W-:Y:S01]  /*cb70*/  ISETP.GT.U32.AND P1, PT, R61, R5, PT ;  /* 0x000000053d00720c */ /* 0x000fe20003f24070 */
[--C-:B------:R-:W-:Y:S02]  /*cb80*/  @!P6 IMAD.IADD R13, R13, 0x1, -R61.reuse ;  /* 0x000000010d0de824 */ /* 0x100fe400078e0a3d */
[----:B------:R-:W-:-:S04]  /*cb90*/  @!P3 IMAD.IADD R12, R12, 0x1, -R61 ;  /* 0x000000010c0cb824 */ /* 0x000fc800078e0a3d */
[--C-:B------:R-:W-:Y:S01]  /*cba0*/  @!P4 IMAD.IADD R6, R6, 0x1, -R61.reuse ;  /* 0x000000010606c824 */ /* 0x100fe200078e0a3d */
[----:B------:R-:W-:Y:S01]  /*cbb0*/  ISETP.GT.U32.AND P4, PT, R61, R9, PT ;  /* 0x000000093d00720c */ /* 0x000fe20003f84070 */
[--C-:B------:R-:W-:Y:S01]  /*cbc0*/  @!P2 IMAD.IADD R11, R11, 0x1, -R61.reuse ;  /* 0x000000010b0ba824 */ /* 0x100fe200078e0a3d */
[----:B------:R0:W-:Y:S01]  /*cbd0*/  STL [R1+0x1c0], R13 ;  /* 0x0001c00d01007387 */ /* 0x0001e20000100800 */
[--C-:B------:R-:W-:Y:S02]  /*cbe0*/  @!P0 IMAD.IADD R10, R10, 0x1, -R61.reuse ;  /* 0x000000010a0a8824 */ /* 0x100fe400078e0a3d */
[--C-:B------:R-:W-:Y:S01]  /*cbf0*/  @!P1 IMAD.IADD R5, R5, 0x1, -R61.reuse ;  /* 0x0000000105059824 */ /* 0x100fe200078e0a3d */
[----:B------:R-:W-:Y:S01]  /*cc00*/  ISETP.GT.U32.AND P1, PT, R61, R4, PT ;  /* 0x000000043d00720c */ /* 0x000fe20003f24070 */
[----:B------:R1:W-:Y:S04]  /*cc10*/  STL [R1+0x1c4], R12 ;  /* 0x0001c40c01007387 */ /* 0x0003e80000100800 */
[----:B------:R-:W2:Y:S04]  /*cc20*/  LDL.LU R21, [R1+0x168] ;  /* 0x0001680001157983 */ /* 0x000ea80000300800 */
[----:B------:R3:W-:Y:S04]  /*cc30*/  STL [R1+0x1bc], R11 ;  /* 0x0001bc0b01007387 */ /* 0x0007e80000100800 */
[----:B0-----:R-:W4:Y:S04]  /*cc40*/  LDL.LU R13, [R1+0x170] ;  /* 0x00017000010d7983 */ /* 0x001f280000300800 */
[----:B------:R-:W-:Y:S04]  /*cc50*/  STL [R1+0x1a0], R10 ;  /* 0x0001a00a01007387 */ /* 0x000fe80000100800 */
[----:B-1----:R-:W4:Y:S01]  /*cc60*/  LDL.LU R12, [R1+0x174] ;  /* 0x00017400010c7983 */ /* 0x002f220000300800 */
[----:B------:R-:W-:-:S02]  /*cc70*/  @!P4 IMAD.IADD R9, R9, 0x1, -R61 ;  /* 0x000000010909c824 */ /* 0x000fc400078e0a3d */
[----:B------:R-:W-:Y:S01]  /*cc80*/  @!P1 IMAD.IADD R4, R4, 0x1, -R61 ;  /* 0x0000000104049824 */ /* 0x000fe200078e0a3d */
[----:B---3--:R-:W3:Y:S04]  /*cc90*/  LDL.LU R11, [R1+0x16c] ;  /* 0x00016c00010b7983 */ /* 0x008ee80000300800 */
[----:B------:R-:W-:Y:S04]  /*cca0*/  STL [R1+0x1a4], R9 ;  /* 0x0001a40901007387 */ /* 0x000fe80000100800 */
[----:B------:R0:W-:Y:S04]  /*ccb0*/  STL [R1+0x1ac], R4 ;  /* 0x0001ac0401007387 */ /* 0x0001e80000100800 */
[----:B0-----:R-:W3:Y:S04]  /*ccc0*/  LDL.LU R4, [R1+0x150] ;  /* 0x0001500001047983 */ /* 0x001ee80000300800 */
[----:B------:R-:W3:Y:S04]  /*ccd0*/  LDL.LU R10, [R1+0x154] ;  /* 0x00015400010a7983 */ /* 0x000ee80000300800 */
[----:B------:R-:W3:Y:S01]  /*cce0*/  LDL.LU R9, [R1+0x15c] ;  /* 0x00015c0001097983 */ /* 0x000ee20000300800 */
[----:B------:R-:W-:-:S02]  /*ccf0*/  ISETP.GT.U32.AND P5, PT, R61, R2, PT ;  /* 0x000000023d00720c */ /* 0x000fc40003fa4070 */
[----:B------:R-:W-:-:S11]  /*cd00*/  ISETP.GT.U32.AND P3, PT, R61, R19, PT ;  /* 0x000000133d00720c */ /* 0x000fd60003f64070 */
[--C-:B------:R-:W-:Y:S01]  /*cd10*/  @!P5 IMAD.IADD R2, R2, 0x1, -R61.reuse ;  /* 0x000000010202d824 */ /* 0x100fe200078e0a3d */
[C---:B------:R-:W-:Y:S02]  /*cd20*/  ISETP.GT.U32.AND P5, PT, R61.reuse, R20, PT ;  /* 0x000000143d00720c */ /* 0x040fe40003fa4070 */
[C---:B------:R-:W-:Y:S02]  /*cd30*/  ISETP.GT.U32.AND P2, PT, R61.reuse, R8, PT ;  /* 0x000000083d00720c */ /* 0x040fe40003f44070 */
[C---:B------:R-:W-:Y:S02]  /*cd40*/  ISETP.GT.U32.AND P6, PT, R61.reuse, R2, PT ;  /* 0x000000023d00720c */ /* 0x040fe40003fc4070 */
[----:B------:R-:W-:Y:S01]  /*cd50*/  ISETP.GT.U32.AND P0, PT, R61, R7, PT ;  /* 0x000000073d00720c */ /* 0x000fe20003f04070 */
[----:B------:R-:W-:Y:S01]  /*cd60*/  @!P3 IMAD.IADD R19, R19, 0x1, -R61 ;  /* 0x000000011313b824 */ /* 0x000fe200078e0a3d */
[----:B------:R-:W-:-:S05]  /*cd70*/  ISETP.GT.U32.AND P3, PT, R61, R18, PT ;  /* 0x000000123d00720c */ /* 0x000fca0003f64070 */
[--C-:B------:R-:W-:Y:S01]  /*cd80*/  @!P5 IMAD.IADD R20, R20, 0x1, -R61.reuse ;  /* 0x000000011414d824 */ /* 0x100fe200078e0a3d */
[C---:B------:R-:W-:Y:S01]  /*cd90*/  ISETP.GT.U32.AND P5, PT, R61.reuse, R0, PT ;  /* 0x000000003d00720c */ /* 0x040fe20003fa4070 */
[--C-:B------:R-:W-:Y:S01]  /*cda0*/  @!P2 IMAD.IADD R8, R8, 0x1, -R61.reuse ;  /* 0x000000010808a824 */ /* 0x100fe200078e0a3d */
[C---:B------:R-:W-:Y:S01]  /*cdb0*/  ISETP.GT.U32.AND P4, PT, R61.reuse, R6, PT ;  /* 0x000000063d00720c */ /* 0x040fe20003f84070 */
[--C-:B------:R-:W-:Y:S01]  /*cdc0*/  @!P6 IMAD.IADD R2, R2, 0x1, -R61.reuse ;  /* 0x000000010202e824 */ /* 0x100fe200078e0a3d */
[C---:B------:R-:W-:Y:S02]  /*cdd0*/  ISETP.GT.U32.AND P2, PT, R61.reuse, R17, PT ;  /* 0x000000113d00720c */ /* 0x040fe40003f44070 */
[----:B------:R-:W-:Y:S01]  /*cde0*/  ISETP.GT.U32.AND P1, PT, R61, R5, PT ;  /* 0x000000053d00720c */ /* 0x000fe20003f24070 */
[--C-:B------:R-:W-:Y:S01]  /*cdf0*/  @!P0 IMAD.IADD R7, R7, 0x1, -R61.reuse ;  /* 0x0000000107078824 */ /* 0x100fe200078e0a3d */
[----:B------:R-:W-:Y:S01]  /*ce00*/  ISETP.GT.U32.AND P0, PT, R61, R16, PT ;  /* 0x000000103d00720c */ /* 0x000fe20003f04070 */
[----:B------:R-:W-:-:S04]  /*ce10*/  @!P3 IMAD.IADD R18, R18, 0x1, -R61 ;  /* 0x000000011212b824 */ /* 0x000fc800078e0a3d */
[--C-:B------:R-:W-:Y:S02]  /*ce20*/  @!P5 IMAD.IADD R0, R0, 0x1, -R61.reuse ;  /* 0x000000010000d824 */ /* 0x100fe400078e0a3d */
[--C-:B------:R-:W-:Y:S01]  /*ce30*/  @!P4 IMAD.IADD R6, R6, 0x1, -R61.reuse ;  /* 0x000000010606c824 */ /* 0x100fe200078e0a3d */
[----:B------:R-:W-:Y:S01]  /*ce40*/  ISETP.GT.U32.AND P4, PT, R61, R15, PT ;  /* 0x0000000f3d00720c */ /* 0x000fe20003f84070 */
[--C-:B------:R-:W-:Y:S02]  /*ce50*/  @!P2 IMAD.IADD R17, R17, 0x1, -R61.reuse ;  /* 0x000000011111a824 */ /* 0x100fe400078e0a3d */
[--C-:B------:R-:W-:Y:S01]  /*ce60*/  @!P1 IMAD.IADD R5, R5, 0x1, -R61.reuse ;  /* 0x0000000105059824 */ /* 0x100fe200078e0a3d */
[----:B------:R-:W-:Y:S01]  /*ce70*/  ISETP.GT.U32.AND P1, PT, R61, R14, PT ;  /* 0x0000000e3d00720c */ /* 0x000fe20003f24070 */
[----:B------:R-:W-:Y:S01]  /*ce80*/  STL [R1+0x1b0], R20 ;  /* 0x0001b01401007387 */ /* 0x000fe20000100800 */
[----:B------:R-:W-:-:S03]  /*ce90*/  @!P0 IMAD.IADD R16, R16, 0x1, -R61 ;  /* 0x0000000110108824 */ /* 0x000fc600078e0a3d */
[----:B------:R-:W-:Y:S04]  /*cea0*/  STL [R1+0x1a8], R19 ;  /* 0x0001a81301007387 */ /* 0x000fe80000100800 */
[----:B------:R-:W-:Y:S04]  /*ceb0*/  STL [R1+0x18c], R8 ;  /* 0x00018c0801007387 */ /* 0x000fe80000100800 */
[----:B------:R-:W-:Y:S04]  /*cec0*/  STL [R1+0x190], R7 ;  /* 0x0001900701007387 */ /* 0x000fe80000100800 */
[----:B------:R-:W-:Y:S04]  /*ced0*/  STL [R1+0x198], R6 ;  /* 0x0001980601007387 */ /* 0x000fe80000100800 */
[----:B------:R0:W-:Y:S01]  /*cee0*/  STL [R1+0x194], R2 ;  /* 0x0001940201007387 */ /* 0x0001e20000100800 */
[----:B------:R-:W-:-:S03]  /*cef0*/  @!P4 IMAD.IADD R15, R15, 0x1, -R61 ;  /* 0x000000010f0fc824 */ /* 0x000fc600078e0a3d */
[----:B------:R1:W-:Y:S01]  /*cf00*/  STL [R1+0x19c], R5 ;  /* 0x00019c0501007387 */ /* 0x0003e20000100800 */
[----:B------:R-:W-:-:S03]  /*cf10*/  @!P1 IMAD.IADD R14, R14, 0x1, -R61 ;  /* 0x000000010e0e9824 */ /* 0x000fc600078e0a3d */
[----:B0-----:R-:W3:Y:S04]  /*cf20*/  LDL.LU R2, [R1+0x160] ;  /* 0x0001600001027983 */ /* 0x001ee80000300800 */
[----:B------:R-:W3:Y:S04]  /*cf30*/  LDL.LU R8, [R1+0x158] ;  /* 0x0001580001087983 */ /* 0x000ee80000300800 */
[----:B------:R-:W3:Y:S04]  /*cf40*/  LDL.LU R7, [R1+0x13c] ;  /* 0x00013c0001077983 */ /* 0x000ee80000300800 */
[----:B------:R-:W3:Y:S04]  /*cf50*/  LDL.LU R6, [R1+0x140] ;  /* 0x0001400001067983 */ /* 0x000ee80000300800 */
[----:B-1----:R-:W3:Y:S01]  /*cf60*/  LDL.LU R5, [R1+0x148] ;  /* 0x0001480001057983 */ /* 0x002ee20000300800 */
[----:B--2---:R-:W-:-:S02]  /*cf70*/  ISETP.GT.U32.AND P6, PT, R61, R21, PT ;  /* 0x000000153d00720c */ /* 0x004fc40003fc4070 */
[C---:B----4-:R-:W-:Y:S02]  /*cf80*/  ISETP.GT.U32.AND P5, PT, R61.reuse, R13, PT ;  /* 0x0000000d3d00720c */ /* 0x050fe40003fa4070 */
[----:B------:R-:W-:-:S09]  /*cf90*/  ISETP.GT.U32.AND P3, PT, R61, R12, PT ;  /* 0x0000000c3d00720c */ /* 0x000fd20003f64070 */
[--C-:B------:R-:W-:Y:S01]  /*cfa0*/  @!P6 IMAD.IADD R21, R21, 0x1, -R61.reuse ;  /* 0x000000011515e824 */ /* 0x100fe200078e0a3d */
[C---:B------:R-:W-:Y:S02]  /*cfb0*/  ISETP.GT.U32.AND P6, PT, R61.reuse, R0, PT ;  /* 0x000000003d00720c */ /* 0x040fe40003fc4070 */
[----:B---3--:R-:W-:Y:S01]  /*cfc0*/  ISETP.GT.U32.AND P2, PT, R61, R11, PT ;  /* 0x0000000b3d00720c */ /* 0x008fe20003f44070 */
[--C-:B------:R-:W-:Y:S01]  /*cfd0*/  @!P5 IMAD.IADD R13, R13, 0x1, -R61.reuse ;  /* 0x000000010d0dd824 */ /* 0x100fe200078e0a3d */
[C---:B------:R-:W-:Y:S01]  /*cfe0*/  ISETP.GT.U32.AND P5, PT, R61.reuse, R18, PT ;  /* 0x000000123d00720c */ /* 0x040fe20003fa4070 */
[----:B------:R-:W-:Y:S01]  /*cff0*/  @!P3 IMAD.IADD R12, R12, 0x1, -R61 ;  /* 0x000000010c0cb824 */ /* 0x000fe200078e0a3d */
[C---:B------:R-:W-:Y:S02]  /*d000*/  ISETP.GT.U32.AND P3, PT, R61.reuse, R17, PT ;  /* 0x000000113d00720c */ /* 0x040fe40003f64070 */
[----:B------:R-:W-:-:S07]  /*d010*/  ISETP.GT.U32.AND P0, PT, R61, R4, PT ;  /* 0x000000043d00720c */ /* 0x000fce0003f04070 */
[--C-:B------:R-:W-:Y:S01]  /*d020*/  @!P2 IMAD.IADD R11, R11, 0x1, -R61.reuse ;  /* 0x000000010b0ba824 */ /* 0x100fe200078e0a3d */
[C---:B------:R-:W-:Y:S02]  /*d030*/  ISETP.GT.U32.AND P2, PT, R61.reuse, R16, PT ;  /* 0x000000103d00720c */ /* 0x040fe40003f44070 */
[C---:B------:R-:W-:Y:S01]  /*d040*/  ISETP.GT.U32.AND P4, PT, R61.reuse, R10, PT ;  /* 0x0000000a3d00720c */ /* 0x040fe20003f84070 */
[--C-:B------:R-:W-:Y:S01]  /*d050*/  @!P6 IMAD.IADD R0, R0, 0x1, -R61.reuse ;  /* 0x000000010000e824 */ /* 0x100fe200078e0a3d */
[----:B------:R-:W-:Y:S01]  /*d060*/  ISETP.GT.U32.AND P1, PT, R61, R9, PT ;  /* 0x000000093d00720c */ /* 0x000fe20003f24070 */
[----:B------:R-:W-:-:S03]  /*d070*/  @!P5 IMAD.IADD R18, R18, 0x1, -R61 ;  /* 0x000000011212d824 */ /* 0x000fc600078e0a3d */
[----:B------:R0:W-:Y:S01]  /*d080*/  STL [R1+0x178], R0 ;  /* 0x0001780001007387 */ /* 0x0001e20000100800 */
[--C-:B------:R-:W-:Y:S01]  /*d090*/  @!P0 IMAD.IADD R4, R4, 0x1, -R61.reuse ;  /* 0x0000000104048824 */ /* 0x100fe200078e0a3d */
[----:B------:R-:W-:Y:S01]  /*d0a0*/  ISETP.GT.U32.AND P0, PT, R61, R15, PT ;  /* 0x0000000f3d00720c */ /* 0x000fe20003f04070 */
[--C-:B------:R-:W-:Y:S01]  /*d0b0*/  @!P3 IMAD.IADD R17, R17, 0x1, -R61.reuse ;  /* 0x000000011111b824 */ /* 0x100fe200078e0a3d */
[----:B0-----:R-:W2:Y:S04]  /*d0c0*/  LDL.LU R0, [R1+0x14c] ;  /* 0x00014c0001007983 */ /* 0x001ea80000300800 */
[----:B------:R-:W3:Y:S01]  /*d0d0*/  LDL.LU R20, [R1+0x144] ;  /* 0x0001440001147983 */ /* 0x000ee20000300800 */
[----:B------:R-:W-:-:S03]  /*d0e0*/  @!P4 IMAD.IADD R10, R10, 0x1, -R61 ;  /* 0x000000010a0ac824 */ /* 0x000fc600078e0a3d */
[----:B------:R0:W-:Y:S01]  /*d0f0*/  STL [R1+0x17c], R18 ;  /* 0x00017c1201007387 */ /* 0x0001e20000100800 */
[----:B------:R-:W-:-:S03]  /*d100*/  ISETP.GT.U32.AND P4, PT, R61, R14, PT ;  /* 0x0000000e3d00720c */ /* 0x000fc60003f84070 */
[----:B------:R-:W4:Y:S01]  /*d110*/  LDL.LU R19, [R1+0x128] ;  /* 0x0001280001137983 */ /* 0x000f220000300800 */
[----:B------:R-:W-:-:S03]  /*d120*/  @!P2 IMAD.IADD R16, R16, 0x1, -R61 ;  /* 0x000000011010a824 */ /* 0x000fc600078e0a3d */
[----:B------:R1:W-:Y:S01]  /*d130*/  STL [R1+0x184], R17 ;  /* 0x0001841101007387 */ /* 0x0003e20000100800 */
[----:B------:R-:W-:-:S03]  /*d140*/  @!P1 IMAD.IADD R9, R9, 0x1, -R61 ;  /* 0x0000000109099824 */ /* 0x000fc600078e0a3d */
[----:B0-----:R-:W2:Y:S01]  /*d150*/  LDL.LU R18, [R1+0x12c] ;  /* 0x00012c0001127983 */ /* 0x001ea20000300800 */
[----:B------:R-:W-:Y:S01]  /*d160*/  ISETP.GT.U32.AND P1, PT, R61, R21, PT ;  /* 0x000000153d00720c */ /* 0x000fe20003f24070 */
[--C-:B------:R-:W-:Y:S01]  /*d170*/  @!P0 IMAD.IADD R15, R15, 0x1, -R61.reuse ;  /* 0x000000010f0f8824 */ /* 0x100fe200078e0a3d */
[C---:B------:R-:W-:Y:S01]  /*d180*/  ISETP.GT.U32.AND P5, PT, R61.reuse, R13, PT ;  /* 0x0000000d3d00720c */ /* 0x040fe20003fa4070 */
[----:B-1----:R-:W2:Y:S01]  /*d190*/  LDL.LU R17, [R1+0x134] ;  /* 0x0001340001117983 */ /* 0x002ea20000300800 */
[C---:B------:R-:W-:Y:S02]  /*d1a0*/  ISETP.GT.U32.AND P3, PT, R61.reuse, R12, PT ;  /* 0x0000000c3d00720c */ /* 0x040fe40003f64070 */
[C---:B------:R-:W-:Y:S01]  /*d1b0*/  ISETP.GT.U32.AND P0, PT, R61.reuse, R4, PT ;  /* 0x000000043d00720c */ /* 0x040fe20003f04070 */
[----:B------:R0:W-:Y:S01]  /*d1c0*/  STL [R1+0x188], R16 ;  /* 0x0001881001007387 */ /* 0x0001e20000100800 */
[----:B------:R-:W-:Y:S01]  /*d1d0*/  ISETP.GT.U32.AND P2, PT, R61, R11, PT ;  /* 0x0000000b3d00720c */ /* 0x000fe20003f44070 */
[----:B------:R-:W-:-:S02]  /*d1e0*/  @!P4 IMAD.IADD R14, R14, 0x1, -R61 ;  /* 0x000000010e0ec824 */ /* 0x000fc400078e0a3d */
[----:B0-----:R-:W2:Y:S02]  /*d1f0*/  LDL.LU R16, [R1+0x138] ;  /* 0x0001380001107983 */ /* 0x001ea40000300800 */
[--C-:B------:R-:W-:Y:S02]  /*d200*/  @!P1 IMAD.IADD R21, R21, 0x1, -R61.reuse ;  /* 0x0000000115159824 */ /* 0x100fe400078e0a3d */
[--C-:B------:R-:W-:Y:S01]  /*d210*/  @!P5 IMAD.IADD R13, R13, 0x1, -R61.reuse ;  /* 0x000000010d0dd824 */ /* 0x100fe200078e0a3d */
[----:B------:R0:W-:Y:S01]  /*d220*/  STL [R1+0x180], R15 ;  /* 0x0001800f01007387 */ /* 0x0001e20000100800 */
[--C-:B------:R-:W-:Y:S02]  /*d230*/  @!P3 IMAD.IADD R12, R12, 0x1, -R61.reuse ;  /* 0x000000010c0cb824 */ /* 0x100fe400078e0a3d */
[--C-:B------:R-:W-:Y:S02]  /*d240*/  @!P0 IMAD.IADD R4, R4, 0x1, -R61.reuse ;  /* 0x0000000104048824 */ /* 0x100fe400078e0a3d */
[----:B------:R-:W-:Y:S01]  /*d250*/  @!P2 IMAD.IADD R11, R11, 0x1, -R61 ;  /* 0x000000010b0ba824 */ /* 0x000fe200078e0a3d */
[----:B0-----:R-:W2:Y:S04]  /*d260*/  LDL.LU R15, [R1+0x130] ;  /* 0x00013000010f7983 */ /* 0x001ea80000300800 */
[----:B------:R0:W-:Y:S04]  /*d270*/  STL [R1+0x164], R14 ;  /* 0x0001640e01007387 */ /* 0x0001e80000100800 */
[----:B0-----:R-:W2:Y:S04]  /*d280*/  LDL.LU R14, [R1+0x114] ;  /* 0x00011400010e7983 */ /* 0x001ea80000300800 */
[----:B------:R-:W-:Y:S04]  /*d290*/  STL [R1+0x168], R21 ;  /* 0x0001681501007387 */ /* 0x000fe80000100800 */
[----:B------:R-:W-:Y:S04]  /*d2a0*/  STL [R1+0x170], R13 ;  /* 0x0001700d01007387 */ /* 0x000fe80000100800 */
[----:B------:R-:W-:Y:S04]  /*d2b0*/  STL [R1+0x174], R12 ;  /* 0x0001740c01007387 */ /* 0x000fe80000100800 */
[----:B------:R0:W-:Y:S04]  /*d2c0*/  STL [R1+0x150], R4 ;  /* 0x0001500401007387 */ /* 0x0001e80000100800 */
[----:B------:R1:W-:Y:S04]  /*d2d0*/  STL [R1+0x16c], R11 ;  /* 0x00016c0b01007387 */ /* 0x0003e80000100800 */
[----:B0-----:R-:W2:Y:S01]  /*d2e0*/  LDL R4, [R1+0x3300] ;  /* 0x0033000001047983 */ /* 0x001ea20000100800 */
[----:B------:R-:W-:-:S02]  /*d2f0*/  ISETP.GT.U32.AND P6, PT, R61, R9, PT ;  /* 0x000000093d00720c */ /* 0x000fc40003fc4070 */
[----:B------:R-:W-:Y:S01]  /*d300*/  ISETP.GT.U32.AND P1, PT, R61, R2, PT ;  /* 0x000000023d00720c */ /* 0x000fe20003f24070 */
[----:B------:R-:W-:Y:S01]  /*d310*/  IMAD.HI.U32 R58, R3, R57, RZ ;  /* 0x00000039033a7227 */ /* 0x000fe200078e00ff */
[C---:B------:R-:W-:Y:S01]  /*d320*/  ISETP.GT.U32.AND P5, PT, R61.reuse, R8, PT ;  /* 0x000000083d00720c */ /* 0x040fe20003fa4070 */
[----:B------:R-:W2:Y:S01]  /*d330*/  LDL.LU R13, [R1+0x118] ;  /* 0x00011800010d7983 */ /* 0x000ea20000300800 */
[C---:B------:R-:W-:Y:S02]  /*d340*/  ISETP.GT.U32.AND P3, PT, R61.reuse, R7, PT ;  /* 0x000000073d00720c */ /* 0x040fe40003f64070 */
[----:B------:R-:W-:-:S05]  /*d350*/  ISETP.GT.U32.AND P2, PT, R61, R6, PT ;  /* 0x000000063d00720c */ /* 0x000fca0003f44070 */
[--C-:B------:R-:W-:Y:S02]  /*d360*/  @!P6 IMAD.IADD R9, R9, 0x1, -R61.reuse ;  /* 0x000000010909e824 */ /* 0x100fe400078e0a3d */
[--C-:B------:R-:W-:Y:S02]  /*d370*/  @!P1 IMAD.IADD R2, R2, 0x1, -R61.reuse ;  /* 0x0000000102029824 */ /* 0x100fe400078e0a3d */
[--C-:B------:R-:W-:Y:S01]  /*d380*/  @!P5 IMAD.IADD R8, R8, 0x1, -R61.reuse ;  /* 0x000000010808d824 */ /* 0x100fe200078e0a3d */
[----:B------:R-:W-:Y:S01]  /*d390*/  ISETP.GT.U32.AND P4, PT, R61, R10, PT ;  /* 0x0000000a3d00720c */ /* 0x000fe20003f84070 */
[--C-:B------:R-:W-:Y:S01]  /*d3a0*/  @!P3 IMAD.IADD R7, R7, 0x1, -R61.reuse ;  /* 0x000000010707b824 */ /* 0x100fe200078e0a3d */
[----:B------:R-:W-:Y:S01]  /*d3b0*/  ISETP.GT.U32.AND P0, PT, R61, R5, PT ;  /* 0x000000053d00720c */ /* 0x000fe20003f04070 */
[----:B------:R-:W-:Y:S02]  /*d3c0*/  @!P2 IMAD.IADD R6, R6, 0x1, -R61 ;  /* 0x000000010606a824 */ /* 0x000fe400078e0a3d */
[----:B------:R-:W-:-:S08]  /*d3d0*/  IMAD.MOV R58, RZ, RZ, -R58 ;  /* 0x000000ffff3a7224 */ /* 0x000fd000078e0a3a */
[--C-:B------:R-:W-:Y:S02]  /*d3e0*/  @!P4 IMAD.IADD R10, R10, 0x1, -R61.reuse ;  /* 0x000000010a0ac824 */ /* 0x100fe400078e0a3d */
[----:B------:R-:W-:-:S03]  /*d3f0*/  @!P0 IMAD.IADD R5, R5, 0x1, -R61 ;  /* 0x0000000105058824 */ /* 0x000fc600078e0a3d */
[----:B------:R0:W-:Y:S04]  /*d400*/  STL [R1+0x154], R10 ;  /* 0x0001540a01007387 */ /* 0x0001e80000100800 */
[----:B------:R-:W2:Y:S04]  /*d410*/  LDL.LU R12, [R1+0x120] ;  /* 0x00012000010c7983 */ /* 0x000ea80000300800 */
[----:B------:R-:W-:Y:S01]  /*d420*/  STL [R1+0x15c], R9 ;  /* 0x00015c0901007387 */ /* 0x000fe20000100800 */
[----:B------:R-:W-:-:S03]  /*d430*/  IMAD R57, R61, R58, R57 ;  /* 0x0000003a3d397224 */ /* 0x000fc600078e0239 */
[----:B-1----:R-:W2:Y:S04]  /*d440*/  LDL.LU R11, [R1+0x124] ;  /* 0x00012400010b7983 */ /* 0x002ea80000300800 */
[----:B0-----:R-:W2:Y:S01]  /*d450*/  LDL.LU R10, [R1+0x11c] ;  /* 0x00011c00010a7983 */ /* 0x001ea20000300800 */
[C---:B---3--:R-:W-:Y:S02]  /*d460*/  ISETP.GT.U32.AND P6, PT, R61.reuse, R20, PT ;  /* 0x000000143d00720c */ /* 0x048fe40003fc4070 */
[C---:B----4-:R-:W-:Y:S02]  /*d470*/  ISETP.GT.U32.AND P1, PT, R61.reuse, R19, PT ;  /* 0x000000133d00720c */ /* 0x050fe40003f24070 */
[C---:B--2---:R-:W-:Y:S02]  /*d480*/  ISETP.GT.U32.AND P5, PT, R61.reuse, R18, PT ;  /* 0x000000123d00720c */ /* 0x044fe40003fa4070 */
[----:B------:R-:W-:-:S07]  /*d490*/  ISETP.GT.U32.AND P3, PT, R61, R17, PT ;  /* 0x000000113d00720c */ /* 0x000fce0003f64070 */
[--C-:B------:R-:W-:Y:S01]  /*d4a0*/  @!P6 IMAD.IADD R20, R20, 0x1, -R61.reuse ;  /* 0x000000011414e824 */ /* 0x100fe200078e0a3d */
[----:B------:R-:W-:Y:S01]  /*d4b0*/  ISETP.GT.U32.AND P6, PT, R61, R2, PT ;  /* 0x000000023d00720c */ /* 0x000fe20003fc4070 */
[--C-:B------:R-:W-:Y:S01]  /*d4c0*/  @!P1 IMAD.IADD R19, R19, 0x1, -R61.reuse ;  /* 0x0000000113139824 */ /* 0x100fe200078e0a3d */
[C---:B------:R-:W-:Y:S01]  /*d4d0*/  ISETP.GT.U32.AND P1, PT, R61.reuse, R8, PT ;  /* 0x000000083d00720c */ /* 0x040fe20003f24070 */
[--C-:B------:R-:W-:Y:S01]  /*d4e0*/  @!P5 IMAD.IADD R18, R18, 0x1, -R61.reuse ;  /* 0x000000011212d824 */ /* 0x100fe200078e0a3d */
[----:B------:R-:W-:Y:S01]  /*d4f0*/  ISETP.GT.U32.AND P2, PT, R61, R16, PT ;  /* 0x000000103d00720c */ /* 0x000fe20003f44070 */
[----:B------:R-:W-:Y:S01]  /*d500*/  @!P3 IMAD.IADD R17, R17, 0x1, -R61 ;  /* 0x000000011111b824 */ /* 0x000fe200078e0a3d */
[C---:B------:R-:W-:Y:S02]  /*d510*/  ISETP.GT.U32.AND P5, PT, R61.reuse, R7, PT ;  /* 0x000000073d00720c */ /* 0x040fe40003fa4070 */
[----:B------:R-:W-:-:S05]  /*d520*/  ISETP.GT.U32.AND P3, PT, R61, R6, PT ;  /* 0x000000063d00720c */ /* 0x000fca0003f64070 */
[--C-:B------:R-:W-:Y:S02]  /*d530*/  @!P6 IMAD.IADD R2, R2, 0x1, -R61.reuse ;  /* 0x000000010202e824 */ /* 0x100fe400078e0a3d */
[--C-:B------:R-:W-:Y:S02]  /*d540*/  @!P1 IMAD.IADD R8, R8, 0x1, -R61.reuse ;  /* 0x0000000108089824 */ /* 0x100fe400078e0a3d */
[--C-:B------:R-:W-:Y:S01]  /*d550*/  @!P2 IMAD.IADD R16, R16, 0x1, -R61.reuse ;  /* 0x000000011010a824 */ /* 0x100fe200078e0a3d */
[----:B------:R-:W-:Y:S01]  /*d560*/  ISETP.GT.U32.AND P2, PT, R61, R5, PT ;  /* 0x000000053d00720c */ /* 0x000fe20003f44070 */
[--C-:B------:R-:W-:Y:S02]  /*d570*/  @!P5 IMAD.IADD R7, R7, 0x1, -R61.reuse ;  /* 0x000000010707d824 */ /* 0x100fe400078e0a3d */
[----:B------:R-:W-:-:S10]  /*d580*/  @!P3 IMAD.IADD R6, R6, 0x1, -R61 ;  /* 0x000000010606b824 */ /* 0x000fd400078e0a3d */
[----:B------:R-:W-:Y:S01]  /*d590*/  @!P2 IMAD.IADD R5, R5, 0x1, -R61 ;  /* 0x000000010505a824 */ /* 0x000fe200078e0a3d */
[----:B------:R-:W-:Y:S02]  /*d5a0*/  IABS R58, R4 ;  /* 0x00000004003a7213 */ /* 0x000fe40000000000 */
[----:B------:R-:W2:Y:S04]  /*d5b0*/  LDL.LU R4, [R1+0x100] ;  /* 0x0001000001047983 */ /* 0x000ea80000300800 */
[----:B------:R0:W-:Y:S04]  /*d5c0*/  STL [R1+0x160], R2 ;  /* 0x0001600201007387 */ /* 0x0001e80000100800 */
[----:B0-----:R-:W3:Y:S04]  /*d5d0*/  LDL.LU R2, [R1+0x104] ;  /* 0x0001040001027983 */ /* 0x001ee80000300800 */
[----:B------:R0:W-:Y:S04]  /*d5e0*/  STL [R1+0x158], R8 ;  /* 0x0001580801007387 */ /* 0x0001e80000100800 */
[----:B------:R-:W4:Y:S04]  /*d5f0*/  LDL.LU R21, [R1+0x10c] ;  /* 0x00010c0001157983 */ /* 0x000f280000300800 */
[----:B------:R1:W-:Y:S04]  /*d600*/  STL [R1+0x13c], R7 ;  /* 0x00013c0701007387 */ /* 0x0003e80000100800 */
[----:B------:R-:W3:Y:S04]  /*d610*/  LDL.LU R9, [R1+0x110] ;  /* 0x0001100001097983 */ /* 0x000ee80000300800 */
[----:B------:R1:W-:Y:S04]  /*d620*/  STL [R1+0x140], R6 ;  /* 0x0001400601007387 */ /* 0x0003e80000100800 */
[----:B0-----:R-:W3:Y:S04]  /*d630*/  LDL.LU R8, [R1+0x108] ;  /* 0x0001080001087983 */ /* 0x001ee80000300800 */
[----:B-1----:R-:W3:Y:S04]  /*d640*/  LDL.LU R7, [R1+0xf0] ;  /* 0x0000f00001077983 */ /* 0x002ee80000300800 */
[----:B------:R0:W-:Y:S04]  /*d650*/  STL [R1+0x148], R5 ;  /* 0x0001480501007387 */ /* 0x0001e80000100800 */
[----:B------:R-:W3:Y:S01]  /*d660*/  LDL.LU R6, [R1+0xf4] ;  /* 0x0000f40001067983 */ /* 0x000ee20000300800 */
[----:B------:R-:W-:-:S02]  /*d670*/  ISETP.GT.U32.AND P4, PT, R61, R0, PT ;  /* 0x000000003d00720c */ /* 0x000fc40003f84070 */
[C---:B------:R-:W-:Y:S02]  /*d680*/  ISETP.GT.U32.AND P0, PT, R61.reuse, R15, PT ;  /* 0x0000000f3d00720c */ /* 0x040fe40003f04070 */
[C---:B------:R-:W-:Y:S01]  /*d690*/  ISETP.GT.U32.AND P1, PT, R61.reuse, R19, PT ;  /* 0x000000133d00720c */ /* 0x040fe20003f24070 */
[----:B0-----:R-:W3:Y:S08]  /*d6a0*/  LDL.LU R5, [R1+0xfc] ;  /* 0x0000fc0001057983 */ /* 0x001ef00000300800 */
[--C-:B------:R-:W-:Y:S01]  /*d6b0*/  @!P4 IMAD.IADD R0, R0, 0x1, -R61.reuse ;  /* 0x000000010000c824 */ /* 0x100fe200078e0a3d */
[----:B------:R-:W-:Y:S01]  /*d6c0*/  ISETP.GT.U32.AND P4, PT, R61, R14, PT ;  /* 0x0000000e3d00720c */ /* 0x000fe20003f84070 */
[----:B------:R-:W-:-:S03]  /*d6d0*/  @!P0 IMAD.IADD R15, R15, 0x1, -R61 ;  /* 0x000000010f0f8824 */ /* 0x000fc600078e0a3d */
[C---:B------:R-:W-:Y:S02]  /*d6e0*/  ISETP.GT.U32.AND P0, PT, R61.reuse, R0, PT ;  /* 0x000000003d00720c */ /* 0x040fe40003f04070 */
[----:B------:R-:W-:-:S07]  /*d6f0*/  ISETP.GT.U32.AND P6, PT, R61, R18, PT ;  /* 0x000000123d00720c */ /* 0x000fce0003fc4070 */
[--C-:B------:R-:W-:Y:S01]  /*d700*/  @!P4 IMAD.IADD R14, R14, 0x1, -R61.reuse ;  /* 0x000000010e0ec824 */ /* 0x100fe200078e0a3d */
[C---:B------:R-:W-:Y:S02]  /*d710*/  ISETP.GT.U32.AND P4, PT, R61.reuse, R20, PT ;  /* 0x000000143d00720c */ /* 0x040fe40003f84070 */
[C---:B------:R-:W-:Y:S01]  /*d720*/  ISETP.GT.U32.AND P5, PT, R61.reuse, R17, PT ;  /* 0x000000113d00720c */ /* 0x040fe20003fa4070 */
[--C-:B------:R-:W-:Y:S01]  /*d730*/  @!P0 IMAD.IADD R0, R0, 0x1, -R61.reuse ;  /* 0x0000000100008824 */ /* 0x100fe200078e0a3d */
[----:B------:R-:W-:Y:S01]  /*d740*/  ISETP.GT.U32.AND P0, PT, R61, R14, PT ;  /* 0x0000000e3d00720c */ /* 0x000fe20003f04070 */
[--C-:B------:R-:W-:Y:S01]  /*d750*/  @!P1 IMAD.IADD R19, R19, 0x1, -R61.reuse ;  /* 0x0000000113139824 */ /* 0x100fe200078e0a3d */
[C---:B------:R-:W-:Y:S01]  /*d760*/  ISETP.GT.U32.AND P1, PT, R61.reuse, R12, PT ;  /* 0x0000000c3d00720c */ /* 0x040fe20003f24070 */
[----:B------:R-:W-:Y:S01]  /*d770*/  @!P6 IMAD.IADD R18, R18, 0x1, -R61 ;  /* 0x000000011212e824 */ /* 0x000fe200078e0a3d */
[----:B------:R-:W-:-:S05]  /*d780*/  ISETP.GT.U32.AND P2, PT, R61, R16, PT ;  /* 0x000000103d00720c */ /* 0x000fca0003f44070 */
[--C-:B------:R-:W-:Y:S01]  /*d790*/  @!P4 IMAD.IADD R20, R20, 0x1, -R61.reuse ;  /* 0x000000011414c824 */ /* 0x100fe200078e0a3d */
[C---:B------:R-:W-:Y:S02]  /*d7a0*/  ISETP.GT.U32.AND P4, PT, R61.reuse, R13, PT ;  /* 0x0000000d3d00720c */ /* 0x040fe40003f84070 */
[----:B------:R-:W-:Y:S01]  /*d7b0*/  ISETP.GT.U32.AND P6, PT, R61, R11, PT ;  /* 0x0000000b3d00720c */ /* 0x000fe20003fc4070 */
[--C-:B------:R-:W-:Y:S01]  /*d7c0*/  @!P5 IMAD.IADD R17, R17, 0x1, -R61.reuse ;  /* 0x000000011111d824 */ /* 0x100fe200078e0a3d */
[----:B------:R-:W-:Y:S01]  /*d7d0*/  ISETP.GT.U32.AND P5, PT, R61, R10, PT ;  /* 0x0000000a3d00720c */ /* 0x000fe20003fa4070 */
[----:B------:R0:W-:Y:S01]  /*d7e0*/  STL [R1+0x14c], R0 ;  /* 0x00014c0001007387 */ /* 0x0001e20000100800 */
[--C-:B------:R-:W-:Y:S02]  /*d7f0*/  @!P0 IMAD.IADD R14, R14, 0x1, -R61.reuse ;  /* 0x000000010e0e8824 */ /* 0x100fe400078e0a3d */
[--C-:B------:R-:W-:Y:S01]  /*d800*/  @!P1 IMAD.IADD R12, R12, 0x1, -R61.reuse ;  /* 0x000000010c0c9824 */ /* 0x100fe200078e0a3d */
[----:B0-----:R-:W3:Y:S04]  /*d810*/  LDL.LU R0, [R1+0x378] ;  /* 0x0003780001007983 */ /* 0x001ee80000300800 */
[----:B------:R-:W-:-:S02]  /*d820*/  @!P4 IMAD.IADD R13, R13, 0x1, -R61 ;  /* 0x000000010d0dc824 */ /* 0x000fc400078e0a3d */
[--C-:B------:R-:W-:Y:S02]  /*d830*/  @!P2 IMAD.IADD R16, R16, 0x1, -R61.reuse ;  /* 0x000000011010a824 */ /* 0x100fe400078e0a3d */
[--C-:B------:R-:W-:Y:S01]  /*d840*/  @!P6 IMAD.IADD R11, R11, 0x1, -R61.reuse ;  /* 0x000000010b0be824 */ /* 0x100fe200078e0a3d */
[----:B------:R-:W-:Y:S01]  /*d850*/  ISETP.GT.U32.AND P3, PT, R61, R15, PT ;  /* 0x0000000f3d00720c */ /* 0x000fe20003f64070 */
[--C-:B------:R-:W-:Y:S01]  /*d860*/  @!P5 IMAD.IADD R10, R10, 0x1, -R61.reuse ;  /* 0x000000010a0ad824 */ /* 0x100fe200078e0a3d */
[----:B------:R0:W-:Y:S04]  /*d870*/  STL [R1+0x144], R20 ;  /* 0x0001441401007387 */ /* 0x0001e80000100800 */
[----:B------:R1:W-:Y:S04]  /*d880*/  STL [R1+0x128], R19 ;  /* 0x0001281301007387 */ /* 0x0003e80000100800 */
[----:B------:R0:W-:Y:S03]  /*d890*/  STL [R1+0x12c], R18 ;  /* 0x00012c1201007387 */ /* 0x0001e60000100800 */
[----:B------:R-:W-:Y:S01]  /*d8a0*/  @!P3 IMAD.IADD R15, R15, 0x1, -R61 ;  /* 0x000000010f0fb824 */ /* 0x000fe200078e0a3d */
[----:B------:R1:W-:Y:S04]  /*d8b0*/  STL [R1+0x134], R17 ;  /* 0x0001341101007387 */ /* 0x0003e80000100800 */
[----:B------:R1:W-:Y:S04]  /*d8c0*/  STL [R1+0x138], R16 ;  /* 0x0001381001007387 */ /* 0x0003e80000100800 */
[----:B0-----:R-:W3:Y:S04]  /*d8d0*/  LDL.LU R20, [R1+0xf8] ;  /* 0x0000f80001147983 */ /* 0x001ee80000300800 */
[----:B------:R0:W-:Y:S04]  /*d8e0*/  STL [R1+0x130], R15 ;  /* 0x0001300f01007387 */ /* 0x0001e80000100800 */
[----:B-1----:R-:W3:Y:S04]  /*d8f0*/  LDL.LU R19, [R1+0xe4] ;  /* 0x0000e40001137983 */ /* 0x002ee80000300800 */
[----:B------:R-:W3:Y:S04]  /*d900*/  LDL.LU R18, [R1+0xe8] ;  /* 0x0000e80001127983 */ /* 0x000ee80000300800 */
[----:B------:R1:W-:Y:S04]  /*d910*/  STL [R1+0x114], R14 ;  /* 0x0001140e01007387 */ /* 0x0003e80000100800 */
[----:B------:R-:W3:Y:S04]  /*d920*/  LDL.LU R17, [R1+0xec] ;  /* 0x0000ec0001117983 */ /* 0x000ee80000300800 */
[----:B------:R-:W3:Y:S04]  /*d930*/  LDL.LU R16, [R1+0x364] ;  /* 0x0003640001107983 */ /* 0x000ee80000300800 */
[----:B0-----:R-:W3:Y:S01]  /*d940*/  LDL.LU R15, [R1+0x35c] ;  /* 0x00035c00010f7983 */ /* 0x001ee20000300800 */
[----:B--2---:R-:W-:-:S02]  /*d950*/  ISETP.GT.U32.AND P2, PT, R61, R4, PT ;  /* 0x000000043d00720c */ /* 0x004fc40003f44070 */
[C---:B----4-:R-:W-:Y:S02]  /*d960*/  ISETP.GT.U32.AND P0, PT, R61.reuse, R21, PT ;  /* 0x000000153d00720c */ /* 0x050fe40003f04070 */
[C---:B---3--:R-:W-:Y:S02]  /*d970*/  ISETP.GT.U32.AND P4, PT, R61.reuse, R9, PT ;  /* 0x000000093d00720c */ /* 0x048fe40003f84070 */
[C---:B------:R-:W-:Y:S02]  /*d980*/  ISETP.GT.U32.AND P1, PT, R61.reuse, R8, PT ;  /* 0x000000083d00720c */ /* 0x040fe40003f24070 */
[----:B------:R-:W-:-:S07]  /*d990*/  ISETP.GT.U32.AND P6, PT, R61, R7, PT ;  /* 0x000000073d00720c */ /* 0x000fce0003fc4070 */
[--C-:B------:R-:W-:Y:S01]  /*d9a0*/  @!P0 IMAD.IADD R21, R21, 0x1, -R61.reuse ;  /* 0x0000000115158824 */ /* 0x100fe200078e0a3d */
[C---:B------:R-:W-:Y:S02]  /*d9b0*/  ISETP.GT.U32.AND P0, PT, R61.reuse, R13, PT ;  /* 0x0000000d3d00720c */ /* 0x040fe40003f04070 */
[----:B------:R-:W-:Y:S01]  /*d9c0*/  ISETP.GT.U32.AND P5, PT, R61, R6, PT ;  /* 0x000000063d00720c */ /* 0x000fe20003fa4070 */
[--C-:B------:R-:W-:Y:S01]  /*d9d0*/  @!P4 IMAD.IADD R9, R9, 0x1, -R61.reuse ;  /* 0x000000010909c824 */ /* 0x100fe200078e0a3d */
[C---:B------:R-:W-:Y:S01]  /*d9e0*/  ISETP.GT.U32.AND P4, PT, R61.reuse, R12, PT ;  /* 0x0000000c3d00720c */ /* 0x040fe20003f84070 */
[--C-:B------:R-:W-:Y:S01]  /*d9f0*/  @!P1 IMAD.IADD R8, R8, 0x1, -R61.reuse ;  /* 0x0000000108089824 */ /* 0x100fe200078e0a3d */
[----:B------:R-:W-:Y:S01]  /*da00*/  ISETP.GT.U32.AND P1, PT, R61, R11, PT ;  /* 0x0000000b3d00720c */ /* 0x000fe20003f24070 */
[--C-:B------:R-:W-:Y:S02]  /*da10*/  @!P2 IMAD.IADD R4, R4, 0x1, -R61.reuse ;  /* 0x000000010404a824 */ /* 0x100fe400078e0a3d */
[----:B------:R-:W-:Y:S01]  /*da20*/  @!P6 IMAD.IADD R7, R7, 0x1, -R61 ;  /* 0x000000010707e824 */ /* 0x000fe200078e0a3d */
[----:B------:R-:W-:-:S05]  /*da30*/  ISETP.GT.U32.AND P6, PT, R61, R10, PT ;  /* 0x0000000a3d00720c */ /* 0x000fca0003fc4070 */
[--C-:B------:R-:W-:Y:S01]  /*da40*/  @!P5 IMAD.IADD R6, R6, 0x1, -R61.reuse ;  /* 0x000000010606d824 */ /* 0x100fe200078e0a3d */
[----:B------:R-:W-:Y:S01]  /*da50*/  ISETP.GT.U32.AND P5, PT, R61, R4, PT ;  /* 0x000000043d00720c */ /* 0x000fe20003fa4070 */
[--C-:B------:R-:W-:Y:S02]  /*da60*/  @!P0 IMAD.IADD R13, R13, 0x1, -R61.reuse ;  /* 0x000000010d0d8824 */ /* 0x100fe400078e0a3d */
[--C-:B------:R-:W-:Y:S02]  /*da70*/  @!P4 IMAD.IADD R12, R12, 0x1, -R61.reuse ;  /* 0x000000010c0cc824 */ /* 0x100fe400078e0a3d */
[--C-:B------:R-:W-:Y:S01]  /*da80*/  @!P1 IMAD.IADD R11, R11, 0x1, -R61.reuse ;  /* 0x000000010b0b9824 */ /* 0x100fe200078e0a3d */
[----:B------:R0:W-:Y:S01]  /*da90*/  STL [R1+0x118], R13 ;  /* 0x0001180d01007387 */ /* 0x0001e20000100800 */
[----:B------:R-:W-:-:S03]  /*daa0*/  @!P6 IMAD.IADD R10, R10, 0x1, -R61 ;  /* 0x000000010a0ae824 */ /* 0x000fc600078e0a3d */
[----:B------:R2:W-:Y:S03]  /*dab0*/  STL [R1+0x120], R12 ;  /* 0x0001200c01007387 */ /* 0x0005e60000100800 */
[----:B------:R-:W-:Y:S01]  /*dac0*/  @!P5 IMAD.IADD R4, R4, 0x1, -R61 ;  /* 0x000000010404d824 */ /* 0x000fe200078e0a3d */
[----:B-1----:R-:W3:Y:S04]  /*dad0*/  LDL.LU R14, [R1+0x338] ;  /* 0x00033800010e7983 */ /* 0x002ee80000300800 */
[----:B------:R1:W-:Y:S04]  /*dae0*/  STL [R1+0x124], R11 ;  /* 0x0001240b01007387 */ /* 0x0003e80000100800 */
[----:B------:R4:W-:Y:S04]  /*daf0*/  STL [R1+0x11c], R10 ;  /* 0x00011c0a01007387 */ /* 0x0009e80000100800 */
[----:B0-----:R-:W3:Y:S04]  /*db00*/  LDL.LU R13, [R1+0x33c] ;  /* 0x00033c00010d7983 */ /* 0x001ee80000300800 */
[----:B--2---:R-:W2:Y:S04]  /*db10*/  LDL.LU R12, [R1+0x344] ;  /* 0x00034400010c7983 */ /* 0x004ea80000300800 */
[----:B------:R0:W-:Y:S04]  /*db20*/  STL [R1+0x100], R4 ;  /* 0x0001000401007387 */ /* 0x0001e80000100800 */
[----:B-1----:R-:W2:Y:S04]  /*db30*/  LDL.LU R11, [R1+0x350] ;  /* 0x00035000010b7983 */ /* 0x002ea80000300800 */
[----:B----4-:R-:W4:Y:S01]  /*db40*/  LDL.LU R10, [R1+0x340] ;  /* 0x00034000010a7983 */ /* 0x010f220000300800 */
[----:B------:R-:W-:-:S02]  /*db50*/  ISETP.GT.U32.AND P3, PT, R61, R2, PT ;  /* 0x000000023d00720c */ /* 0x000fc40003f64070 */
[C---:B------:R-:W-:Y:S01]  /*db60*/  ISETP.GT.U32.AND P2, PT, R61.reuse, R5, PT ;  /* 0x000000053d00720c */ /* 0x040fe20003f44070 */
[----:B0-----:R-:W4:Y:S10]  /*db70*/  LDL.LU R4, [R1+0x318] ;  /* 0x0003180001047983 */ /* 0x001f340000300800 */
[--C-:B------:R-:W-:Y:S01]  /*db80*/  @!P3 IMAD.IADD R2, R2, 0x1, -R61.reuse ;  /* 0x000000010202b824 */ /* 0x100fe200078e0a3d */
[----:B------:R-:W-:Y:S01]  /*db90*/  ISETP.GT.U32.AND P3, PT, R61, R0, PT ;  /* 0x000000003d00720c */ /* 0x000fe20003f64070 */
[----:B------:R-:W-:Y:S01]  /*dba0*/  @!P2 IMAD.IADD R5, R5, 0x1, -R61 ;  /* 0x000000010505a824 */ /* 0x000fe200078e0a3d */
[----:B------:R-:W-:-:S02]  /*dbb0*/  ISETP.GT.U32.AND P0, PT, R61, R21, PT ;  /* 0x000000153d00720c */ /* 0x000fc40003f04070 */
        /* <DEDUP_REMOVED lines=8> */
[----:B------:R-:W-:Y:S01]  /*dc40*/  ISETP.GT.U32.AND P0, PT, R61, R20, PT ;  /* 0x000000143d00720c */ /* 0x000fe20003f04070 */
[----:B------:R-:W-:-:S06]  /*dc50*/  @!P1 IMAD.IADD R8, R8, 0x1, -R61 ;  /* 0x0000000108089824 */ /* 0x000fcc00078e0a3d */
[--C-:B------:R-:W-:Y:S01]  /*dc60*/  @!P3 IMAD.IADD R9, R9, 0x1, -R61.reuse ;  /* 0x000000010909b824 */ /* 0x100fe200078e0a3d */
[C---:B------:R-:W-:Y:S02]  /*dc70*/  ISETP.GT.U32.AND P3, PT, R61.reuse, R19, PT ;  /* 0x000000133d00720c */ /* 0x040fe40003f64070 */
[C---:B------:R-:W-:Y:S02]  /*dc80*/  ISETP.GT.U32.AND P1, PT, R61.reuse, R18, PT ;  /* 0x000000123d00720c */ /* 0x040fe40003f24070 */
[----:B------:R-:W-:Y:S01]  /*dc90*/  ISETP.GT.U32.AND P5, PT, R61, R6, PT ;  /* 0x000000063d00720c */ /* 0x000fe20003fa4070 */
[--C-:B------:R-:W-:Y:S01]  /*dca0*/  @!P4 IMAD.IADD R7, R7, 0x1, -R61.reuse ;  /* 0x000000010707c824 */ /* 0x100fe200078e0a3d */
[C---:B------:R-:W-:Y:S01]  /*dcb0*/  ISETP.GT.U32.AND P4, PT, R61.reuse, R17, PT ;  /* 0x000000113d00720c */ /* 0x040fe20003f84070 */
[--C-:B------:R-:W-:Y:S01]  /*dcc0*/  @!P2 IMAD.IADD R0, R0, 0x1, -R61.reuse ;  /* 0x000000010000a824 */ /* 0x100fe200078e0a3d */
[----:B------:R0:W-:Y:S01]  /*dcd0*/  STL [R1+0x104], R2 ;  /* 0x0001040201007387 */ /* 0x0001e20000100800 */
[----:B------:R-:W-:Y:S01]  /*dce0*/  @!P0 IMAD.IADD R20, R20, 0x1, -R61 ;  /* 0x0000000114148824 */ /* 0x000fe200078e0a3d */
[----:B------:R-:W-:-:S03]  /*dcf0*/  ISETP.GT.U32.AND P6, PT, R61, R5, PT ;  /* 0x000000053d00720c */ /* 0x000fc60003fc4070 */
[--C-:B------:R-:W-:Y:S02]  /*dd00*/  @!P3 IMAD.IADD R19, R19, 0x1, -R61.reuse ;  /* 0x000000011313b824 */ /* 0x100fe400078e0a3d */
[--C-:B------:R-:W-:Y:S01]  /*dd10*/  @!P1 IMAD.IADD R18, R18, 0x1, -R61.reuse ;  /* 0x0000000112129824 */ /* 0x100fe200078e0a3d */
[----:B0-----:R-:W4:Y:S01]  /*dd20*/  LDL.LU R2, [R1+0x31c] ;  /* 0x00031c0001027983 */ /* 0x001f220000300800 */
[--C-:B------:R-:W-:Y:S01]  /*dd30*/  @!P5 IMAD.IADD R6, R6, 0x1, -R61.reuse ;  /* 0x000000010606d824 */ /* 0x100fe200078e0a3d */
[----:B------:R-:W-:Y:S01]  /*dd40*/  ISETP.GT.U32.AND P5, PT, R61, R16, PT ;  /* 0x000000103d00720c */ /* 0x000fe20003fa4070 */
[--C-:B------:R-:W-:Y:S01]  /*dd50*/  @!P4 IMAD.IADD R17, R17, 0x1, -R61.reuse ;  /* 0x000000011111c824 */ /* 0x100fe200078e0a3d */
[----:B------:R-:W-:Y:S03]  /*dd60*/  STL [R1+0x10c], R21 ;  /* 0x00010c1501007387 */ /* 0x000fe60000100800 */
[--C-:B------:R-:W-:Y:S01]  /*dd70*/  @!P6 IMAD.IADD R5, R5, 0x1, -R61.reuse ;  /* 0x000000010505e824 */ /* 0x100fe200078e0a3d */
[----:B------:R-:W-:Y:S04]  /*dd80*/  STL [R1+0x110], R9 ;  /* 0x0001100901007387 */ /* 0x000fe80000100800 */
[----:B------:R-:W-:Y:S04]  /*dd90*/  STL [R1+0x108], R8 ;  /* 0x0001080801007387 */ /* 0x000fe80000100800 */
[----:B------:R-:W-:Y:S01]  /*dda0*/  STL [R1+0xf0], R7 ;  /* 0x0000f00701007387 */ /* 0x000fe20000100800 */
[----:B------:R-:W-:-:S03]  /*ddb0*/  @!P5 IMAD.IADD R16, R16, 0x1, -R61 ;  /* 0x000000011010d824 */ /* 0x000fc600078e0a3d */
[----:B------:R0:W-:Y:S04]  /*ddc0*/  STL [R1+0xf4], R6 ;  /* 0x0000f40601007387 */ /* 0x0001e80000100800 */
[----:B0-----:R-:W4:Y:S04]  /*ddd0*/  LDL R6, [R1+0x32fc] ;  /* 0x0032fc0001067983 */ /* 0x001f280000100800 */
[----:B------:R-:W-:Y:S04]  /*dde0*/  STL [R1+0xfc], R5 ;  /* 0x0000fc0501007387 */ /* 0x000fe80000100800 */
[----:B------:R0:W-:Y:S04]  /*ddf0*/  STL [R1+0x378], R0 ;  /* 0x0003780001007387 */ /* 0x0001e80000100800 */
[----:B0-----:R-:W4:Y:S04]  /*de00*/  LDL.LU R0, [R1+0x324] ;  /* 0x0003240001007983 */ /* 0x001f280000300800 */
[----:B------:R-:W4:Y:S04]  /*de10*/  LDL.LU R9, [R1+0x330] ;  /* 0x0003300001097983 */ /* 0x000f280000300800 */
[----:B------:R-:W4:Y:S04]  /*de20*/  LDL.LU R8, [R1+0x320] ;  /* 0x0003200001087983 */ /* 0x000f280000300800 */
[----:B------:R-:W4:Y:S04]  /*de30*/  LDL.LU R7, [R1+0x2f8] ;  /* 0x0002f80001077983 */ /* 0x000f280000300800 */
[----:B------:R-:W4:Y:S01]  /*de40*/  LDL.LU R5, [R1+0x2fc] ;  /* 0x0002fc0001057983 */ /* 0x000f220000300800 */
[----:B---3--:R-:W-:-:S02]  /*de50*/  ISETP.GT.U32.AND P2, PT, R61, R14, PT ;  /* 0x0000000e3d00720c */ /* 0x008fc40003f44070 */
[C---:B------:R-:W-:Y:S02]  /*de60*/  ISETP.GT.U32.AND P0, PT, R61.reuse, R13, PT ;  /* 0x0000000d3d00720c */ /* 0x040fe40003f04070 */
[C---:B--2---:R-:W-:Y:S02]  /*de70*/  ISETP.GT.U32.AND P3, PT, R61.reuse, R12, PT ;  /* 0x0000000c3d00720c */ /* 0x044fe40003f64070 */
[----:B------:R-:W-:-:S07]  /*de80*/  ISETP.GT.U32.AND P1, PT, R61, R11, PT ;  /* 0x0000000b3d00720c */ /* 0x000fce0003f24070 */
[--C-:B------:R-:W-:Y:S01]  /*de90*/  @!P2 IMAD.IADD R14, R14, 0x1, -R61.reuse ;  /* 0x000000010e0ea824 */ /* 0x100fe200078e0a3d */
[C---:B------:R-:W-:Y:S02]  /*dea0*/  ISETP.GT.U32.AND P2, PT, R61.reuse, R20, PT ;  /* 0x000000143d00720c */ /* 0x040fe40003f44070 */
[----:B----4-:R-:W-:Y:S01]  /*deb0*/  ISETP.GT.U32.AND P4, PT, R61, R10, PT ;  /* 0x0000000a3d00720c */ /* 0x010fe20003f84070 */
[--C-:B------:R-:W-:Y:S01]  /*dec0*/  @!P0 IMAD.IADD R13, R13, 0x1, -R61.reuse ;  /* 0x000000010d0d8824 */ /* 0x100fe200078e0a3d */
[C---:B------:R-:W-:Y:S01]  /*ded0*/  ISETP.GT.U32.AND P0, PT, R61.reuse, R19, PT ;  /* 0x000000133d00720c */ /* 0x040fe20003f04070 */
[--C-:B------:R-:W-:Y:S01]  /*dee0*/  @!P3 IMAD.IADD R12, R12, 0x1, -R61.reuse ;  /* 0x000000010c0cb824 */ /* 0x100fe200078e0a3d */
[----:B------:R-:W-:Y:S01]  /*def0*/  ISETP.GT.U32.AND P3, PT, R61, R18, PT ;  /* 0x000000123d00720c */ /* 0x000fe20003f64070 */
[----:B------:R-:W-:Y:S01]  /*df00*/  @!P1 IMAD.IADD R11, R11, 0x1, -R61 ;  /* 0x000000010b0b9824 */ /* 0x000fe200078e0a3d */
[----:B------:R-:W-:-:S05]  /*df10*/  ISETP.GT.U32.AND P1, PT, R61, R17, PT ;  /* 0x000000113d00720c */ /* 0x000fca0003f24070 */
[--C-:B------:R-:W-:Y:S02]  /*df20*/  @!P2 IMAD.IADD R20, R20, 0x1, -R61.reuse ;  /* 0x000000011414a824 */ /* 0x100fe400078e0a3d */
[--C-:B------:R-:W-:Y:S01]  /*df30*/  @!P4 IMAD.IADD R10, R10, 0x1, -R61.reuse ;  /* 0x000000010a0ac824 */ /* 0x100fe200078e0a3d */
[----:B------:R-:W-:Y:S01]  /*df40*/  ISETP.GT.U32.AND P4, PT, R61, R16, PT ;  /* 0x000000103d00720c */ /* 0x000fe20003f84070 */
[--C-:B------:R-:W-:Y:S02]  /*df50*/  @!P0 IMAD.IADD R19, R19, 0x1, -R61.reuse ;  /* 0x0000000113138824 */ /* 0x100fe400078e0a3d */
[--C-:B------:R-:W-:Y:S01]  /*df60*/  @!P3 IMAD.IADD R18, R18, 0x1, -R61.reuse ;  /* 0x000000011212b824 */ /* 0x100fe200078e0a3d */
[----:B------:R0:W-:Y:S04]  /*df70*/  STL [R1+0xf8], R20 ;  /* 0x0000f81401007387 */ /* 0x0001e80000100800 */
[----:B------:R1:W-:Y:S01]  /*df80*/  STL [R1+0xe4], R19 ;  /* 0x0000e41301007387 */ /* 0x0003e20000100800 */
[----:B------:R-:W-:-:S03]  /*df90*/  @!P1 IMAD.IADD R17, R17, 0x1, -R61 ;  /* 0x0000000111119824 */ /* 0x000fc600078e0a3d */
[----:B------:R-:W2:Y:S04]  /*dfa0*/  LDL.LU R21, [R1+0x310] ;  /* 0x0003100001157983 */ /* 0x000ea80000300800 */
[----:B------:R3:W-:Y:S01]  /*dfb0*/  STL [R1+0xe8], R18 ;  /* 0x0000e81201007387 */ /* 0x0007e20000100800 */
[----:B------:R-:W-:-:S03]  /*dfc0*/  @!P4 IMAD.IADD R16, R16, 0x1, -R61 ;  /* 0x000000011010c824 */ /* 0x000fc600078e0a3d */
[----:B0-----:R-:W4:Y:S04]  /*dfd0*/  LDL.LU R20, [R1+0x300] ;  /* 0x0003000001147983 */ /* 0x001f280000300800 */
[----:B------:R0:W-:Y:S04]  /*dfe0*/  STL [R1+0xec], R17 ;  /* 0x0000ec1101007387 */ /* 0x0001e80000100800 */
[----:B-1----:R-:W4:Y:S04]  /*dff0*/  LDL.LU R19, [R1+0x2cc] ;  /* 0x0002cc0001137983 */ /* 0x002f280000300800 */
[----:B---3--:R-:W3:Y:S04]  /*e000*/  LDL.LU R18, [R1+0x2d0] ;  /* 0x0002d00001127983 */ /* 0x008ee80000300800 */
[----:B------:R1:W-:Y:S04]  /*e010*/  STL [R1+0x364], R16 ;  /* 0x0003641001007387 */ /* 0x0003e80000100800 */
[----:B0-----:R-:W3:Y:S01]  /*e020*/  LDL.LU R17, [R1+0x2d8] ;  /* 0x0002d80001117983 */ /* 0x001ee20000300800 */
[----:B------:R-:W-:-:S02]  /*e030*/  ISETP.GT.U32.AND P6, PT, R61, R15, PT ;  /* 0x0000000f3d00720c */ /* 0x000fc40003fc4070 */
[C---:B------:R-:W-:Y:S02]  /*e040*/  ISETP.GT.U32.AND P5, PT, R61.reuse, R4, PT ;  /* 0x000000043d00720c */ /* 0x040fe40003fa4070 */
[----:B------:R-:W-:Y:S01]  /*e050*/  ISETP.GT.U32.AND P2, PT, R61, R14, PT ;  /* 0x0000000e3d00720c */ /* 0x000fe20003f44070 */
[----:B------:R-:W-:Y:S01]  /*e060*/  IMAD.HI.U32 R59, R3, R58, RZ ;  /* 0x0000003a033b7227 */ /* 0x000fe200078e00ff */
[----:B------:R-:W-:Y:S01]  /*e070*/  ISETP.GT.U32.AND P0, PT, R61, R13, PT ;  /* 0x0000000d3d00720c */ /* 0x000fe20003f04070 */
[----:B-1----:R-:W3:Y:S06]  /*e080*/  LDL.LU R16, [R1+0x2ec] ;  /* 0x0002ec0001107983 */ /* 0x002eec0000300800 */
[--C-:B------:R-:W-:Y:S01]  /*e090*/  @!P6 IMAD.IADD R15, R15, 0x1, -R61.reuse ;  /* 0x000000010f0fe824 */ /* 0x100fe200078e0a3d */
[C---:B------:R-:W-:Y:S01]  /*e0a0*/  ISETP.GT.U32.AND P6, PT, R61.reuse, R2, PT ;  /* 0x000000023d00720c */ /* 0x040fe20003fc4070 */
[----:B------:R-:W-:Y:S01]  /*e0b0*/  @!P5 IMAD.IADD R4, R4, 0x1, -R61 ;  /* 0x000000010404d824 */ /* 0x000fe200078e0a3d */
[----:B------:R-:W-:-:S02]  /*e0c0*/  ISETP.GT.U32.AND P3, PT, R61, R12, PT ;  /* 0x0000000c3d00720c */ /* 0x000fc40003f64070 */
[C---:B------:R-:W-:Y:S02]  /*e0d0*/  ISETP.GT.U32.AND P5, PT, R61.reuse, R15, PT ;  /* 0x0000000f3d00720c */ /* 0x040fe40003fa4070 */
[----:B------:R-:W-:Y:S01]  /*e0e0*/  ISETP.GT.U32.AND P1, PT, R61, R11, PT ;  /* 0x0000000b3d00720c */ /* 0x000fe20003f24070 */
[----:B------:R-:W-:-:S06]  /*e0f0*/  @!P2 IMAD.IADD R14, R14, 0x1, -R61 ;  /* 0x000000010e0ea824 */ /* 0x000fcc00078e0a3d */
[----:B------:R-:W-:Y:S02]  /*e100*/  @!P6 IMAD.IADD R2, R2, 0x1, -R61 ;  /* 0x000000010202e824 */ /* 0x000fe400078e0a3d */
[----:B------:R-:W-:-:S03]  /*e110*/  IMAD.MOV R59, RZ, RZ, -R59 ;  /* 0x000000ffff3b7224 */ /* 0x000fc600078e0a3b */
[----:B------:R-:W-:Y:S01]  /*e120*/  ISETP.GT.U32.AND P6, PT, R61, R2, PT ;  /* 0x000000023d00720c */ /* 0x000fe20003fc4070 */
[--C-:B------:R-:W-:Y:S02]  /*e130*/  @!P5 IMAD.IADD R15, R15, 0x1, -R61.reuse ;  /* 0x000000010f0fd824 */ /* 0x100fe400078e0a3d */
[--C-:B------:R-:W-:Y:S02]  /*e140*/  @!P0 IMAD.IADD R13, R13, 0x1, -R61.reuse ;  /* 0x000000010d0d8824 */ /* 0x100fe400078e0a3d */
[--C-:B------:R-:W-:Y:S01]  /*e150*/  @!P3 IMAD.IADD R12, R12, 0x1, -R61.reuse ;  /* 0x000000010c0cb824 */ /* 0x100fe200078e0a3d */
[C---:B------:R-:W-:Y:S01]  /*e160*/  ISETP.GT.U32.AND P4, PT, R61.reuse, R10, PT ;  /* 0x0000000a3d00720c */ /* 0x040fe20003f84070 */
[----:B------:R-:W-:Y:S01]  /*e170*/  IMAD R58, R61, R59, R58 ;  /* 0x0000003b3d3a7224 */ /* 0x000fe200078e023a */
[----:B------:R0:W-:Y:S01]  /*e180*/  STL [R1+0x35c], R15 ;  /* 0x00035c0f01007387 */ /* 0x0001e20000100800 */
[----:B------:R-:W-:Y:S01]  /*e190*/  IABS R59, R6 ;  /* 0x00000006003b7213 */ /* 0x000fe20000000000 */
[----:B------:R-:W-:-:S02]  /*e1a0*/  @!P1 IMAD.IADD R11, R11, 0x1, -R61 ;  /* 0x000000010b0b9824 */ /* 0x000fc400078e0a3d */
[----:B------:R-:W3:Y:S01]  /*e1b0*/  LDL.LU R6, [R1+0x2d4] ;  /* 0x0002d40001067983 */ /* 0x000ee20000300800 */
[C---:B------:R-:W-:Y:S02]  /*e1c0*/  ISETP.GT.U32.AND P2, PT, R61.reuse, R0, PT ;  /* 0x000000003d00720c */ /* 0x040fe40003f44070 */
[C---:B------:R-:W-:Y:S02]  /*e1d0*/  ISETP.GT.U32.AND P0, PT, R61.reuse, R9, PT ;  /* 0x000000093d00720c */ /* 0x040fe40003f04070 */
[C---:B------:R-:W-:Y:S01]  /*e1e0*/  ISETP.GT.U32.AND P3, PT, R61.reuse, R8, PT ;  /* 0x000000083d00720c */ /* 0x040fe20003f64070 */
[----:B------:R-:W-:Y:S01]  /*e1f0*/  @!P6 IMAD.IADD R2, R2, 0x1, -R61 ;  /* 0x000000010202e824 */ /* 0x000fe200078e0a3d */
[----:B------:R-:W-:-:S07]  /*e200*/  ISETP.GT.U32.AND P1, PT, R61, R7, PT ;  /* 0x000000073d00720c */ /* 0x000fce0003f24070 */
[--C-:B------:R-:W-:Y:S01]  /*e210*/  @!P2 IMAD.IADD R0, R0, 0x1, -R61.reuse ;  /* 0x000000010000a824 */ /* 0x100fe200078e0a3d */
[----:B------:R-:W-:Y:S01]  /*e220*/  ISETP.GT.U32.AND P5, PT, R61, R4, PT ;  /* 0x000000043d00720c */ /* 0x000fe20003fa4070 */
[--C-:B------:R-:W-:Y:S02]  /*e230*/  @!P0 IMAD.IADD R9, R9, 0x1, -R61.reuse ;  /* 0x0000000109098824 */ /* 0x100fe400078e0a3d */
[--C-:B------:R-:W-:Y:S02]  /*e240*/  @!P4 IMAD.IADD R10, R10, 0x1, -R61.reuse ;  /* 0x000000010a0ac824 */ /* 0x100fe400078e0a3d */
[--C-:B------:R-:W-:Y:S01]  /*e250*/  @!P3 IMAD.IADD R8, R8, 0x1, -R61.reuse ;  /* 0x000000010808b824 */ /* 0x100fe200078e0a3d */
[----:B------:R-:W-:Y:S01]  /*e260*/  ISETP.GT.U32.AND P4, PT, R61, R5, PT ;  /* 0x000000053d00720c */ /* 0x000fe20003f84070 */
[--C-:B------:R-:W-:Y:S01]  /*e270*/  @!P1 IMAD.IADD R7, R7, 0x1, -R61.reuse ;  /* 0x0000000107079824 */ /* 0x100fe200078e0a3d */
[----:B------:R1:W-:Y:S05]  /*e280*/  STL [R1+0x338], R14 ;  /* 0x0003380e01007387 */ /* 0x0003ea0000100800 */
[--C-:B------:R-:W-:Y:S01]  /*e290*/  @!P5 IMAD.IADD R4, R4, 0x1, -R61.reuse ;  /* 0x000000010404d824 */ /* 0x100fe200078e0a3d */
[----:B------:R0:W-:Y:S04]  /*e2a0*/  STL [R1+0x33c], R13 ;  /* 0x00033c0d01007387 */ /* 0x0001e80000100800 */
[----:B------:R-:W-:Y:S01]  /*e2b0*/  STL [R1+0x344], R12 ;  /* 0x0003440c01007387 */ /* 0x000fe20000100800 */
[----:B------:R-:W-:-:S03]  /*e2c0*/  @!P4 IMAD.IADD R5, R5, 0x1, -R61 ;  /* 0x000000010505c824 */ /* 0x000fc600078e0a3d */
[----:B------:R-:W-:Y:S04]  /*e2d0*/  STL [R1+0x350], R11 ;  /* 0x0003500b01007387 */ /* 0x000fe80000100800 */
[----:B------:R-:W-:Y:S04]  /*e2e0*/  STL [R1+0x340], R10 ;  /* 0x0003400a01007387 */ /* 0x000fe80000100800 */
[----:B0-----:R-:W3:Y:S04]  /*e2f0*/  LDL.LU R15, [R1+0x294] ;  /* 0x00029400010f7983 */ /* 0x001ee80000300800 */
[----:B------:R0:W-:Y:S04]  /*e300*/  STL [R1+0x318], R4 ;  /* 0x0003180401007387 */ /* 0x0001e80000100800 */
[----:B-1----:R-:W3:Y:S04]  /*e310*/  LDL.LU R14, [R1+0x298] ;  /* 0x00029800010e7983 */ /* 0x002ee80000300800 */
[----:B------:R-:W3:Y:S04]  /*e320*/  LDL.LU R13, [R1+0x2a0] ;  /* 0x0002a000010d7983 */ /* 0x000ee80000300800 */
[----:B------:R1:W-:Y:S04]  /*e330*/  STL [R1+0x31c], R2 ;  /* 0x00031c0201007387 */ /* 0x0003e80000100800 */
[----:B0-----:R-:W3:Y:S04]  /*e340*/  LDL.LU R4, [R1+0x2b8] ;  /* 0x0002b80001047983 */ /* 0x001ee80000300800 */
[----:B-1----:R-:W3:Y:S01]  /*e350*/  LDL.LU R2, [R1+0x29c] ;  /* 0x00029c0001027983 */ /* 0x002ee20000300800 */
[----:B--2---:R-:W-:-:S02]  /*e360*/  ISETP.GT.U32.AND P6, PT, R61, R21, PT ;  /* 0x000000153d00720c */ /* 0x004fc40003fc4070 */
[C---:B----4-:R-:W-:Y:S02]  /*e370*/  ISETP.GT.U32.AND P2, PT, R61.reuse, R20, PT ;  /* 0x000000143d00720c */ /* 0x050fe40003f44070 */
[C---:B------:R-:W-:Y:S02]  /*e380*/  ISETP.GT.U32.AND P0, PT, R61.reuse, R19, PT ;  /* 0x000000133d00720c */ /* 0x040fe40003f04070 */
[----:B---3--:R-:W-:-:S07]  /*e390*/  ISETP.GT.U32.AND P3, PT, R61, R18, PT ;  /* 0x000000123d00720c */ /* 0x008fce0003f64070 */
        /* <DEDUP_REMOVED lines=8> */
[----:B------:R-:W-:-:S05]  /*e420*/  ISETP.GT.U32.AND P3, PT, R61, R7, PT ;  /* 0x000000073d00720c */ /* 0x000fca0003f64070 */
[--C-:B------:R-:W-:Y:S02]  /*e430*/  @!P6 IMAD.IADD R0, R0, 0x1, -R61.reuse ;  /* 0x000000010000e824 */ /* 0x100fe400078e0a3d */
[--C-:B------:R-:W-:Y:S01]  /*e440*/  @!P1 IMAD.IADD R17, R17, 0x1, -R61.reuse ;  /* 0x0000000111119824 */ /* 0x100fe200078e0a3d */
[----:B------:R-:W-:Y:S01]  /*e450*/  ISETP.GT.U32.AND P1, PT, R61, R5, PT ;  /* 0x000000053d00720c */ /* 0x000fe20003f24070 */
[--C-:B------:R-:W-:Y:S01]  /*e460*/  @!P2 IMAD.IADD R9, R9, 0x1, -R61.reuse ;  /* 0x000000010909a824 */ /* 0x100fe200078e0a3d */
[----:B------:R0:W-:Y:S01]  /*e470*/  STL [R1+0x324], R0 ;  /* 0x0003240001007387 */ /* 0x0001e20000100800 */
[--C-:B------:R-:W-:Y:S02]  /*e480*/  @!P0 IMAD.IADD R8, R8, 0x1, -R61.reuse ;  /* 0x0000000108088824 */ /* 0x100fe400078e0a3d */
[--C-:B------:R-:W-:Y:S01]  /*e490*/  @!P3 IMAD.IADD R7, R7, 0x1, -R61.reuse ;  /* 0x000000010707b824 */ /* 0x100fe200078e0a3d */
[----:B0-----:R-:W4:Y:S04]  /*e4a0*/  LDL.LU R0, [R1+0x254] ;  /* 0x0002540001007983 */ /* 0x001f280000300800 */
[----:B------:R0:W-:Y:S03]  /*e4b0*/  STL [R1+0x330], R9 ;  /* 0x0003300901007387 */ /* 0x0001e60000100800 */
[----:B------:R-:W-:Y:S01]  /*e4c0*/  @!P1 IMAD.IADD R5, R5, 0x1, -R61 ;  /* 0x0000000105059824 */ /* 0x000fe200078e0a3d */
[----:B------:R-:W3:Y:S04]  /*e4d0*/  LDL.LU R12, [R1+0x258] ;  /* 0x00025800010c7983 */ /* 0x000ee80000300800 */
[----:B------:R1:W-:Y:S04]  /*e4e0*/  STL [R1+0x320], R8 ;  /* 0x0003200801007387 */ /* 0x0003e80000100800 */
[----:B------:R-:W4:Y:S04]  /*e4f0*/  LDL.LU R11, [R1+0x260] ;  /* 0x00026000010b7983 */ /* 0x000f280000300800 */
[----:B------:R1:W-:Y:S04]  /*e500*/  STL [R1+0x2f8], R7 ;  /* 0x0002f80701007387 */ /* 0x0003e80000100800 */
[----:B------:R-:W4:Y:S04]  /*e510*/  LDL.LU R10, [R1+0x278] ;  /* 0x00027800010a7983 */ /* 0x000f280000300800 */
[----:B0-----:R-:W4:Y:S04]  /*e520*/  LDL.LU R9, [R1+0x25c] ;  /* 0x00025c0001097983 */ /* 0x001f280000300800 */
[----:B------:R0:W-:Y:S04]  /*e530*/  STL [R1+0x2fc], R5 ;  /* 0x0002fc0501007387 */ /* 0x0001e80000100800 */
[----:B-1----:R-:W4:Y:S04]  /*e540*/  LDL.LU R8, [R1+0x21c] ;  /* 0x00021c0001087983 */ /* 0x002f280000300800 */
[----:B------:R-:W4:Y:S04]  /*e550*/  LDL.LU R7, [R1+0x220] ;  /* 0x0002200001077983 */ /* 0x000f280000300800 */
[----:B0-----:R-:W4:Y:S01]  /*e560*/  LDL.LU R5, [R1+0x228] ;  /* 0x0002280001057983 */ /* 0x001f220000300800 */
[----:B------:R-:W-:-:S02]  /*e570*/  ISETP.GT.U32.AND P5, PT, R61, R60, PT ;  /* 0x0000003c3d00720c */ /* 0x000fc40003fa4070 */
[----:B------:R-:W-:-:S11]  /*e580*/  ISETP.GT.U32.AND P4, PT, R61, R16, PT ;  /* 0x000000103d00720c */ /* 0x000fd60003f84070 */
[--C-:B------:R-:W-:Y:S01]  /*e590*/  @!P5 IMAD.IADD R60, R60, 0x1, -R61.reuse ;  /* 0x000000013c3cd824 */ /* 0x100fe200078e0a3d */
[----:B------:R-:W-:Y:S01]  /*e5a0*/  ISETP.GT.U32.AND P5, PT, R61, R6, PT ;  /* 0x000000063d00720c */ /* 0x000fe20003fa4070 */
[----:B------:R-:W-:-:S03]  /*e5b0*/  @!P4 IMAD.IADD R16, R16, 0x1, -R61 ;  /* 0x000000011010c824 */ /* 0x000fc600078e0a3d */
[C---:B------:R-:W-:Y:S02]  /*e5c0*/  ISETP.GT.U32.AND P4, PT, R61.reuse, R60, PT ;  /* 0x0000003c3d00720c */ /* 0x040fe40003f84070 */
[C---:B------:R-:W-:Y:S02]  /*e5d0*/  ISETP.GT.U32.AND P2, PT, R61.reuse, R20, PT ;  /* 0x000000143d00720c */ /* 0x040fe40003f44070 */
[----:B------:R-:W-:-:S05]  /*e5e0*/  ISETP.GT.U32.AND P0, PT, R61, R19, PT ;  /* 0x000000133d00720c */ /* 0x000fca0003f04070 */
[--C-:B------:R-:W-:Y:S01]  /*e5f0*/  @!P5 IMAD.IADD R6, R6, 0x1, -R61.reuse ;  /* 0x000000010606d824 */ /* 0x100fe200078e0a3d */
[C---:B------:R-:W-:Y:S02]  /*e600*/  ISETP.GT.U32.AND P5, PT, R61.reuse, R21, PT ;  /* 0x000000153d00720c */ /* 0x040fe40003fa4070 */
[C---:B------:R-:W-:Y:S01]  /*e610*/  ISETP.GT.U32.AND P3, PT, R61.reuse, R18, PT ;  /* 0x000000123d00720c */ /* 0x040fe20003f64070 */
[--C-:B------:R-:W-:Y:S01]  /*e620*/  @!P4 IMAD.IADD R60, R60, 0x1, -R61.reuse ;  /* 0x000000013c3cc824 */ /* 0x100fe200078e0a3d */
[C---:B------:R-:W-:Y:S01]  /*e630*/  ISETP.GT.U32.AND P4, PT, R61.reuse, R6, PT ;  /* 0x000000063d00720c */ /* 0x040fe20003f84070 */
[--C-:B------:R-:W-:Y:S01]  /*e640*/  @!P2 IMAD.IADD R20, R20, 0x1, -R61.reuse ;  /* 0x000000011414a824 */ /* 0x100fe200078e0a3d */
[----:B------:R-:W-:Y:S01]  /*e650*/  ISETP.GT.U32.AND P1, PT, R61, R17, PT ;  /* 0x000000113d00720c */ /* 0x000fe20003f24070 */
[----:B------:R-:W-:-:S06]  /*e660*/  @!P0 IMAD.IADD R19, R19, 0x1, -R61 ;  /* 0x0000000113138824 */ /* 0x000fcc00078e0a3d */
[--C-:B------:R-:W-:Y:S01]  /*e670*/  @!P5 IMAD.IADD R21, R21, 0x1, -R61.reuse ;  /* 0x000000011515d824 */ /* 0x100fe200078e0a3d */
[C---:B------:R-:W-:Y:S02]  /*e680*/  ISETP.GT.U32.AND P5, PT, R61.reuse, R15, PT ;  /* 0x0000000f3d00720c */ /* 0x040fe40003fa4070 */
[C---:B------:R-:W-:Y:S02]  /*e690*/  ISETP.GT.U32.AND P2, PT, R61.reuse, R14, PT ;  /* 0x0000000e3d00720c */ /* 0x040fe40003f44070 */
[C---:B------:R-:W-:Y:S01]  /*e6a0*/  ISETP.GT.U32.AND P0, PT, R61.reuse, R13, PT ;  /* 0x0000000d3d00720c */ /* 0x040fe20003f04070 */
[--C-:B------:R-:W-:Y:S01]  /*e6b0*/  @!P3 IMAD.IADD R18, R18, 0x1, -R61.reuse ;  /* 0x000000011212b824 */ /* 0x100fe200078e0a3d */
[C---:B------:R-:W-:Y:S01]  /*e6c0*/  ISETP.GT.U32.AND P3, PT, R61.reuse, R4, PT ;  /* 0x000000043d00720c */ /* 0x040fe20003f64070 */
[--C-:B------:R-:W-:Y:S01]  /*e6d0*/  @!P4 IMAD.IADD R6, R6, 0x1, -R61.reuse ;  /* 0x000000010606c824 */ /* 0x100fe200078e0a3d */
[----:B------:R-:W-:Y:S01]  /*e6e0*/  ISETP.GT.U32.AND P6, PT, R61, R16, PT ;  /* 0x000000103d00720c */ /* 0x000fe20003fc4070 */
[----:B------:R-:W-:-:S04]  /*e6f0*/  @!P1 IMAD.IADD R17, R17, 0x1, -R61 ;  /* 0x0000000111119824 */ /* 0x000fc800078e0a3d */
[--C-:B------:R-:W-:Y:S01]  /*e700*/  @!P5 IMAD.IADD R15, R15, 0x1, -R61.reuse ;  /* 0x000000010f0fd824 */ /* 0x100fe200078e0a3d */
[----:B------:R-:W-:Y:S01]  /*e710*/  ISETP.GT.U32.AND P1, PT, R61, R2, PT ;  /* 0x000000023d00720c */ /* 0x000fe20003f24070 */
[--C-:B------:R-:W-:Y:S02]  /*e720*/  @!P2 IMAD.IADD R14, R14, 0x1, -R61.reuse ;  /* 0x000000010e0ea824 */ /* 0x100fe400078e0a3d */
[--C-:B------:R-:W-:Y:S02]  /*e730*/  @!P0 IMAD.IADD R13, R13, 0x1, -R61.reuse ;  /* 0x000000010d0d8824 */ /* 0x100fe400078e0a3d */
[--C-:B------:R-:W-:Y:S02]  /*e740*/  @!P3 IMAD.IADD R4, R4, 0x1, -R61.reuse ;  /* 0x000000010404b824 */ /* 0x100fe400078e0a3d */
[--C-:B------:R-:W-:Y:S01]  /*e750*/  @!P6 IMAD.IADD R16, R16, 0x1, -R61.reuse ;  /* 0x000000011010e824 */ /* 0x100fe200078e0a3d */
[----:B------:R-:W-:Y:S05]  /*e760*/  STL [R1+0x304], R60 ;  /* 0x0003043c01007387 */ /* 0x000fea0000100800 */
[----:B------:R-:W-:Y:S01]  /*e770*/  @!P1 IMAD.IADD R2, R2, 0x1, -R61 ;  /* 0x0000000102029824 */ /* 0x000fe200078e0a3d */
[----:B------:R-:W-:Y:S04]  /*e780*/  STL [R1+0x310], R21 ;  /* 0x0003101501007387 */ /* 0x000fe80000100800 */
[----:B------:R-:W-:Y:S04]  /*e790*/  STL [R1+0x300], R20 ;  /* 0x0003001401007387 */ /* 0x000fe80000100800 */
        /* <DEDUP_REMOVED lines=10> */
[----:B------:R-:W2:Y:S01]  /*e840*/  LDL.LU R18, [R1+0x200] ;  /* 0x0002000001127983 */ /* 0x000ea20000300800 */
[----:B---3--:R-:W-:-:S02]  /*e850*/  ISETP.GT.U32.AND P4, PT, R61, R12, PT ;  /* 0x0000000c3d00720c */ /* 0x008fc40003f84070 */
[C---:B----4-:R-:W-:Y:S02]  /*e860*/  ISETP.GT.U32.AND P5, PT, R61.reuse, R11, PT ;  /* 0x0000000b3d00720c */ /* 0x050fe40003fa4070 */
        /* <DEDUP_REMOVED lines=9> */
[----:B------:R-:W-:Y:S01]  /*e900*/  @!P0 IMAD.IADD R9, R9, 0x1, -R61 ;  /* 0x0000000109098824 */ /* 0x000fe200078e0a3d */
[C---:B------:R-:W-:Y:S02]  /*e910*/  ISETP.GT.U32.AND P1, PT, R61.reuse, R7, PT ;  /* 0x000000073d00720c */ /* 0x040fe40003f24070 */
[----:B------:R-:W-:-:S02]  /*e920*/  ISETP.GT.U32.AND P2, PT, R61, R13, PT ;  /* 0x0000000d3d00720c */ /* 0x000fc40003f44070 */
[----:B------:R-:W-:-:S03]  /*e930*/  ISETP.GT.U32.AND P0, PT, R61, R4, PT ;  /* 0x000000043d00720c */ /* 0x000fc60003f04070 */
[--C-:B------:R-:W-:Y:S01]  /*e940*/  @!P3 IMAD.IADD R8, R8, 0x1, -R61.reuse ;  /* 0x000000010808b824 */ /* 0x100fe200078e0a3d */
[C---:B------:R-:W-:Y:S01]  /*e950*/  ISETP.GT.U32.AND P3, PT, R61.reuse, R2, PT ;  /* 0x000000023d00720c */ /* 0x040fe20003f64070 */
[--C-:B------:R-:W-:Y:S01]  /*e960*/  @!P6 IMAD.IADD R0, R0, 0x1, -R61.reuse ;  /* 0x000000010000e824 */ /* 0x100fe200078e0a3d */
[----:B------:R-:W-:Y:S01]  /*e970*/  ISETP.GT.U32.AND P6, PT, R61, R5, PT ;  /* 0x000000053d00720c */ /* 0x000fe20003fc4070 */
[--C-:B------:R-:W-:Y:S02]  /*e980*/  @!P4 IMAD.IADD R15, R15, 0x1, -R61.reuse ;  /* 0x000000010f0fc824 */ /* 0x100fe400078e0a3d */
[--C-:B------:R-:W-:Y:S02]  /*e990*/  @!P5 IMAD.IADD R14, R14, 0x1, -R61.reuse ;  /* 0x000000010e0ed824 */ /* 0x100fe400078e0a3d */
[--C-:B------:R-:W-:Y:S01]  /*e9a0*/  @!P1 IMAD.IADD R7, R7, 0x1, -R61.reuse ;  /* 0x0000000107079824 */ /* 0x100fe200078e0a3d */
[----:B------:R-:W-:Y:S01]  /*e9b0*/  ISETP.GT.U32.AND P1, PT, R61, R0, PT ;  /* 0x000000003d00720c */ /* 0x000fe20003f24070 */
[--C-:B------:R-:W-:Y:S01]  /*e9c0*/  @!P2 IMAD.IADD R13, R13, 0x1, -R61.reuse ;  /* 0x000000010d0da824 */ /* 0x100fe200078e0a3d */
[----:B------:R0:W-:Y:S01]  /*e9d0*/  STL [R1+0x294], R15 ;  /* 0x0002940f01007387 */ /* 0x0001e20000100800 */
[----:B------:R-:W-:-:S03]  /*e9e0*/  @!P0 IMAD.IADD R4, R4, 0x1, -R61 ;  /* 0x0000000104048824 */ /* 0x000fc600078e0a3d */
[----:B------:R3:W-:Y:S01]  /*e9f0*/  STL [R1+0x298], R14 ;  /* 0x0002980e01007387 */ /* 0x0007e20000100800 */
[----:B------:R-:W-:-:S03]  /*ea00*/  @!P3 IMAD.IADD R2, R2, 0x1, -R61 ;  /* 0x000000010202b824 */ /* 0x000fc600078e0a3d */
[----:B------:R-:W4:Y:S04]  /*ea10*/  LDL.LU R17, [R1+0x1e4] ;  /* 0x0001e40001117983 */ /* 0x000f280000300800 */
[----:B------:R-:W-:Y:S04]  /*ea20*/  STL [R1+0x2a0], R13 ;  /* 0x0002a00d01007387 */ /* 0x000fe80000100800 */
[----:B------:R3:W-:Y:S04]  /*ea30*/  STL [R1+0x2b8], R4 ;  /* 0x0002b80401007387 */ /* 0x0007e80000100800 */
[----:B-1----:R-:W4:Y:S01]  /*ea40*/  LDL.LU R16, [R1+0x38] ;  /* 0x0000380001107983 */ /* 0x002f220000300800 */
[----:B------:R-:W-:Y:S01]  /*ea50*/  @!P6 IMAD.IADD R5, R5, 0x1, -R61 ;  /* 0x000000010505e824 */ /* 0x000fe200078e0a3d */
[----:B------:R-:W-:-:S02]  /*ea60*/  ISETP.GT.U32.AND P4, PT, R61, R12, PT ;  /* 0x0000000c3d00720c */ /* 0x000fc40003f84070 */
[----:B0-----:R-:W4:Y:S01]  /*ea70*/  LDL.LU R15, [R1+0x34] ;  /* 0x00003400010f7983 */ /* 0x001f220000300800 */
[----:B------:R-:W-:-:S03]  /*ea80*/  ISETP.GT.U32.AND P5, PT, R61, R11, PT ;  /* 0x0000000b3d00720c */ /* 0x000fc60003fa4070 */
[----:B------:R0:W-:Y:S01]  /*ea90*/  STL [R1+0x29c], R2 ;  /* 0x00029c0201007387 */ /* 0x0001e20000100800 */
[C---:B------:R-:W-:Y:S01]  /*eaa0*/  ISETP.GT.U32.AND P2, PT, R61.reuse, R10, PT ;  /* 0x0000000a3d00720c */ /* 0x040fe20003f44070 */
[----:B------:R-:W-:Y:S02]  /*eab0*/  @!P1 IMAD.IADD R0, R0, 0x1, -R61 ;  /* 0x0000000100009824 */ /* 0x000fe400078e0a3d */
[----:B---3--:R-:W3:Y:S01]  /*eac0*/  LDL.LU R14, [R1+0x30] ;  /* 0x00003000010e7983 */ /* 0x008ee20000300800 */
[----:B------:R-:W-:-:S03]  /*ead0*/  ISETP.GT.U32.AND P0, PT, R61, R9, PT ;  /* 0x000000093d00720c */ /* 0x000fc60003f04070 */
[----:B------:R-:W3:Y:S01]  /*eae0*/  LDL.LU R4, [R1+0x1c8] ;  /* 0x0001c80001047983 */ /* 0x000ee20000300800 */
[C---:B------:R-:W-:Y:S02]  /*eaf0*/  ISETP.GT.U32.AND P3, PT, R61.reuse, R8, PT ;  /* 0x000000083d00720c */ /* 0x040fe40003f64070 */
[C---:B------:R-:W-:Y:S01]  /*eb00*/  ISETP.GT.U32.AND P6, PT, R61.reuse, R5, PT ;  /* 0x000000053d00720c */ /* 0x040fe20003fc4070 */
[----:B0-----:R-:W3:Y:S01]  /*eb10*/  LDL.LU R2, [R1+0x2c] ;  /* 0x00002c0001027983 */ /* 0x001ee20000300800 */
[----:B------:R-:W-:-:S03]  /*eb20*/  ISETP.GT.U32.AND P1, PT, R61, R7, PT ;  /* 0x000000073d00720c */ /* 0x000fc60003f24070 */
[----:B------:R0:W-:Y:S01]  /*eb30*/  STL [R1+0x254], R0 ;  /* 0x0002540001007387 */ /* 0x0001e20000100800 */
[--C-:B------:R-:W-:Y:S02]  /*eb40*/  @!P4 IMAD.IADD R12, R12, 0x1, -R61.reuse ;  /* 0x000000010c0cc824 */ /* 0x100fe400078e0a3d */
[--C-:B------:R-:W-:Y:S01]  /*eb50*/  @!P5 IMAD.IADD R11, R11, 0x1, -R61.reuse ;  /* 0x000000010b0bd824 */ /* 0x100fe200078e0a3d */
[----:B0-----:R-:W3:Y:S01]  /*eb60*/  LDL.LU R0, [R1+0x28] ;  /* 0x0000280001007983 */ /* 0x001ee20000300800 */
[--C-:B------:R-:W-:Y:S02]  /*eb70*/  @!P2 IMAD.IADD R10, R10, 0x1, -R61.reuse ;  /* 0x000000010a0aa824 */ /* 0x100fe400078e0a3d */
[--C-:B------:R-:W-:Y:S01]  /*eb80*/  @!P0 IMAD.IADD R9, R9, 0x1, -R61.reuse ;  /* 0x0000000109098824 */ /* 0x100fe200078e0a3d */
[----:B------:R-:W-:Y:S01]  /*eb90*/  STL [R1+0x258], R12 ;  /* 0x0002580c01007387 */ /* 0x000fe20000100800 */
[--C-:B------:R-:W-:Y:S02]  /*eba0*/  @!P3 IMAD.IADD R8, R8, 0x1, -R61.reuse ;  /* 0x000000010808b824 */ /* 0x100fe400078e0a3d */
[--C-:B------:R-:W-:Y:S01]  /*ebb0*/  @!P6 IMAD.IADD R5, R5, 0x1, -R61.reuse ;  /* 0x000000010505e824 */ /* 0x100fe200078e0a3d */
[----:B------:R-:W-:Y:S01]  /*ebc0*/  STL [R1+0x260], R11 ;  /* 0x0002600b01007387 */ /* 0x000fe20000100800 */
[----:B------:R-:W-:-:S03]  /*ebd0*/  @!P1 IMAD.IADD R7, R7, 0x1, -R61 ;  /* 0x0000000107079824 */ /* 0x000fc600078e0a3d */
[----:B------:R-:W-:Y:S04]  /*ebe0*/  STL [R1+0x278], R10 ;  /* 0x0002780a01007387 */ /* 0x000fe80000100800 */
[----:B------:R-:W-:Y:S04]  /*ebf0*/  STL [R1+0x25c], R9 ;  /* 0x00025c0901007387 */ /* 0x000fe80000100800 */
[----:B------:R-:W-:Y:S04]  /*ec00*/  STL [R1+0x21c], R8 ;  /* 0x00021c0801007387 */ /* 0x000fe80000100800 */
[----:B------:R0:W-:Y:S04]  /*ec10*/  STL [R1+0x228], R5 ;  /* 0x0002280501007387 */ /* 0x0001e80000100800 */
[----:B------:R-:W-:Y:S04]  /*ec20*/  STL [R1+0x220], R7 ;  /* 0x0002200701007387 */ /* 0x000fe80000100800 */
[----:B0-----:R-:W3:Y:S01]  /*ec30*/  LDL R5, [R1+0x32f8] ;  /* 0x0032f80001057983 */ /* 0x001ee20000100800 */
[----:B--2---:R-:W-:-:S02]  /*ec40*/  ISETP.GT.U32.AND P4, PT, R61, R6, PT ;  /* 0x000000063d00720c */ /* 0x004fc40003f84070 */
[----:B------:R-:W-:Y:S01]  /*ec50*/  ISETP.GT.U32.AND P5, PT, R61, R21, PT ;  /* 0x000000153d00720c */ /* 0x000fe20003fa4070 */
[----:B------:R-:W-:Y:S01]  /*ec60*/  IMAD.HI.U32 R60, R3, R59, RZ ;  /* 0x0000003b033c7227 */ /* 0x000fe200078e00ff */
[----:B------:R-:W2:Y:S01]  /*ec70*/  LDL.LU R13, [R1+0x24] ;  /* 0x00002400010d7983 */ /* 0x000ea20000300800 */
[C---:B------:R-:W-:Y:S02]  /*ec80*/  ISETP.GT.U32.AND P2, PT, R61.reuse, R33, PT ;  /* 0x000000213d00720c */ /* 0x040fe40003f44070 */
[C---:B------:R-:W-:Y:S02]  /*ec90*/  ISETP.GT.U32.AND P0, PT, R61.reuse, R20, PT ;  /* 0x000000143d00720c */ /* 0x040fe40003f04070 */
[----:B------:R-:W-:-:S04]  /*eca0*/  ISETP.GT.U32.AND P3, PT, R61, R19, PT ;  /* 0x000000133d00720c */ /* 0x000fc80003f64070 */
[--C-:B------:R-:W-:Y:S01]  /*ecb0*/  @!P4 IMAD.IADD R6, R6, 0x1, -R61.reuse ;  /* 0x000000010606c824 */ /* 0x100fe200078e0a3d */
[----:B------:R-:W2:Y:S01]  /*ecc0*/  LDL.LU R12, [R1+0x20] ;  /* 0x00002000010c7983 */ /* 0x000ea20000300800 */
[----:B------:R-:W-:Y:S01]  /*ecd0*/  ISETP.GT.U32.AND P1, PT, R61, R18, PT ;  /* 0x000000123d00720c */ /* 0x000fe20003f24070 */
[--C-:B------:R-:W-:Y:S02]  /*ece0*/  @!P5 IMAD.IADD R21, R21, 0x1, -R61.reuse ;  /* 0x000000011515d824 */ /* 0x100fe400078e0a3d */
[----:B------:R-:W2:Y:S01]  /*ecf0*/  LDL.LU R11, [R1+0x1c] ;  /* 0x00001c00010b7983 */ /* 0x000ea20000300800 */
[--C-:B------:R-:W-:Y:S02]  /*ed00*/  @!P2 IMAD.IADD R33, R33, 0x1, -R61.reuse ;  /* 0x000000012121a824 */ /* 0x100fe400078e0a3d */
[--C-:B------:R-:W-:Y:S01]  /*ed10*/  @!P0 IMAD.IADD R20, R20, 0x1, -R61.reuse ;  /* 0x0000000114148824 */ /* 0x100fe200078e0a3d */
[----:B------:R-:W2:Y:S01]  /*ed20*/  LDL.LU R10, [R1+0x18] ;  /* 0x00001800010a7983 */ /* 0x000ea20000300800 */
[----:B------:R-:W-:-:S03]  /*ed30*/  @!P3 IMAD.IADD R19, R19, 0x1, -R61 ;  /* 0x000000011313b824 */ /* 0x000fc600078e0a3d */
[----:B------:R-:W2:Y:S02]  /*ed40*/  LDL.LU R9, [R1+0x14] ;  /* 0x0000140001097983 */ /* 0x000ea40000300800 */
[----:B------:R-:W-:Y:S02]  /*ed50*/  @!P1 IMAD.IADD R18, R18, 0x1, -R61 ;  /* 0x0000000112129824 */ /* 0x000fe400078e0a3d */
[----:B------:R-:W2:Y:S01]  /*ed60*/  LDL.LU R8, [R1+0x10] ;  /* 0x0000100001087983 */ /* 0x000ea20000300800 */
[----:B------:R-:W-:-:S04]  /*ed70*/  IMAD.MOV R60, RZ, RZ, -R60 ;  /* 0x000000ffff3c7224 */ /* 0x000fc800078e0a3c */
[C---:B------:R-:W-:Y:S01]  /*ed80*/  IMAD R59, R61.reuse, R60, R59 ;  /* 0x0000003c3d3b7224 */ /* 0x040fe200078e023b */
[C---:B----4-:R-:W-:Y:S02]  /*ed90*/  ISETP.GT.U32.AND P6, PT, R61.reuse, R17, PT ;  /* 0x000000113d00720c */ /* 0x050fe40003fc4070 */
[C---:B------:R-:W-:Y:S02]  /*eda0*/  ISETP.GT.U32.AND P4, PT, R61.reuse, R16, PT ;  /* 0x000000103d00720c */ /* 0x040fe40003f84070 */
[C---:B------:R-:W-:Y:S02]  /*edb0*/  ISETP.GT.U32.AND P5, PT, R61.reuse, R15, PT ;  /* 0x0000000f3d00720c */ /* 0x040fe40003fa4070 */
[C---:B---3--:R-:W-:Y:S02]  /*edc0*/  ISETP.GT.U32.AND P2, PT, R61.reuse, R14, PT ;  /* 0x0000000e3d00720c */ /* 0x048fe40003f44070 */
[----:B------:R-:W-:-:S05]  /*edd0*/  ISETP.GT.U32.AND P0, PT, R61, R4, PT ;  /* 0x000000043d00720c */ /* 0x000fca0003f04070 */
[--C-:B------:R-:W-:Y:S01]  /*ede0*/  @!P6 IMAD.IADD R17, R17, 0x1, -R61.reuse ;  /* 0x000000011111e824 */ /* 0x100fe200078e0a3d */
[C---:B------:R-:W-:Y:S01]  /*edf0*/  ISETP.GT.U32.AND P3, PT, R61.reuse, R2, PT ;  /* 0x000000023d00720c */ /* 0x040fe20003f64070 */
[--C-:B------:R-:W-:Y:S01]  /*ee00*/  @!P4 IMAD.IADD R16, R16, 0x1, -R61.reuse ;  /* 0x000000011010c824 */ /* 0x100fe200078e0a3d */
[----:B------:R-:W-:Y:S01]  /*ee10*/  ISETP.GT.U32.AND P6, PT, R61, R6, PT ;  /* 0x000000063d00720c */ /* 0x000fe20003fc4070 */
[--C-:B------:R-:W-:Y:S01]  /*ee20*/  @!P5 IMAD.IADD R15, R15, 0x1, -R61.reuse ;  /* 0x000000010f0fd824 */ /* 0x100fe200078e0a3d */
[C---:B------:R-:W-:Y:S01]  /*ee30*/  ISETP.GT.U32.AND P4, PT, R61.reuse, R21, PT ;  /* 0x000000153d00720c */ /* 0x040fe20003f84070 */
        /* <DEDUP_REMOVED lines=8> */
[----:B------:R-:W-:-:S02]  /*eec0*/  @!P6 IMAD.IADD R6, R6, 0x1, -R61 ;  /* 0x000000010606e824 */ /* 0x000fc400078e0a3d */
[--C-:B------:R-:W-:Y:S01]  /*eed0*/  @!P4 IMAD.IADD R21, R21, 0x1, -R61.reuse ;  /* 0x000000011515c824 */ /* 0x100fe200078e0a3d */
[----:B------:R-:W-:Y:S01]  /*eee0*/  ISETP.GT.U32.AND P4, PT, R61, R16, PT ;  /* 0x000000103d00720c */ /* 0x000fe20003f84070 */
[----:B------:R-:W-:-:S04]  /*eef0*/  @!P5 IMAD.IADD R33, R33, 0x1, -R61 ;  /* 0x000000012121d824 */ /* 0x000fc800078e0a3d */
        /* <DEDUP_REMOVED lines=9> */
[----:B------:R-:W-:-:S02]  /*ef90*/  ISETP.GT.U32.AND P3, PT, R61, R0, PT ;  /* 0x000000003d00720c */ /* 0x000fc40003f64070 */
[----:B------:R-:W-:Y:S02]  /*efa0*/  IABS R60, R5 ;  /* 0x00000005003c7213 */ /* 0x000fe40000000000 */
[----:B------:R-:W3:Y:S04]  /*efb0*/  LDL.LU R5, [R1+0xc] ;  /* 0x00000c0001057983 */ /* 0x000ee80000300800 */
[----:B------:R0:W-:Y:S01]  /*efc0*/  STL [R1+0x240], R6 ;  /* 0x0002400601007387 */ /* 0x0001e20000100800 */
[----:B------:R-:W-:-:S03]  /*efd0*/  @!P1 IMAD.IADD R17, R17, 0x1, -R61 ;  /* 0x0000000111119824 */ /* 0x000fc600078e0a3d */
[----:B0-----:R-:W4:Y:S04]  /*efe0*/  LDL.LU R6, [R1+0x8] ;  /* 0x0000080001067983 */ /* 0x001f280000300800 */
[----:B------:R-:W4:Y:S04]  /*eff0*/  LDL.LU R7, [R1+0x4] ;  /* 0x0000040001077983 */ /* 0x000f280000300800 */
[----:B------:R0:W-:Y:S01]  /*f000*/  STL [R1+0x224], R21 ;  /* 0x0002241501007387 */ /* 0x0001e20000100800 */
[----:B------:R-:W-:-:S03]  /*f010*/  @!P4 IMAD.IADD R16, R16, 0x1, -R61 ;  /* 0x000000011010c824 */ /* 0x000fc600078e0a3d */
[----:B0-----:R-:W4:Y:S04]  /*f020*/  LDL.LU R21, [R1+0x3964] ;  /* 0x0039640001157983 */ /* 0x001f280000300800 */
[----:B------:R0:W-:Y:S01]  /*f030*/  STL [R1+0x1dc], R33 ;  /* 0x0001dc2101007387 */ /* 0x0001e20000100800 */
[----:B------:R-:W-:-:S03]  /*f040*/  @!P5 IMAD.IADD R15, R15, 0x1, -R61 ;  /* 0x000000010f0fd824 */ /* 0x000fc600078e0a3d */
[----:B0-----:R-:W4:Y:S04]  /*f050*/  LDL.LU R33, [R1] ;  /* 0x0000000001217983 */ /* 0x001f280000300800 */
[----:B------:R0:W-:Y:S01]  /*f060*/  STL [R1+0x1e0], R20 ;  /* 0x0001e01401007387 */ /* 0x0001e20000100800 */
[----:B------:R-:W-:-:S03]  /*f070*/  @!P2 IMAD.IADD R14, R14, 0x1, -R61 ;  /* 0x000000010e0ea824 */ /* 0x000fc600078e0a3d */
[----:B0-----:R-:W4:Y:S04]  /*f080*/  LDL.LU R20, [R1+0x3960] ;  /* 0x0039600001147983 */ /* 0x001f280000300800 */
        /* <DEDUP_REMOVED lines=9> */
[----:B------:R0:W-:Y:S04]  /*f120*/  STL [R1+0x38], R16 ;  /* 0x0000381001007387 */ /* 0x0001e80000100800 */
        /* <DEDUP_REMOVED lines=10> */
[----:B0-----:R-:W4:Y:S01]  /*f1d0*/  LDL.LU R0, [R1+0x393c] ;  /* 0x00393c0001007983 */ /* 0x001f220000300800 */
[----:B--2---:R-:W-:-:S02]  /*f1e0*/  ISETP.GT.U32.AND P1, PT, R61, R13, PT ;  /* 0x0000000d3d00720c */ /* 0x004fc40003f24070 */
[C---:B------:R-:W-:Y:S02]  /*f1f0*/  ISETP.GT.U32.AND P4, PT, R61.reuse, R12, PT ;  /* 0x0000000c3d00720c */ /* 0x040fe40003f84070 */
[C---:B------:R-:W-:Y:S02]  /*f200*/  ISETP.GT.U32.AND P5, PT, R61.reuse, R11, PT ;  /* 0x0000000b3d00720c */ /* 0x040fe40003fa4070 */
[C---:B------:R-:W-:Y:S02]  /*f210*/  ISETP.GT.U32.AND P2, PT, R61.reuse, R10, PT ;  /* 0x0000000a3d00720c */ /* 0x040fe40003f44070 */
[----:B------:R-:W-:-:S05]  /*f220*/  ISETP.GT.U32.AND P0, PT, R61, R9, PT ;  /* 0x000000093d00720c */ /* 0x000fca0003f04070 */
[--C-:B------:R-:W-:Y:S02]  /*f230*/  @!P1 IMAD.IADD R13, R13, 0x1, -R61.reuse ;  /* 0x000000010d0d9824 */ /* 0x100fe400078e0a3d */
[--C-:B------:R-:W-:Y:S01]  /*f240*/  @!P4 IMAD.IADD R12, R12, 0x1, -R61.reuse ;  /* 0x000000010c0cc824 */ /* 0x100fe200078e0a3d */
[----:B------:R-:W-:Y:S01]  /*f250*/  ISETP.GT.U32.AND P6, PT, R61, R8, PT ;  /* 0x000000083d00720c */ /* 0x000fe20003fc4070 */
[--C-:B------:R-:W-:Y:S02]  /*f260*/  @!P5 IMAD.IADD R11, R11, 0x1, -R61.reuse ;  /* 0x000000010b0bd824 */ /* 0x100fe400078e0a3d */
[--C-:B------:R-:W-:Y:S02]  /*f270*/  @!P2 IMAD.IADD R10, R10, 0x1, -R61.reuse ;  /* 0x000000010a0aa824 */ /* 0x100fe400078e0a3d */
[----:B------:R-:W-:-:S08]  /*f280*/  @!P0 IMAD.IADD R9, R9, 0x1, -R61 ;  /* 0x0000000109098824 */ /* 0x000fd000078e0a3d */
[----:B------:R-:W-:Y:S01]  /*f290*/  @!P6 IMAD.IADD R8, R8, 0x1, -R61 ;  /* 0x000000010808e824 */ /* 0x000fe200078e0a3d */
[C---:B---3--:R-:W-:Y:S02]  /*f2a0*/  ISETP.GT.U32.AND P3, PT, R61.reuse, R5, PT ;  /* 0x000000053d00720c */ /* 0x048fe40003f64070 */
[C---:B----4-:R-:W-:Y:S02]  /*f2b0*/  ISETP.GT.U32.AND P1, PT, R61.reuse, R6, PT ;  /* 0x000000063d00720c */ /* 0x050fe40003f24070 */
[----:B------:R-:W-:-:S09]  /*f2c0*/  ISETP.GT.U32.AND P4, PT, R61, R7, PT ;  /* 0x000000073d00720c */ /* 0x000fd20003f84070 */
[--C-:B------:R-:W-:Y:S01]  /*f2d0*/  @!P3 IMAD.IADD R5, R5, 0x1, -R61.reuse ;  /* 0x000000010505b824 */ /* 0x100fe200078e0a3d */
[C---:B------:R-:W-:Y:S01]  /*f2e0*/  ISETP.GT.U32.AND P3, PT, R61.reuse, R13, PT ;  /* 0x0000000d3d00720c */ /* 0x040fe20003f64070 */
[--C-:B------:R-:W-:Y:S01]  /*f2f0*/  @!P1 IMAD.IADD R6, R6, 0x1, -R61.reuse ;  /* 0x0000000106069824 */ /* 0x100fe200078e0a3d */
[----:B------:R-:W-:Y:S01]  /*f300*/  ISETP.GT.U32.AND P1, PT, R61, R12, PT ;  /* 0x0000000c3d00720c */ /* 0x000fe20003f24070 */
[----:B------:R-:W-:Y:S01]  /*f310*/  @!P4 IMAD.IADD R7, R7, 0x1, -R61 ;  /* 0x000000010707c824 */ /* 0x000fe200078e0a3d */
[C---:B------:R-:W-:Y:S02]  /*f320*/  ISETP.GT.U32.AND P4, PT, R61.reuse, R11, PT ;  /* 0x0000000b3d00720c */ /* 0x040fe40003f84070 */
[----:B------:R-:W-:-:S07]  /*f330*/  ISETP.GT.U32.AND P2, PT, R61, R33, PT ;  /* 0x000000213d00720c */ /* 0x000fce0003f44070 */
[--C-:B------:R-:W-:Y:S01]  /*f340*/  @!P3 IMAD.IADD R13, R13, 0x1, -R61.reuse ;  /* 0x000000010d0db824 */ /* 0x100fe200078e0a3d */
[C---:B------:R-:W-:Y:S01]  /*f350*/  ISETP.GT.U32.AND P3, PT, R61.reuse, R5, PT ;  /* 0x000000053d00720c */ /* 0x040fe20003f64070 */
[----:B------:R-:W-:Y:S01]  /*f360*/  @!P1 IMAD.IADD R12, R12, 0x1, -R61 ;  /* 0x000000010c0c9824 */ /* 0x000fe200078e0a3d */
[----:B------:R-:W-:-:S03]  /*f370*/  ISETP.GT.U32.AND P1, PT, R61, R6, PT ;  /* 0x000000063d00720c */ /* 0x000fc60003f24070 */
[--C-:B------:R-:W-:Y:S01]  /*f380*/  @!P2 IMAD.IADD R33, R33, 0x1, -R61.reuse ;  /* 0x000000012121a824 */ /* 0x100fe200078e0a3d */
[----:B------:R-:W-:Y:S01]  /*f390*/  ISETP.GT.U32.AND P2, PT, R61, R9, PT ;  /* 0x000000093d00720c */ /* 0x000fe20003f44070 */
[----:B------:R-:W-:Y:S01]  /*f3a0*/  @!P4 IMAD.IADD R11, R11, 0x1, -R61 ;  /* 0x000000010b0bc824 */ /* 0x000fe200078e0a3d */
[----:B------:R0:W-:Y:S01]  /*f3b0*/  STL [R1+0x24], R13 ;  /* 0x0000240d01007387 */ /* 0x0001e20000100800 */
[----:B------:R-:W-:-:S04]  /*f3c0*/  ISETP.GT.U32.AND P4, PT, R61, R7, PT ;  /* 0x000000073d00720c */ /* 0x000fc80003f84070 */
[--C-:B------:R-:W-:Y:S01]  /*f3d0*/  @!P3 IMAD.IADD R5, R5, 0x1, -R61.reuse ;  /* 0x000000010505b824 */ /* 0x100fe200078e0a3d */
[----:B0-----:R-:W2:Y:S05]  /*f3e0*/  LDL.LU R13, [R1+0x3938] ;  /* 0x00393800010d7983 */ /* 0x001eaa0000300800 */
[--C-:B------:R-:W-:Y:S01]  /*f3f0*/  @!P2 IMAD.IADD R9, R9, 0x1, -R61.reuse ;  /* 0x000000010909a824 */ /* 0x100fe200078e0a3d */
[----:B------:R0:W-:Y:S01]  /*f400*/  STL [R1+0x20], R12 ;  /* 0x0000200c01007387 */ /* 0x0001e20000100800 */
[----:B------:R-:W-:-:S03]  /*f410*/  @!P1 IMAD.IADD R6, R6, 0x1, -R61 ;  /* 0x0000000106069824 */ /* 0x000fc600078e0a3d */
[----:B0-----:R-:W3:Y:S04]  /*f420*/  LDL.LU R12, [R1+0x3934] ;  /* 0x00393400010c7983 */ /* 0x001ee80000300800 */
[----:B------:R0:W-:Y:S04]  /*f430*/  STL [R1+0x1c], R11 ;  /* 0x00001c0b01007387 */ /* 0x0001e80000100800 */
[----:B0-----:R-:W4:Y:S01]  /*f440*/  LDL.LU R11, [R1+0x3930] ;  /* 0x00393000010b7983 */ /* 0x001f220000300800 */
[----:B------:R-:W-:Y:S01]  /*f450*/  @!P4 IMAD.IADD R7, R7, 0x1, -R61 ;  /* 0x000000010707c824 */ /* 0x000fe200078e0a3d */
[----:B------:R-:W-:-:S02]  /*f460*/  ISETP.GT.U32.AND P0, PT, R61, R2, PT ;  /* 0x000000023d00720c */ /* 0x000fc40003f04070 */
[----:B------:R-:W-:-:S11]  /*f470*/  ISETP.GT.U32.AND P5, PT, R61, R0, PT ;  /* 0x000000003d00720c */ /* 0x000fd60003fa4070 */
[--C-:B------:R-:W-:Y:S01]  /*f480*/  @!P0 IMAD.IADD R2, R2, 0x1, -R61.reuse ;  /* 0x0000000102028824 */ /* 0x100fe200078e0a3d */
[C---:B------:R-:W-:Y:S01]  /*f490*/  ISETP.GT.U32.AND P0, PT, R61.reuse, R8, PT ;  /* 0x000000083d00720c */ /* 0x040fe20003f04070 */
[----:B------:R-:W-:Y:S01]  /*f4a0*/  @!P5 IMAD.IADD R0, R0, 0x1, -R61 ;  /* 0x000000010000d824 */ /* 0x000fe200078e0a3d */
[----:B------:R-:W-:-:S11]  /*f4b0*/  ISETP.GT.U32.AND P5, PT, R61, R10, PT ;  /* 0x0000000a3d00720c */ /* 0x000fd60003fa4070 */
[--C-:B------:R-:W-:Y:S02]  /*f4c0*/  @!P0 IMAD.IADD R8, R8, 0x1, -R61.reuse ;  /* 0x0000000108088824 */ /* 0x100fe400078e0a3d */
[----:B------:R-:W-:-:S05]  /*f4d0*/  @!P5 IMAD.IADD R10, R10, 0x1, -R61 ;  /* 0x000000010a0ad824 */ /* 0x000fca00078e0a3d */
[----:B------:R0:W-:Y:S04]  /*f4e0*/  STL [R1+0x18], R10 ;  /* 0x0000180a01007387 */ /* 0x0001e80000100800 */
[----:B0-----:R-:W2:Y:S04]  /*f4f0*/  LDL.LU R10, [R1+0x392c] ;  /* 0x00392c00010a7983 */ /* 0x001ea80000300800 */
[----:B------:R0:W-:Y:S04]  /*f500*/  STL [R1+0x14], R9 ;  /* 0x0000140901007387 */ /* 0x0001e80000100800 */
[----:B0-----:R-:W3:Y:S04]  /*f510*/  LDL.LU R9, [R1+0x3928] ;  /* 0x0039280001097983 */ /* 0x001ee80000300800 */
[----:B------:R0:W-:Y:S04]  /*f520*/  STL [R1+0x10], R8 ;  /* 0x0000100801007387 */ /* 0x0001e80000100800 */
[----:B0-----:R-:W3:Y:S04]  /*f530*/  LDL.LU R8, [R1+0x3924] ;  /* 0x0039240001087983 */ /* 0x001ee80000300800 */
[----:B------:R0:W-:Y:S04]  /*f540*/  STL [R1+0xc], R5 ;  /* 0x00000c0501007387 */ /* 0x0001e80000100800 */
[----:B0-----:R-:W3:Y:S04]  /*f550*/  LDL.LU R5, [R1+0x3920] ;  /* 0x0039200001057983 */ /* 0x001ee80000300800 */
[----:B------:R0:W-:Y:S04]  /*f560*/  STL [R1+0x8], R6 ;  /* 0x0000080601007387 */ /* 0x0001e80000100800 */
[----:B0-----:R-:W3:Y:S04]  /*f570*/  LDL.LU R6, [R1+0x391c] ;  /* 0x00391c0001067983 */ /* 0x001ee80000300800 */
[----:B------:R0:W-:Y:S04]  /*f580*/  STL [R1+0x4], R7 ;  /* 0x0000040701007387 */ /* 0x0001e80000100800 */
[----:B0-----:R-:W3:Y:S01]  /*f590*/  LDL.LU R7, [R1+0x3918] ;  /* 0x0039180001077983 */ /* 0x001ee20000300800 */
[----:B------:R-:W-:-:S02]  /*f5a0*/  ISETP.GT.U32.AND P6, PT, R61, R4, PT ;  /* 0x000000043d00720c */ /* 0x000fc40003fc4070 */
[C---:B------:R-:W-:Y:S02]  /*f5b0*/  ISETP.GT.U32.AND P5, PT, R61.reuse, R0, PT ;  /* 0x000000003d00720c */ /* 0x040fe40003fa4070 */
[C---:B------:R-:W-:Y:S02]  /*f5c0*/  ISETP.GT.U32.AND P2, PT, R61.reuse, R33, PT ;  /* 0x000000213d00720c */ /* 0x040fe40003f44070 */
[----:B------:R-:W-:-:S07]  /*f5d0*/  ISETP.GT.U32.AND P0, PT, R61, R2, PT ;  /* 0x000000023d00720c */ /* 0x000fce0003f04070 */
[--C-:B------:R-:W-:Y:S02]  /*f5e0*/  @!P6 IMAD.IADD R4, R4, 0x1, -R61.reuse ;  /* 0x000000010404e824 */ /* 0x100fe400078e0a3d */
[----:B------:R-:W-:-:S03]  /*f5f0*/  @!P5 IMAD.IADD R0, R0, 0x1, -R61 ;  /* 0x000000010000d824 */ /* 0x000fc600078e0a3d */
[----:B------:R-:W-:Y:S01]  /*f600*/  ISETP.GT.U32.AND P6, PT, R61, R4, PT ;  /* 0x000000043d00720c */ /* 0x000fe20003fc4070 */
[--C-:B------:R-:W-:Y:S02]  /*f610*/  @!P2 IMAD.IADD R33, R33, 0x1, -R61.reuse ;  /* 0x000000012121a824 */ /* 0x100fe400078e0a3d */
[----:B------:R-:W-:-:S10]  /*f620*/  @!P0 IMAD.IADD R2, R2, 0x1, -R61 ;  /* 0x0000000102028824 */ /* 0x000fd400078e0a3d */
[----:B------:R-:W-:Y:S01]  /*f630*/  @!P6 IMAD.IADD R4, R4, 0x1, -R61 ;  /* 0x000000010404e824 */ /* 0x000fe200078e0a3d */
[----:B----4-:R-:W-:-:S13]  /*f640*/  ISETP.GT.U32.AND P6, PT, R61, R11, PT ;  /* 0x0000000b3d00720c */ /* 0x010fda0003fc4070 */
[----:B------:R-:W-:Y:S01]  /*f650*/  @!P6 IMAD.IADD R11, R11, 0x1, -R61 ;  /* 0x000000010b0be824 */ /* 0x000fe200078e0a3d */
[C---:B--2---:R-:W-:Y:S02]  /*f660*/  ISETP.GT.U32.AND P0, PT, R61.reuse, R10, PT ;  /* 0x0000000a3d00720c */ /* 0x044fe40003f04070 */
[----:B---3--:R-:W-:-:S11]  /*f670*/  ISETP.GT.U32.AND P2, PT, R61, R9, PT ;  /* 0x000000093d00720c */ /* 0x008fd60003f44070 */
[----:B------:R-:W-:Y:S01]  /*f680*/  @!P0 IMAD.IADD R10, R10, 0x1, -R61 ;  /* 0x000000010a0a8824 */ /* 0x000fe200078e0a3d */
[C---:B------:R-:W-:Y:S02]  /*f690*/  ISETP.GT.U32.AND P5, PT, R61.reuse, R8, PT ;  /* 0x000000083d00720c */ /* 0x040fe40003fa4070 */
[C---:B------:R-:W-:Y:S02]  /*f6a0*/  ISETP.GT.U32.AND P3, PT, R61.reuse, R5, PT ;  /* 0x000000053d00720c */ /* 0x040fe40003f64070 */
[----:B------:R-:W-:-:S11]  /*f6b0*/  ISETP.GT.U32.AND P1, PT, R61, R6, PT ;  /* 0x000000063d00720c */ /* 0x000fd60003f24070 */
[--C-:B------:R-:W-:Y:S01]  /*f6c0*/  @!P3 IMAD.IADD R5, R5, 0x1, -R61.reuse ;  /* 0x000000010505b824 */ /* 0x100fe200078e0a3d */
[C---:B------:R-:W-:Y:S02]  /*f6d0*/  ISETP.GT.U32.AND P3, PT, R61.reuse, R12, PT ;  /* 0x0000000c3d00720c */ /* 0x040fe40003f64070 */
[C---:B------:R-:W-:Y:S01]  /*f6e0*/  ISETP.GT.U32.AND P4, PT, R61.reuse, R7, PT ;  /* 0x000000073d00720c */ /* 0x040fe20003f84070 */
[--C-:B------:R-:W-:Y:S01]  /*f6f0*/  @!P1 IMAD.IADD R6, R6, 0x1, -R61.reuse ;  /* 0x0000000106069824 */ /* 0x100fe200078e0a3d */
[C---:B------:R-:W-:Y:S01]  /*f700*/  ISETP.GT.U32.AND P1, PT, R61.reuse, R13, PT ;  /* 0x0000000d3d00720c */ /* 0x040fe20003f24070 */
[--C-:B------:R-:W-:Y:S01]  /*f710*/  @!P5 IMAD.IADD R8, R8, 0x1, -R61.reuse ;  /* 0x000000010808d824 */ /* 0x100fe200078e0a3d */
[----:B------:R-:W-:Y:S01]  /*f720*/  ISETP.GT.U32.AND P5, PT, R61, R15, PT ;  /* 0x0000000f3d00720c */ /* 0x000fe20003fa4070 */
[----:B------:R-:W-:Y:S01]  /*f730*/  @!P2 IMAD.IADD R9, R9, 0x1, -R61 ;  /* 0x000000010909a824 */ /* 0x000fe200078e0a3d */
[----:B------:R-:W-:-:S05]  /*f740*/  ISETP.GT.U32.AND P2, PT, R61, R16, PT ;  /* 0x000000103d00720c */ /* 0x000fca0003f44070 */
[--C-:B------:R-:W-:Y:S01]  /*f750*/  @!P3 IMAD.IADD R12, R12, 0x1, -R61.reuse ;  /* 0x000000010c0cb824 */ /* 0x100fe200078e0a3d */
[----:B------:R-:W-:Y:S01]  /*f760*/  ISETP.GT.U32.AND P0, PT, R61, R17, PT ;  /* 0x000000113d00720c */ /* 0x000fe20003f04070 */
[--C-:B------:R-:W-:Y:S01]  /*f770*/  @!P4 IMAD.IADD R7, R7, 0x1, -R61.reuse ;  /* 0x000000010707c824 */ /* 0x100fe200078e0a3d */
[----:B------:R-:W-:Y:S01]  /*f780*/  ISETP.GT.U32.AND P4, PT, R61, R14, PT ;  /* 0x0000000e3d00720c */ /* 0x000fe20003f84070 */
[--C-:B------:R-:W-:Y:S01]  /*f790*/  @!P1 IMAD.IADD R13, R13, 0x1, -R61.reuse ;  /* 0x000000010d0d9824 */ /* 0x100fe200078e0a3d */
[C---:B------:R-:W-:Y:S02]  /*f7a0*/  ISETP.GT.U32.AND P3, PT, R61.reuse, R6, PT ;  /* 0x000000063d00720c */ /* 0x040fe40003f64070 */
[----:B------:R-:W-:Y:S01]  /*f7b0*/  ISETP.GT.U32.AND P1, PT, R61, R7, PT ;  /* 0x000000073d00720c */ /* 0x000fe20003f24070 */
[--C-:B------:R-:W-:Y:S01]  /*f7c0*/  @!P5 IMAD.IADD R15, R15, 0x1, -R61.reuse ;  /* 0x000000010f0fd824 */ /* 0x100fe200078e0a3d */
[C---:B------:R-:W-:Y:S01]  /*f7d0*/  ISETP.GT.U32.AND P5, PT, R61.reuse, R9, PT ;  /* 0x000000093d00720c */ /* 0x040fe20003fa4070 */
[----:B------:R-:W-:Y:S01]  /*f7e0*/  @!P2 IMAD.IADD R16, R16, 0x1, -R61 ;  /* 0x000000011010a824 */ /* 0x000fe200078e0a3d */
[----:B------:R-:W-:-:S03]  /*f7f0*/  ISETP.GT.U32.AND P2, PT, R61, R10, PT ;  /* 0x0000000a3d00720c */ /* 0x000fc60003f44070 */
[--C-:B------:R-:W-:Y:S02]  /*f800*/  @!P0 IMAD.IADD R17, R17, 0x1, -R61.reuse ;  /* 0x0000000111118824 */ /* 0x100fe400078e0a3d */
[--C-:B------:R-:W-:Y:S01]  /*f810*/  @!P4 IMAD.IADD R14, R14, 0x1, -R61.reuse ;  /* 0x000000010e0ec824 */ /* 0x100fe200078e0a3d */
[C---:B------:R-:W-:Y:S01]  /*f820*/  ISETP.GT.U32.AND P4, PT, R61.reuse, R8, PT ;  /* 0x000000083d00720c */ /* 0x040fe20003f84070 */
[--C-:B------:R-:W-:Y:S01]  /*f830*/  @!P3 IMAD.IADD R6, R6, 0x1, -R61.reuse ;  /* 0x000000010606b824 */ /* 0x100fe200078e0a3d */
[----:B------:R-:W-:Y:S01]  /*f840*/  ISETP.GT.U32.AND P0, PT, R61, R11, PT ;  /* 0x0000000b3d00720c */ /* 0x000fe20003f04070 */
[--C-:B------:R-:W-:Y:S01]  /*f850*/  @!P1 IMAD.IADD R7, R7, 0x1, -R61.reuse ;  /* 0x0000000107079824 */ /* 0x100fe200078e0a3d */
[C---:B------:R-:W-:Y:S02]  /*f860*/  ISETP.GT.U32.AND P3, PT, R61.reuse, R12, PT ;  /* 0x0000000c3d00720c */ /* 0x040fe40003f64070 */
[C---:B------:R-:W-:Y:S02]  /*f870*/  ISETP.GT.U32.AND P1, PT, R61.reuse, R13, PT ;  /* 0x0000000d3d00720c */ /* 0x040fe40003f24070 */
[----:B------:R-:W-:Y:S01]  /*f880*/  ISETP.GT.U32.AND P6, PT, R61, R5, PT ;  /* 0x000000053d00720c */ /* 0x000fe20003fc4070 */
[----:B------:R-:W-:-:S04]  /*f890*/  @!P5 IMAD.IADD R9, R9, 0x1, -R61 ;  /* 0x000000010909d824 */ /* 0x000fc800078e0a3d */
[--C-:B------:R-:W-:Y:S01]  /*f8a0*/  @!P4 IMAD.IADD R8, R8, 0x1, -R61.reuse ;  /* 0x000000010808c824 */ /* 0x100fe200078e0a3d */
[C---:B------:R-:W-:Y:S01]  /*f8b0*/  ISETP.GT.U32.AND P4, PT, R61.reuse, R14, PT ;  /* 0x0000000e3d00720c */ /* 0x040fe20003f84070 */
[--C-:B------:R-:W-:Y:S01]  /*f8c0*/  @!P2 IMAD.IADD R10, R10, 0x1, -R61.reuse ;  /* 0x000000010a0aa824 */ /* 0x100fe200078e0a3d */
[----:B------:R-:W-:Y:S01]  /*f8d0*/  ISETP.GT.U32.AND P5, PT, R61, R15, PT ;  /* 0x0000000f3d00720c */ /* 0x000fe20003fa4070 */
[--C-:B------:R-:W-:Y:S01]  /*f8e0*/  @!P0 IMAD.IADD R11, R11, 0x1, -R61.reuse ;  /* 0x000000010b0b8824 */ /* 0x100fe200078e0a3d */
[C---:B------:R-:W-:Y:S01]  /*f8f0*/  ISETP.GT.U32.AND P2, PT, R61.reuse, R17, PT ;  /* 0x000000113d00720c */ /* 0x040fe20003f44070 */
[--C-:B------:R-:W-:Y:S01]  /*f900*/  @!P3 IMAD.IADD R12, R12, 0x1, -R61.reuse ;  /* 0x000000010c0cb824 */ /* 0x100fe200078e0a3d */
[----:B------:R-:W-:Y:S01]  /*f910*/  ISETP.GT.U32.AND P0, PT, R61, R18, PT ;  /* 0x000000123d00720c */ /* 0x000fe20003f04070 */
[--C-:B------:R-:W-:Y:S01]  /*f920*/  @!P1 IMAD.IADD R13, R13, 0x1, -R61.reuse ;  /* 0x000000010d0d9824 */ /* 0x100fe200078e0a3d */
[C---:B------:R-:W-:Y:S02]  /*f930*/  ISETP.GT.U32.AND P3, PT, R61.reuse, R19, PT ;  /* 0x000000133d00720c */ /* 0x040fe40003f64070 */
[----:B------:R-:W-:Y:S01]  /*f940*/  ISETP.GT.U32.AND P1, PT, R61, R20, PT ;  /* 0x000000143d00720c */ /* 0x000fe20003f24070 */
[--C-:B------:R-:W-:Y:S01]  /*f950*/  @!P6 IMAD.IADD R5, R5, 0x1, -R61.reuse ;  /* 0x000000010505e824 */ /* 0x100fe200078e0a3d */
[C---:B------:R-:W-:Y:S01]  /*f960*/  ISETP.GT.U32.AND P6, PT, R61.reuse, R16, PT ;  /* 0x000000103d00720c */ /* 0x040fe20003fc4070 */
[--C-:B------:R-:W-:Y:S01]  /*f970*/  @!P4 IMAD.IADD R14, R14, 0x1, -R61.reuse ;  /* 0x000000010e0ec824 */ /* 0x100fe200078e0a3d */
[----:B------:R-:W-:Y:S01]  /*f980*/  ISETP.GT.U32.AND P4, PT, R61, R21, PT ;  /* 0x000000153d00720c */ /* 0x000fe20003f84070 */
[--C-:B------:R-:W-:Y:S01]  /*f990*/  @!P5 IMAD.IADD R15, R15, 0x1, -R61.reuse ;  /* 0x000000010f0fd824 */ /* 0x100fe200078e0a3d */
[----:B------:R-:W-:Y:S01]  /*f9a0*/  ISETP.GT.U32.AND P5, PT, R61, R22, PT ;  /* 0x000000163d00720c */ /* 0x000fe20003fa4070 */
[--C-:B------:R-:W-:Y:S01]  /*f9b0*/  @!P2 IMAD.IADD R17, R17, 0x1, -R61.reuse ;  /* 0x000000011111a824 */ /* 0x100fe200078e0a3d */
[C---:B------:R-:W-:Y:S01]  /*f9c0*/  ISETP.GT.U32.AND P2, PT, R61.reuse, R24, PT ;  /* 0x000000183d00720c */ /* 0x040fe20003f44070 */
[--C-:B------:R-:W-:Y:S01]  /*f9d0*/  @!P0 IMAD.IADD R18, R18, 0x1, -R61.reuse ;  /* 0x0000000112128824 */ /* 0x100fe200078e0a3d */
[----:B------:R-:W-:Y:S01]  /*f9e0*/  ISETP.GT.U32.AND P0, PT, R61, R25, PT ;  /* 0x000000193d00720c */ /* 0x000fe20003f04070 */
[--C-:B------:R-:W-:Y:S01]  /*f9f0*/  @!P3 IMAD.IADD R19, R19, 0x1, -R61.reuse ;  /* 0x000000011313b824 */ /* 0x100fe200078e0a3d */
[C---:B------:R-:W-:Y:S01]  /*fa00*/  ISETP.GT.U32.AND P3, PT, R61.reuse, R26, PT ;  /* 0x0000001a3d00720c */ /* 0x040fe20003f64070 */
        /* <DEDUP_REMOVED lines=15> */
[----:B------:R-:W-:Y:S01]  /*fb00*/  ISETP.GT.U32.AND P1, PT, R61, R21, PT ;  /* 0x000000153d00720c */ /* 0x000fe20003f24070 */
[----:B------:R-:W-:-:S02]  /*fb10*/  @!P6 IMAD.IADD R23, R23, 0x1, -R61 ;  /* 0x000000011717e824 */ /* 0x000fc400078e0a3d */
        /* <DEDUP_REMOVED lines=27> */
[C---:B------:R-:W-:Y:S02]  /*fcd0*/  ISETP.GT.U32.AND P4, PT, R61.reuse, R39, PT ;  /* 0x000000273d00720c */ /* 0x040fe40003f84070 */
        /* <DEDUP_REMOVED lines=11> */
[----:B------:R-:W-:-:S02]  /*fd90*/  @!P4 IMAD.IADD R39, R39, 0x1, -R61 ;  /* 0x000000012727c824 */ /* 0x000fc400078e0a3d */
        /* <DEDUP_REMOVED lines=27> */
[----:B------:R0:W-:Y:S01]  /*ff50*/  STL [R1+0x3900], R0 ;  /* 0x0039000001007387 */ /* 0x0001e20000100800 */
[----:B------:R-:W-:Y:S01]  /*ff60*/  @!P6 IMAD.IADD R35, R35, 0x1, -R61 ;  /* 0x000000012323e824 */ /* 0x000fe200078e0a3d */
[----:B------:R-:W-:-:S02]  /*ff70*/  ISETP.GT.U32.AND P6, PT, R61, R46, PT ;  /* 0x0000002e3d00720c */ /* 0x000fc40003fc4070 */
[----:B0-----:R-:W0:Y:S01]  /*ff80*/  S2R R0, SR_TID.X ;  /* 0x0000000000007919 */ /* 0x001e220000002100 */
        /* <DEDUP_REMOVED lines=11> */
[----:B------:R-:W-:Y:S01]  /*10040*/  ISETP.GT.U32.AND P1, PT, R61, R52, PT ;  /* 0x000000343d00720c */ /* 0x000fe20003f24070 */
[----:B------:R-:W-:-:S04]  /*10050*/  IMAD.HI.U32 R3, R3, R60, RZ ;  /* 0x0000003c03037227 */ /* 0x000fc800078e00ff */
[----:B------:R-:W-:Y:S02]  /*10060*/  IMAD.MOV R3, RZ, RZ, -R3 ;  /* 0x000000ffff037224 */ /* 0x000fe400078e0a03 */
[--C-:B------:R-:W-:Y:S01]  /*10070*/  @!P6 IMAD.IADD R46, R46, 0x1, -R61.reuse ;  /* 0x000000012e2ee824 */ /* 0x100fe200078e0a3d */
[C---:B------:R-:W-:Y:S01]  /*10080*/  ISETP.GT.U32.AND P6, PT, R61.reuse, R53, PT ;  /* 0x000000353d00720c */ /* 0x040fe20003fc4070 */
[----:B------:R-:W-:Y:S02]  /*10090*/  IMAD R60, R61, R3, R60 ;  /* 0x000000033d3c7224 */ /* 0x000fe400078e023c */
[--C-:B------:R-:W-:Y:S01]  /*100a0*/  @!P4 IMAD.IADD R47, R47, 0x1, -R61.reuse ;  /* 0x000000012f2fc824 */ /* 0x100fe200078e0a3d */
[----:B0-----:R-:W-:Y:S01]  /*100b0*/  LOP3.LUT R3, R0, 0x7, RZ, 0xc0, !PT ;  /* 0x0000000700037812 */ /* 0x001fe200078ec0ff */
        /* <DEDUP_REMOVED lines=8> */
[----:B------:R-:W-:Y:S01]  /*10140*/  @!P1 IMAD.IADD R52, R52, 0x1, -R61 ;  /* 0x0000000134349824 */ /* 0x000fe200078e0a3d */
[----:B------:R-:W-:-:S02]  /*10150*/  ISETP.GT.U32.AND P3, PT, R61, R58, PT ;  /* 0x0000003a3d00720c */ /* 0x000fc40003f64070 */
[----:B------:R-:W-:Y:S01]  /*10160*/  ISETP.GT.U32.AND P1, PT, R61, R59, PT ;  /* 0x0000003b3d00720c */ /* 0x000fe20003f24070 */
[----:B------:R0:W-:Y:S01]  /*10170*/  STL [R1+0x3904], R2 ;  /* 0x0039040201007387 */ /* 0x0001e20000100800 */
[----:B------:R-:W-:-:S03]  /*10180*/  IMAD R3, R3, 0x90, RZ ;  /* 0x0000009003037824 */ /* 0x000fc600078e02ff */
[----:B------:R1:W-:Y:S01]  /*10190*/  STL [R1], R33 ;  /* 0x0000002101007387 */ /* 0x0003e20000100800 */
[----:B------:R-:W-:-:S03]  /*101a0*/  @!P6 IMAD.IADD R53, R53, 0x1, -R61 ;  /* 0x000000013535e824 */ /* 0x000fc600078e0a3d */
[----:B0-----:R-:W2:Y:S01]  /*101b0*/  LDL R2, [R1+0x1af4] ;  /* 0x001af40001027983 */ /* 0x001ea20000100800 */
[----:B-1----:R-:W-:-:S03]  /*101c0*/  IMAD.SHL.U32 R33, R0, 0x2, RZ ;  /* 0x0000000200217824 */ /* 0x002fc600078e00ff */
[----:B------:R0:W-:Y:S02]  /*101d0*/  STL [R1+0x3908], R4 ;  /* 0x0039080401007387 */ /* 0x0001e40000100800 */
[----:B------:R-:W-:Y:S01]  /*101e0*/  LOP3.LUT R3, R3, 0x30, R33, 0x78, !PT ;  /* 0x0000003003037812 */ /* 0x000fe200078e7821 */
[--C-:B------:R-:W-:Y:S01]  /*101f0*/  @!P4 IMAD.IADD R54, R54, 0x1, -R61.reuse ;  /* 0x000000013636c824 */ /* 0x100fe200078e0a3d */
[----:B0-----:R-:W3:Y:S01]  /*10200*/  LDL R4, [R1+0x1af0] ;  /* 0x001af00001047983 */ /* 0x001ee20000100800 */
[----:B------:R-:W-:-:S03]  /*10210*/  @!P5 IMAD.IADD R55, R55, 0x1, -R61 ;  /* 0x000000013737d824 */ /* 0x000fc600078e0a3d */
[----:B------:R0:W-:Y:S01]  /*10220*/  STL [R1+0x390c], R5 ;  /* 0x00390c0501007387 */ /* 0x0001e20000100800 */
[--C-:B------:R-:W-:Y:S01]  /*10230*/  @!P2 IMAD.IADD R56, R56, 0x1, -R61.reuse ;  /* 0x000000013838a824 */ /* 0x100fe200078e0a3d */
[----:B------:R-:W-:Y:S01]  /*10240*/  ISETP.GT.U32.AND P6, PT, R61, R60, PT ;  /* 0x0000003c3d00720c */ /* 0x000fe20003fc4070 */
[--C-:B------:R-:W-:Y:S01]  /*10250*/  @!P0 IMAD.IADD R57, R57, 0x1, -R61.reuse ;  /* 0x0000000139398824 */ /* 0x100fe200078e0a3d */
[C---:B------:R-:W-:Y:S01]  /*10260*/  ISETP.GT.U32.AND P4, PT, R61.reuse, R48, PT ;  /* 0x000000303d00720c */ /* 0x040fe20003f84070 */
[--C-:B------:R-:W-:Y:S01]  /*10270*/  @!P3 IMAD.IADD R58, R58, 0x1, -R61.reuse ;  /* 0x000000013a3ab824 */ /* 0x100fe200078e0a3d */
[----:B------:R-:W-:Y:S01]  /*10280*/  ISETP.GT.U32.AND P5, PT, R61, R49, PT ;  /* 0x000000313d00720c */ /* 0x000fe20003fa4070 */
[----:B------:R-:W-:Y:S01]  /*10290*/  @!P1 IMAD.IADD R59, R59, 0x1, -R61 ;  /* 0x000000013b3b9824 */ /* 0x000fe200078e0a3d */
[----:B0-----:R-:W4:Y:S01]  /*102a0*/  LDL R5, [R1+0x1ae8] ;  /* 0x001ae80001057983 */ /* 0x001f220000100800 */
[----:B------:R-:W-:-:S03]  /*102b0*/  ISETP.GT.U32.AND P2, PT, R61, R50, PT ;  /* 0x000000323d00720c */ /* 0x000fc60003f44070 */
[----:B------:R0:W-:Y:S01]  /*102c0*/  STL [R1+0x3910], R6 ;  /* 0x0039100601007387 */ /* 0x0001e20000100800 */
[C---:B------:R-:W-:Y:S02]  /*102d0*/  ISETP.GT.U32.AND P0, PT, R61.reuse, R51, PT ;  /* 0x000000333d00720c */ /* 0x040fe40003f04070 */
[C---:B------:R-:W-:Y:S02]  /*102e0*/  ISETP.GT.U32.AND P3, PT, R61.reuse, R52, PT ;  /* 0x000000343d00720c */ /* 0x040fe40003f64070 */
[----:B------:R-:W-:Y:S02]  /*102f0*/  ISETP.GT.U32.AND P1, PT, R61, R53, PT ;  /* 0x000000353d00720c */ /* 0x000fe40003f24070 */
[C---:B------:R-:W-:Y:S01]  /*10300*/  LOP3.LUT R61, R0.reuse, 0x7, RZ, 0xc0, !PT ;  /* 0x00000007003d7812 */ /* 0x040fe200078ec0ff */
[----:B0-----:R-:W4:Y:S04]  /*10310*/  LDL R6, [R1+0x1ae0] ;  /* 0x001ae00001067983 */ /* 0x001f280000100800 */
[----:B------:R0:W-:Y:S01]  /*10320*/  STL [R1+0x36f4], R3 ;  /* 0x0036f40301007387 */ /* 0x0001e20000100800 */
[----:B------:R-:W-:Y:S01]  /*10330*/  IMAD R61, R61, 0x110, RZ ;  /* 0x000001103d3d7824 */ /* 0x000fe200078e02ff */
[----:B0-----:R-:W-:-:S05]  /*10340*/  LOP3.LUT R3, R0, 0x7, RZ, 0xc0, !PT ;  /* 0x0000000700037812 */ /* 0x001fca00078ec0ff */
[----:B------:R-:W-:Y:S01]  /*10350*/  IMAD R3, R3, 0x110, RZ ;  /* 0x0000011003037824 */ /* 0x000fe200078e02ff */
[----:B------:R-:W-:-:S04]  /*10360*/  LOP3.LUT R61, R61, 0x10, R33, 0x78, !PT ;  /* 0x000000103d3d7812 */ /* 0x000fc800078e7821 */
[----:B------:R-:W-:Y:S02]  /*10370*/  LOP3.LUT R3, R3, 0x10, R33, 0x78, !PT ;  /* 0x0000001003037812 */ /* 0x000fe400078e7821 */
[----:B------:R-:W4:Y:S01]  /*10380*/  LDL.LU R33, [R1+0x3914] ;  /* 0x0039140001217983 */ /* 0x000f220000300800 */
[----:B------:R-:W-:-:S05]  /*10390*/  IABS R61, c[0x0][0x17c] ;  /* 0x00005f00003d7a13 */ /* 0x000fca0000000000 */
[--C-:B------:R-:W-:Y:S02]  /*103a0*/  @!P6 IMAD.IADD R60, R60, 0x1, -R61.reuse ;  /* 0x000000013c3ce824 */ /* 0x100fe400078e0a3d */
        /* <DEDUP_REMOVED lines=13> */
[----:B------:R-:W-:-:S05]  /*10480*/  IMAD.SHL.U32 R61, R0, 0x80, RZ ;  /* 0x00000080003d7824 */ /* 0x000fca00078e00ff */
[----:B------:R-:W-:Y:S02]  /*10490*/  LOP3.LUT R3, R3, 0x800, R61, 0xf8, !PT ;  /* 0x0000080003037812 */ /* 0x000fe400078ef83d */
[----:B------:R-:W-:-:S05]  /*104a0*/  IABS R61, c[0x0][0x17c] ;  /* 0x00005f00003d7a13 */ /* 0x000fca0000000000 */
[--C-:B------:R-:W-:Y:S02]  /*104b0*/  @!P4 IMAD.IADD R54, R54, 0x1, -R61.reuse ;  /* 0x000000013636c824 */ /* 0x100fe400078e0a3d */
[--C-:B------:R-:W-:Y:S02]  /*104c0*/  @!P5 IMAD.IADD R55, R55, 0x1, -R61.reuse ;  /* 0x000000013737d824 */ /* 0x100fe400078e0a3d */
[--C-:B------:R-:W-:Y:S02]  /*104d0*/  @!P2 IMAD.IADD R56, R56, 0x1, -R61.reuse ;  /* 0x000000013838a824 */ /* 0x100fe400078e0a3d */
[--C-:B------:R-:W-:Y:S01]  /*104e0*/  @!P1 IMAD.IADD R60, R60, 0x1, -R61.reuse ;  /* 0x000000013c3c9824 */ /* 0x100fe200078e0a3d */
[----:B------:R-:W-:Y:S02]  /*104f0*/  ISETP.NE.AND P1, PT, RZ, c[0x0][0x178], PT ;  /* 0x00005e00ff007a0c */ /* 0x000fe40003f25270 */
[----:B------:R-:W-:Y:S01]  /*10500*/  LOP3.LUT R0, R0, 0x1f, RZ, 0xc0, !PT ;  /* 0x0000001f00007812 */ /* 0x000fe200078ec0ff */
[----:B------:R-:W-:-:S02]  /*10510*/  @!P0 IMAD.IADD R57, R57, 0x1, -R61 ;  /* 0x0000000139398824 */ /* 0x000fc400078e0a3d */
[--C-:B------:R-:W-:Y:S02]  /*10520*/  @!P3 IMAD.IADD R58, R58, 0x1, -R61.reuse ;  /* 0x000000013a3ab824 */ /* 0x100fe400078e0a3d */
[----:B------:R-:W-:Y:S02]  /*10530*/  @!P6 IMAD.IADD R59, R59, 0x1, -R61 ;  /* 0x000000013b3be824 */ /* 0x000fe400078e0a3d */
[----:B------:R-:W-:Y:S02]  /*10540*/  IMAD R61, R0, c[0x0][0x18c], RZ ;  /* 0x00006300003d7a24 */ /* 0x000fe400078e02ff */
[----:B------:R-:W4:Y:S01]  /*10550*/  LDL R0, [R1+0x36e8] ;  /* 0x0036e80001007983 */ /* 0x000f220000100800 */
[----:B--2---:R-:W-:-:S03]  /*10560*/  ISETP.GE.AND P0, PT, R2, RZ, PT ;  /* 0x000000ff0200720c */ /* 0x004fc60003f06270 */
[----:B------:R-:W2:Y:S01]  /*10570*/  LDL R2, [R1+0x36ec] ;  /* 0x0036ec0001027983 */ /* 0x000ea20000100800 */
[----:B---3--:R-:W-:-:S03]  /*10580*/  ISETP.GE.AND P2, PT, R4, RZ, PT ;  /* 0x000000ff0400720c */ /* 0x008fc60003f46270 */
[----:B------:R-:W3:Y:S01]  /*10590*/  LDL R4, [R1+0x36dc] ;  /* 0x0036dc0001047983 */ /* 0x000ee20000100800 */
[----:B----4-:R-:W-:Y:S02]  /*105a0*/  ISETP.GE.AND P5, PT, R5, RZ, PT ;  /* 0x000000ff0500720c */ /* 0x010fe40003fa6270 */
[----:B------:R-:W-:-:S11]  /*105b0*/  ISETP.GE.AND P4, PT, R6, RZ, PT ;  /* 0x000000ff0600720c */ /* 0x000fd60003f86270 */
[----:B------:R-:W-:Y:S01]  /*105c0*/  @!P5 IMAD.MOV R32, RZ, RZ, -R32 ;  /* 0x000000ffff20d224 */ /* 0x000fe200078e0a20 */
[----:B------:R-:W-:Y:S01]  /*105d0*/  LOP3.LUT R6, RZ, c[0x0][0x178], RZ, 0x33, !PT ;  /* 0x00005e00ff067a12 */ /* 0x000fe200078e33ff */
[----:B------:R-:W-:Y:S01]  /*105e0*/  @!P2 IMAD.MOV R31, RZ, RZ, -R31 ;  /* 0x000000ffff1fa224 */ /* 0x000fe200078e0a1f */
[----:B------:R-:W4:Y:S02]  /*105f0*/  LDL R5, [R1+0x36f0] ;  /* 0x0036f00001057983 */ /* 0x000f240000100800 */
[----:B------:R-:W-:Y:S02]  /*10600*/  SEL R3, R6, R32, !P1 ;  /* 0x0000002006037207 */ /* 0x000fe40004800000 */
[----:B------:R-:W2:Y:S01]  /*10610*/  LDL R32, [R1+0x36c0] ;  /* 0x0036c00001207983 */ /* 0x000ea20000100800 */
[----:B------:R-:W-:-:S05]  /*10620*/  @!P4 IMAD.MOV R33, RZ, RZ, -R33 ;  /* 0x000000ffff21c224 */ /* 0x000fca00078e0a21 */
[----:B------:R-:W-:-:S05]  /*10630*/  SEL R33, R6, R33, !P1 ;  /* 0x0000002106217207 */ /* 0x000fca0004800000 */
[----:B------:R0:W-:Y:S04]  /*10640*/  STL [R1+0xf24], R33 ;  /* 0x000f242101007387 */ /* 0x0001e80000100800 */
[----:B------:R1:W-:Y:S01]  /*10650*/  STL [R1+0x36f8], R3 ;  /* 0x0036f80301007387 */ /* 0x0003e20000100800 */
[----:B0-----:R-:W-:-:S03]  /*10660*/  SEL R33, R6, R31, !P1 ;  /* 0x0000001f06217207 */ /* 0x001fc60004800000 */
[----:B------:R-:W4:Y:S01]  /*10670*/  LDL R31, [R1+0x36bc] ;  /* 0x0036bc00011f7983 */ /* 0x000f220000100800 */
[----:B------:R-:W-:-:S03]  /*10680*/  @!P0 IMAD.MOV R30, RZ, RZ, -R30 ;  /* 0x000000ffff1e8224 */ /* 0x000fc600078e0a1e */
[----:B------:R0:W-:Y:S02]  /*10690*/  STL [R1+0xf1c], R33 ;  /* 0x000f1c2101007387 */ /* 0x0001e40000100800 */
[----:B-1----:R-:W-:Y:S02]  /*106a0*/  SEL R3, R6, R30, !P1 ;  /* 0x0000001e06037207 */ /* 0x002fe40004800000 */
[----:B------:R-:W-:Y:S01]  /*106b0*/  LEA R30, P2, R61, c[0x0][0x168], 0x1 ;  /* 0x00005a003d1e7a11 */ /* 0x000fe200078408ff */
[----:B------:R-:W4:Y:S01]  /*106c0*/  LDL R6, [R1+0x36e4] ;  /* 0x0036e40001067983 */ /* 0x000f220000100800 */
[----:B0-----:R-:W-:-:S04]  /*106d0*/  IMAD.MOV.U32 R33, RZ, RZ, c[0x0][0x18c] ;  /* 0x00006300ff217624 */ /* 0x001fc800078e00ff */
[----:B------:R-:W-:Y:S01]  /*106e0*/  IMAD R33, R33, 0x20, R61 ;  /* 0x0000002021217824 */ /* 0x000fe200078e023d */
[----:B------:R0:W-:Y:S04]  /*106f0*/  STL [R1+0x3778], R3 ;  /* 0x0037780301007387 */ /* 0x0001e80000100800 */
[----:B0-----:R-:W4:Y:S01]  /*10700*/  LDL R3, [R1+0x36d4] ;  /* 0x0036d40001037983 */ /* 0x001f220000100800 */
[----:B---3--:R-:W-:-:S03]  /*10710*/  ISETP.GE.AND P1, PT, R4, RZ, PT ;  /* 0x000000ff0400720c */ /* 0x008fc60003f26270 */
[----:B------:R-:W3:Y:S01]  /*10720*/  LDL R4, [R1+0x36c4] ;  /* 0x0036c40001047983 */ /* 0x000ee20000100800 */
[----:B--2---:R-:W-:Y:S02]  /*10730*/  ISETP.GE.AND P3, PT, R32, RZ, PT ;  /* 0x000000ff2000720c */ /* 0x004fe40003f66270 */
[----:B------:R-:W-:-:S04]  /*10740*/  LEA R32, P4, R33, c[0x0][0x168], 0x1 ;  /* 0x00005a0021207a11 */ /* 0x000fc800078808ff */
[----:B------:R-:W-:Y:S02]  /*10750*/  LEA.HI.X.SX32 R33, R33, c[0x0][0x16c], 0x1, P4 ;  /* 0x00005b0021217a11 */ /* 0x000fe400020f0eff */
[----:B------:R-:W-:Y:S02]  /*10760*/  ISETP.GE.AND P4, PT, R0, RZ, PT ;  /* 0x000000ff0000720c */ /* 0x000fe40003f86270 */
[----:B----4-:R-:W-:Y:S02]  /*10770*/  ISETP.GE.AND P5, PT, R31, RZ, PT ;  /* 0x000000ff1f00720c */ /* 0x010fe40003fa6270 */
[----:B------:R-:W-:Y:S02]  /*10780*/  LEA.HI.X.SX32 R31, R61, c[0x0][0x16c], 0x1, P2 ;  /* 0x00005b003d1f7a11 */ /* 0x000fe400010f0eff */
[----:B------:R-:W2:Y:S04]  /*10790*/  LDL R61, [R1+0x36d8] ;  /* 0x0036d800013d7983 */ /* 0x000ea80000100800 */
[----:B------:R0:W-:Y:S01]  /*107a0*/  STL.64 [R1+0x3780], R30 ;  /* 0x0037801e01007387 */ /* 0x0001e20000100a00 */
[----:B------:R-:W-:-:S03]  /*107b0*/  ISETP.GE.AND P2, PT, R5, RZ, PT ;  /* 0x000000ff0500720c */ /* 0x000fc60003f46270 */
[----:B0-----:R-:W4:Y:S04]  /*107c0*/  LDL R31, [R1+0x36e0] ;  /* 0x0036e000011f7983 */ /* 0x001f280000100800 */
[----:B------:R-:W2:Y:S04]  /*107d0*/  LDL.LU R30, [R1+0xdc] ;  /* 0x0000dc00011e7983 */ /* 0x000ea80000300800 */
[----:B------:R-:W3:Y:S04]  /*107e0*/  LDL R5, [R1+0x36cc] ;  /* 0x0036cc0001057983 */ /* 0x000ee80000100800 */
[----:B------:R0:W-:Y:S04]  /*107f0*/  STL [R1+0x3804], R32 ;  /* 0x0038042001007387 */ /* 0x0001e80000100800 */
[----:B------:R-:W-:Y:S04]  /*10800*/  STL [R1+0x3800], R33 ;  /* 0x0038002101007387 */ /* 0x000fe80000100800 */
[----:B------:R-:W3:Y:S04]  /*10810*/  LDL R0, [R1+0x36d0] ;  /* 0x0036d00001007983 */ /* 0x000ee80000100800 */
[----:B0-----:R-:W3:Y:S01]  /*10820*/  LDL.LU R32, [R1+0xd8] ;  /* 0x0000d80001207983 */ /* 0x001ee20000300800 */
[----:B--2---:R-:W-:Y:S01]  /*10830*/  @!P5 IMAD.MOV R30, RZ, RZ, -R30 ;  /* 0x000000ffff1ed224 */ /* 0x004fe200078e0a1e */
[----:B------:R-:W-:-:S02]  /*10840*/  ISETP.GE.AND P5, PT, R2, RZ, PT ;  /* 0x000000ff0200720c */ /* 0x000fc40003fa6270 */
[----:B------:R-:W2:Y:S04]  /*10850*/  LDL R2, [R1+0x36c8] ;  /* 0x0036c80001027983 */ /* 0x000ea80000100800 */
[----:B------:R0:W-:Y:S04]  /*10860*/  STL [R1+0x3d4], R30 ;  /* 0x0003d41e01007387 */ /* 0x0001e80000100800 */
[----:B0-----:R-:W2:Y:S01]  /*10870*/  LDL.LU R30, [R1+0xd4] ;  /* 0x0000d400011e7983 */ /* 0x001ea20000300800 */
[----:B---3--:R-:W-:Y:S01]  /*10880*/  @!P3 IMAD.MOV R32, RZ, RZ, -R32 ;  /* 0x000000ffff20b224 */ /* 0x008fe200078e0a20 */
[----:B----4-:R-:W-:-:S02]  /*10890*/  ISETP.GE.AND P3, PT, R31, RZ, PT ;  /* 0x000000ff1f00720c */ /* 0x010fc40003f66270 */
[----:B------:R-:W3:Y:S04]  /*108a0*/  LDL R31, [R1+0x36b8] ;  /* 0x0036b800011f7983 */ /* 0x000ee80000100800 */
[----:B------:R0:W-:Y:S04]  /*108b0*/  STL [R1+0x3d0], R32 ;  /* 0x0003d02001007387 */ /* 0x0001e80000100800 */
[----:B0-----:R-:W4:Y:S01]  /*108c0*/  LDL.LU R32, [R1+0xd0] ;  /* 0x0000d00001207983 */ /* 0x001f220000300800 */
[----:B--2---:R-:W-:Y:S01]  /*108d0*/  @!P1 IMAD.MOV R30, RZ, RZ, -R30 ;  /* 0x000000ffff1e9224 */ /* 0x004fe200078e0a1e */
[----:B------:R-:W-:-:S02]  /*108e0*/  ISETP.GE.AND P1, PT, R6, RZ, PT ;  /* 0x000000ff0600720c */ /* 0x000fc40003f26270 */
[----:B------:R-:W2:Y:S04]  /*108f0*/  LDL R6, [R1+0x36b4] ;  /* 0x0036b40001067983 */ /* 0x000ea80000100800 */
[----:B------:R0:W-:Y:S04]  /*10900*/  STL [R1+0x3cc], R30 ;  /* 0x0003cc1e01007387 */ /* 0x0001e80000100800 */
[----:B0-----:R-:W2:Y:S01]  /*10910*/  LDL.LU R30, [R1+0xcc] ;  /* 0x0000cc00011e7983 */ /* 0x001ea20000300800 */
[----:B----4-:R-:W-:Y:S01]  /*10920*/  @!P2 IMAD.MOV R32, RZ, RZ, -R32 ;  /* 0x000000ffff20a224 */ /* 0x010fe200078e0a20 */
[----:B------:R-:W-:-:S02]  /*10930*/  ISETP.GE.AND P2, PT, R3, RZ, PT ;  /* 0x000000ff0300720c */ /* 0x000fc40003f46270 */
[----:B------:R-:W4:Y:S04]  /*10940*/  LDL R3, [R1+0x36b0] ;  /* 0x0036b00001037983 */ /* 0x000f280000100800 */
[----:B------:R0:W-:Y:S04]  /*10950*/  STL [R1+0x3c8], R32 ;  /* 0x0003c82001007387 */ /* 0x0001e80000100800 */
[----:B0-----:R-:W3:Y:S01]  /*10960*/  LDL.LU R32, [R1+0xc8] ;  /* 0x0000c80001207983 */ /* 0x001ee20000300800 */
[----:B--2---:R-:W-:Y:S01]  /*10970*/  @!P4 IMAD.MOV R30, RZ, RZ, -R30 ;  /* 0x000000ffff1ec224 */ /* 0x004fe200078e0a1e */
[----:B------:R-:W-:-:S02]  /*10980*/  ISETP.GE.AND P4, PT, R61, RZ, PT ;  /* 0x000000ff3d00720c */ /* 0x000fc40003f86270 */
[----:B------:R-:W2:Y:S04]  /*10990*/  LDL R61, [R1+0x36ac] ;  /* 0x0036ac00013d7983 */ /* 0x000ea80000100800 */
[----:B------:R0:W-:Y:S04]  /*109a0*/  STL [R1+0x3c4], R30 ;  /* 0x0003c41e01007387 */ /* 0x0001e80000100800 */
[----:B0-----:R-:W2:Y:S01]  /*109b0*/  LDL.LU R30, [R1+0xc4] ;  /* 0x0000c400011e7983 */ /* 0x001ea20000300800 */
[----:B---3--:R-:W-:Y:S01]  /*109c0*/  @!P5 IMAD.MOV R32, RZ, RZ, -R32 ;  /* 0x000000ffff20d224 */ /* 0x008fe200078e0a20 */
[----:B------:R-:W-:-:S02]  /*109d0*/  ISETP.GE.AND P5, PT, R4, RZ, PT ;  /* 0x000000ff0400720c */ /* 0x000fc40003fa6270 */
[----:B------:R-:W3:Y:S04]  /*109e0*/  LDL R4, [R1+0x36a8] ;  /* 0x0036a80001047983 */ /* 0x000ee80000100800 */
        /* <DEDUP_REMOVED lines=857> */
[----:B---3--:R-:W-:-:S05]  /*13f80*/  @!P1 IMAD.MOV R32, RZ, RZ, -R32 ;  /* 0x000000ffff209224 */ /* 0x008fca00078e0a20 */
[----:B------:R0:W-:Y:S04]  /*13f90*/  STL [R1+0x60], R32 ;  /* 0x0000602001007387 */ /* 0x0001e80000100800 */
[----:B0-----:R-:W3:Y:S01]  /*13fa0*/  LDL.LU R32, [R1+0x224] ;  /* 0x0002240001207983 */ /* 0x001ee20000300800 */
[----:B------:R-:W-:-:S03]  /*13fb0*/  ISETP.GE.AND P1, PT, R31, RZ, PT ;  /* 0x000000ff1f00720c */ /* 0x000fc60003f26270 */
[----:B------:R-:W4:Y:S01]  /*13fc0*/  LDL R31, [R1+0x33fc] ;  /* 0x0033fc00011f7983 */ /* 0x000f220000100800 */
[----:B--2---:R-:W-:Y:S01]  /*13fd0*/  @!P2 IMAD.MOV R30, RZ, RZ, -R30 ;  /* 0x000000ffff1ea224 */ /* 0x004fe200078e0a1e */
[----:B------:R-:W-:-:S04]  /*13fe0*/  ISETP.GE.AND P2, PT, R6, RZ, PT ;  /* 0x000000ff0600720c */ /* 0x000fc80003f46270 */
[----:B------:R0:W-:Y:S04]  /*13ff0*/  STL [R1+0x5c], R30 ;  /* 0x00005c1e01007387 */ /* 0x0001e80000100800 */
[----:B0-----:R-:W2:Y:S01]  /*14000*/  LDL.LU R30, [R1+0x1dc] ;  /* 0x0001dc00011e7983 */ /* 0x001ea20000300800 */
[----:B---3--:R-:W-:-:S03]  /*14010*/  @!P4 IMAD.MOV R32, RZ, RZ, -R32 ;  /* 0x000000ffff20c224 */ /* 0x008fc600078e0a20 */
[----:B------:R-:W3:Y:S01]  /*14020*/  LDL R6, [R1+0x33f4] ;  /* 0x0033f40001067983 */ /* 0x000ee20000100800 */
[----:B------:R-:W-:-:S03]  /*14030*/  ISETP.GE.AND P4, PT, R3, RZ, PT ;  /* 0x000000ff0300720c */ /* 0x000fc60003f86270 */
[----:B------:R-:W3:Y:S04]  /*14040*/  LDL.LU R33, [R1+0x1e0] ;  /* 0x0001e00001217983 */ /* 0x000ee80000300800 */
[----:B------:R0:W-:Y:S04]  /*14050*/  STL [R1+0x58], R32 ;  /* 0x0000582001007387 */ /* 0x0001e80000100800 */
[----:B------:R-:W4:Y:S04]  /*14060*/  LDL R3, [R1+0x33f8] ;  /* 0x0033f80001037983 */ /* 0x000f280000100800 */
[----:B0-----:R-:W4:Y:S01]  /*14070*/  LDL.LU R32, [R1+0x1e8] ;  /* 0x0001e80001207983 */ /* 0x001f220000300800 */
[----:B--2---:R-:W-:-:S05]  /*14080*/  @!P5 IMAD.MOV R30, RZ, RZ, -R30 ;  /* 0x000000ffff1ed224 */ /* 0x004fca00078e0a1e */
[----:B------:R0:W-:Y:S01]  /*14090*/  STL [R1+0x54], R30 ;  /* 0x0000541e01007387 */ /* 0x0001e20000100800 */
[----:B---3--:R-:W-:Y:S01]  /*140a0*/  @!P3 IMAD.MOV R33, RZ, RZ, -R33 ;  /* 0x000000ffff21b224 */ /* 0x008fe200078e0a21 */
[----:B----4-:R-:W-:Y:S02]  /*140b0*/  ISETP.GE.AND P3, PT, R4, RZ, PT ;  /* 0x000000ff0400720c */ /* 0x010fe40003f66270 */
[----:B0-----:R-:W2:Y:S04]  /*140c0*/  LDL R30, [R1+0x33f0] ;  /* 0x0033f000011e7983 */ /* 0x001ea80000100800 */
[----:B------:R-:W3:Y:S01]  /*140d0*/  LDL.LU R4, [R1+0x200] ;  /* 0x0002000001047983 */ /* 0x000ee20000300800 */
[----:B------:R-:W-:Y:S01]  /*140e0*/  @!P1 IMAD.MOV R32, RZ, RZ, -R32 ;  /* 0x000000ffff209224 */ /* 0x000fe200078e0a20 */
[----:B------:R-:W-:-:S02]  /*140f0*/  ISETP.GE.AND P5, PT, R61, RZ, PT ;  /* 0x000000ff3d00720c */ /* 0x000fc40003fa6270 */
[----:B------:R-:W-:Y:S04]  /*14100*/  STL [R1+0x50], R33 ;  /* 0x0000502101007387 */ /* 0x000fe80000100800 */
[----:B------:R-:W4:Y:S04]  /*14110*/  LDL R61, [R1+0x33ec] ;  /* 0x0033ec00013d7983 */ /* 0x000f280000100800 */
[----:B------:R0:W-:Y:S04]  /*14120*/  STL [R1+0x4c], R32 ;  /* 0x00004c2001007387 */ /* 0x0001e80000100800 */
[----:B0-----:R-:W2:Y:S01]  /*14130*/  LDL.LU R32, [R1+0x1e4] ;  /* 0x0001e40001207983 */ /* 0x001ea20000300800 */
[----:B------:R-:W-:-:S03]  /*14140*/  ISETP.GE.AND P1, PT, R5, RZ, PT ;  /* 0x000000ff0500720c */ /* 0x000fc60003f26270 */
[----:B------:R-:W4:Y:S01]  /*14150*/  LDL R5, [R1+0x33e4] ;  /* 0x0033e40001057983 */ /* 0x000f220000100800 */
[----:B---3--:R-:W-:Y:S01]  /*14160*/  @!P2 IMAD.MOV R4, RZ, RZ, -R4 ;  /* 0x000000ffff04a224 */ /* 0x008fe200078e0a04 */
[----:B------:R-:W-:-:S04]  /*14170*/  ISETP.GE.AND P2, PT, R0, RZ, PT ;  /* 0x000000ff0000720c */ /* 0x000fc80003f46270 */
[----:B------:R0:W-:Y:S04]  /*14180*/  STL [R1+0x48], R4 ;  /* 0x0000480401007387 */ /* 0x0001e80000100800 */
[----:B0-----:R-:W3:Y:S04]  /*14190*/  LDL R4, [R1+0x33e8] ;  /* 0x0033e80001047983 */ /* 0x001ee80000100800 */
[----:B------:R-:W3:Y:S01]  /*141a0*/  LDL.LU R0, [R1+0x38] ;  /* 0x0000380001007983 */ /* 0x000ee20000300800 */
[----:B--2---:R-:W-:Y:S01]  /*141b0*/  @!P4 IMAD.MOV R32, RZ, RZ, -R32 ;  /* 0x000000ffff20c224 */ /* 0x004fe200078e0a20 */
[----:B------:R-:W-:-:S02]  /*141c0*/  ISETP.GE.AND P4, PT, R2, RZ, PT ;  /* 0x000000ff0200720c */ /* 0x000fc40003f86270 */
[----:B------:R-:W2:Y:S04]  /*141d0*/  LDL R2, [R1+0x33dc] ;  /* 0x0033dc0001027983 */ /* 0x000ea80000100800 */
[----:B------:R-:W2:Y:S04]  /*141e0*/  LDL.LU R33, [R1+0x34] ;  /* 0x0000340001217983 */ /* 0x000ea80000300800 */
[----:B------:R-:W-:Y:S01]  /*141f0*/  STL [R1+0x44], R32 ;  /* 0x0000442001007387 */ /* 0x000fe20000100800 */
[----:B---3--:R-:W-:Y:S01]  /*14200*/  @!P5 IMAD.MOV R0, RZ, RZ, -R0 ;  /* 0x000000ffff00d224 */ /* 0x008fe200078e0a00 */
[----:B------:R-:W-:-:S04]  /*14210*/  ISETP.GE.AND P5, PT, R31, RZ, PT ;  /* 0x000000ff1f00720c */ /* 0x000fc80003fa6270 */
[----:B------:R0:W-:Y:S01]  /*14220*/  STL [R1+0x40], R0 ;  /* 0x0000400001007387 */ /* 0x0001e20000100800 */
[----:B--2---:R-:W-:-:S03]  /*14230*/  @!P3 IMAD.MOV R33, RZ, RZ, -R33 ;  /* 0x000000ffff21b224 */ /* 0x004fc600078e0a21 */
[----:B0-----:R-:W2:Y:S01]  /*14240*/  LDL R0, [R1+0x33e0] ;  /* 0x0033e00001007983 */ /* 0x001ea20000100800 */
[----:B------:R-:W-:-:S03]  /*14250*/  ISETP.GE.AND P3, PT, R6, RZ, PT ;  /* 0x000000ff0600720c */ /* 0x000fc60003f66270 */
[----:B------:R-:W3:Y:S04]  /*14260*/  LDL.LU R31, [R1+0x30] ;  /* 0x00003000011f7983 */ /* 0x000ee80000300800 */
[----:B------:R-:W2:Y:S04]  /*14270*/  LDL R32, [R1+0x1aec] ;  /* 0x001aec0001207983 */ /* 0x000ea80000100800 */
[----:B------:R0:W-:Y:S04]  /*14280*/  STL [R1+0x3c], R33 ;  /* 0x00003c2101007387 */ /* 0x0001e80000100800 */
[----:B0-----:R-:W2:Y:S04]  /*14290*/  LDL R33, [R1+0x33d8] ;  /* 0x0033d80001217983 */ /* 0x001ea80000100800 */
[----:B------:R-:W2:Y:S01]  /*142a0*/  LDL.LU R6, [R1+0x1c8] ;  /* 0x0001c80001067983 */ /* 0x000ea20000300800 */
[----:B---3--:R-:W-:Y:S01]  /*142b0*/  @!P1 IMAD.MOV R31, RZ, RZ, -R31 ;  /* 0x000000ffff1f9224 */ /* 0x008fe200078e0a1f */
[----:B------:R-:W-:-:S02]  /*142c0*/  ISETP.GE.AND P1, PT, R3, RZ, PT ;  /* 0x000000ff0300720c */ /* 0x000fc40003f26270 */
[----:B------:R-:W3:Y:S04]  /*142d0*/  LDL.LU R3, [R1+0x2c] ;  /* 0x00002c0001037983 */ /* 0x000ee80000300800 */
[----:B------:R0:W-:Y:S04]  /*142e0*/  STL [R1+0x38], R31 ;  /* 0x0000381f01007387 */ /* 0x0001e80000100800 */
[----:B0-----:R-:W4:Y:S01]  /*142f0*/  LDL R31, [R1+0x33d4] ;  /* 0x0033d400011f7983 */ /* 0x001f220000100800 */
[----:B--2---:R-:W-:Y:S01]  /*14300*/  @!P2 IMAD.MOV R6, RZ, RZ, -R6 ;  /* 0x000000ffff06a224 */ /* 0x004fe200078e0a06 */
[----:B------:R-:W-:-:S04]  /*14310*/  ISETP.GE.AND P2, PT, R30, RZ, PT ;  /* 0x000000ff1e00720c */ /* 0x000fc80003f46270 */
[----:B------:R0:W-:Y:S04]  /*14320*/  STL [R1+0x34], R6 ;  /* 0x0000340601007387 */ /* 0x0001e80000100800 */
[----:B0-----:R-:W2:Y:S04]  /*14330*/  LDL.LU R6, [R1+0x3910] ;  /* 0x0039100001067983 */ /* 0x001ea80000300800 */
[----:B------:R-:W2:Y:S01]  /*14340*/  LDL.LU R30, [R1+0x28] ;  /* 0x00002800011e7983 */ /* 0x000ea20000300800 */
[----:B---3--:R-:W-:Y:S01]  /*14350*/  @!P4 IMAD.MOV R3, RZ, RZ, -R3 ;  /* 0x000000ffff03c224 */ /* 0x008fe200078e0a03 */
[----:B----4-:R-:W-:-:S04]  /*14360*/  ISETP.GE.AND P4, PT, R61, RZ, PT ;  /* 0x000000ff3d00720c */ /* 0x010fc80003f86270 */
[----:B------:R0:W-:Y:S04]  /*14370*/  STL [R1+0x30], R3 ;  /* 0x0000300301007387 */ /* 0x0001e80000100800 */
[----:B0-----:R-:W3:Y:S04]  /*14380*/  LDL R3, [R1+0x33d0] ;  /* 0x0033d00001037983 */ /* 0x001ee80000100800 */
[----:B------:R-:W4:Y:S01]  /*14390*/  LDL.LU R61, [R1+0x24] ;  /* 0x00002400013d7983 */ /* 0x000f220000300800 */
[----:B--2---:R-:W-:Y:S01]  /*143a0*/  @!P5 IMAD.MOV R30, RZ, RZ, -R30 ;  /* 0x000000ffff1ed224 */ /* 0x004fe200078e0a1e */
[----:B------:R-:W-:-:S04]  /*143b0*/  ISETP.GE.AND P5, PT, R5, RZ, PT ;  /* 0x000000ff0500720c */ /* 0x000fc80003fa6270 */
[----:B------:R0:W-:Y:S04]  /*143c0*/  STL [R1+0x2c], R30 ;  /* 0x00002c1e01007387 */ /* 0x0001e80000100800 */
[----:B0-----:R-:W2:Y:S04]  /*143d0*/  LDL R30, [R1+0x33cc] ;  /* 0x0033cc00011e7983 */ /* 0x001ea80000100800 */
[----:B------:R-:W2:Y:S01]  /*143e0*/  LDL.LU R5, [R1+0x20] ;  /* 0x0000200001057983 */ /* 0x000ea20000300800 */
[----:B----4-:R-:W-:Y:S01]  /*143f0*/  @!P3 IMAD.MOV R61, RZ, RZ, -R61 ;  /* 0x000000ffff3db224 */ /* 0x010fe200078e0a3d */
[----:B------:R-:W-:-:S02]  /*14400*/  ISETP.GE.AND P3, PT, R4, RZ, PT ;  /* 0x000000ff0400720c */ /* 0x000fc40003f66270 */
[----:B------:R-:W4:Y:S04]  /*14410*/  LDL.LU R4, [R1+0x1c] ;  /* 0x00001c0001047983 */ /* 0x000f280000300800 */
[----:B------:R0:W-:Y:S04]  /*14420*/  STL [R1+0x28], R61 ;  /* 0x0000283d01007387 */ /* 0x0001e80000100800 */
[----:B0-----:R-:W3:Y:S01]  /*14430*/  LDL R61, [R1+0x33c8] ;  /* 0x0033c800013d7983 */ /* 0x001ee20000100800 */
[----:B--2---:R-:W-:Y:S01]  /*14440*/  @!P1 IMAD.MOV R5, RZ, RZ, -R5 ;  /* 0x000000ffff059224 */ /* 0x004fe200078e0a05 */
[----:B------:R-:W-:-:S04]  /*14450*/  ISETP.GE.AND P1, PT, R2, RZ, PT ;  /* 0x000000ff0200720c */ /* 0x000fc80003f26270 */
[----:B------:R0:W-:Y:S04]  /*14460*/  STL [R1+0x24], R5 ;  /* 0x0000240501007387 */ /* 0x0001e80000100800 */
[----:B0-----:R-:W2:Y:S04]  /*14470*/  LDL.LU R5, [R1+0x390c] ;  /* 0x00390c0001057983 */ /* 0x001ea80000300800 */
[----:B------:R-:W2:Y:S01]  /*14480*/  LDL.LU R2, [R1+0x18] ;  /* 0x0000180001027983 */ /* 0x000ea20000300800 */
[----:B----4-:R-:W-:Y:S01]  /*14490*/  @!P2 IMAD.MOV R4, RZ, RZ, -R4 ;  /* 0x000000ffff04a224 */ /* 0x010fe200078e0a04 */
[----:B------:R-:W-:-:S04]  /*144a0*/  ISETP.GE.AND P2, PT, R0, RZ, PT ;  /* 0x000000ff0000720c */ /* 0x000fc80003f46270 */
[----:B------:R0:W-:Y:S04]  /*144b0*/  STL [R1+0x20], R4 ;  /* 0x0000200401007387 */ /* 0x0001e80000100800 */
[----:B0-----:R-:W4:Y:S04]  /*144c0*/  LDL.LU R4, [R1+0x3908] ;  /* 0x0039080001047983 */ /* 0x001f280000300800 */
[----:B------:R-:W3:Y:S01]  /*144d0*/  LDL.LU R0, [R1+0x14] ;  /* 0x0000140001007983 */ /* 0x000ee20000300800 */
[----:B--2---:R-:W-:Y:S01]  /*144e0*/  @!P4 IMAD.MOV R2, RZ, RZ, -R2 ;  /* 0x000000ffff02c224 */ /* 0x004fe200078e0a02 */
[----:B------:R-:W-:-:S04]  /*144f0*/  ISETP.GE.AND P4, PT, R32, RZ, PT ;  /* 0x000000ff2000720c */ /* 0x000fc80003f86270 */
[----:B------:R0:W-:Y:S04]  /*14500*/  STL [R1+0x1c], R2 ;  /* 0x00001c0201007387 */ /* 0x0001e80000100800 */
[----:B0-----:R-:W2:Y:S04]  /*14510*/  LDL.LU R2, [R1+0x3904] ;  /* 0x0039040001027983 */ /* 0x001ea80000300800 */
[----:B------:R-:W2:Y:S01]  /*14520*/  LDL.LU R32, [R1+0x10] ;  /* 0x0000100001207983 */ /* 0x000ea20000300800 */
[----:B---3--:R-:W-:Y:S01]  /*14530*/  @!P5 IMAD.MOV R0, RZ, RZ, -R0 ;  /* 0x000000ffff00d224 */ /* 0x008fe200078e0a00 */
[----:B------:R-:W-:-:S04]  /*14540*/  ISETP.GE.AND P5, PT, R33, RZ, PT ;  /* 0x000000ff2100720c */ /* 0x000fc80003fa6270 */
[----:B------:R0:W-:Y:S04]  /*14550*/  STL [R1+0x18], R0 ;  /* 0x0000180001007387 */ /* 0x0001e80000100800 */
[----:B0-----:R-:W3:Y:S04]  /*14560*/  LDL.LU R0, [R1+0x3900] ;  /* 0x0039000001007983 */ /* 0x001ee80000300800 */
[----:B------:R-:W3:Y:S01]  /*14570*/  LDL.LU R33, [R1+0xc] ;  /* 0x00000c0001217983 */ /* 0x000ee20000300800 */
[----:B--2---:R-:W-:Y:S01]  /*14580*/  @!P3 IMAD.MOV R32, RZ, RZ, -R32 ;  /* 0x000000ffff20b224 */ /* 0x004fe200078e0a20 */
[----:B------:R-:W-:-:S04]  /*14590*/  ISETP.GE.AND P3, PT, R31, RZ, PT ;  /* 0x000000ff1f00720c */ /* 0x000fc80003f66270 */
[----:B------:R0:W-:Y:S04]  /*145a0*/  STL [R1+0x3884], R32 ;  /* 0x0038842001007387 */ /* 0x0001e80000100800 */
[----:B0-----:R-:W2:Y:S04]  /*145b0*/  LDL R32, [R1+0x33c0] ;  /* 0x0033c00001207983 */ /* 0x001ea80000100800 */
[----:B------:R-:W2:Y:S01]  /*145c0*/  LDL.LU R31, [R1+0x8] ;  /* 0x00000800011f7983 */ /* 0x000ea20000300800 */
[----:B---3--:R-:W-:Y:S01]  /*145d0*/  @!P1 IMAD.MOV R33, RZ, RZ, -R33 ;  /* 0x000000ffff219224 */ /* 0x008fe200078e0a21 */
[----:B------:R-:W-:Y:S01]  /*145e0*/  ISETP.GE.AND P1, PT, R3, RZ, PT ;  /* 0x000000ff0300720c */ /* 0x000fe20003f26270 */
[----:B------:R-:W-:-:S03]  /*145f0*/  IMAD.MOV.U32 R3, RZ, RZ, R0 ;  /* 0x000000ffff037224 */ /* 0x000fc600078e0000 */
[----:B------:R0:W-:Y:S01]  /*14600*/  STL [R1+0x3888], R33 ;  /* 0x0038882101007387 */ /* 0x0001e20000100800 */
[----:B------:R-:W-:Y:S01]  /*14610*/  @!P4 IMAD.MOV R3, RZ, RZ, -R3 ;  /* 0x000000ffff03c224 */ /* 0x000fe200078e0a03 */
[----:B------:R-:W-:Y:S02]  /*14620*/  ISETP.GE.AND P4, PT, R61, RZ, PT ;  /* 0x000000ff3d00720c */ /* 0x000fe40003f86270 */
[----:B0-----:R-:W3:Y:S01]  /*14630*/  LDL R33, [R1+0x33c4] ;  /* 0x0033c40001217983 */ /* 0x001ee20000100800 */
[----:B--2---:R-:W-:Y:S01]  /*14640*/  @!P2 IMAD.MOV R31, RZ, RZ, -R31 ;  /* 0x000000ffff1fa224 */ /* 0x004fe200078e0a1f */
[----:B------:R-:W-:-:S04]  /*14650*/  ISETP.GE.AND P2, PT, R30, RZ, PT ;  /* 0x000000ff1e00720c */ /* 0x000fc80003f46270 */
[----:B------:R-:W-:Y:S04]  /*14660*/  STL [R1+0x388c], R31 ;  /* 0x00388c1f01007387 */ /* 0x000fe80000100800 */
[----:B------:R-:W2:Y:S04]  /*14670*/  LDL.LU R30, [R1+0x4] ;  /* 0x00000400011e7983 */ /* 0x000ea80000300800 */
[----:B------:R-:W4:Y:S04]  /*14680*/  LDL R0, [R1+0x33b0] ;  /* 0x0033b00001007983 */ /* 0x000f280000100800 */
[----:B------:R0:W-:Y:S04]  /*14690*/  STL [R1+0x3890], R3 ;  /* 0x0038900301007387 */ /* 0x0001e80000100800 */
[----:B0-----:R-:W4:Y:S04]  /*146a0*/  LDL R3, [R1+0x33b4] ;  /* 0x0033b40001037983 */ /* 0x001f280000100800 */
[----:B------:R-:W4:Y:S04]  /*146b0*/  LDL.LU R61, [R1] ;  /* 0x00000000013d7983 */ /* 0x000f280000300800 */
[----:B------:R-:W4:Y:S01]  /*146c0*/  LDL R31, [R1+0x33ac] ;  /* 0x0033ac00011f7983 */ /* 0x000f220000100800 */
[----:B--2---:R-:W-:Y:S01]  /*146d0*/  @!P5 IMAD.MOV R30, RZ, RZ, -R30 ;  /* 0x000000ffff1ed224 */ /* 0x004fe200078e0a1e */
[----:B---3--:R-:W-:-:S04]  /*146e0*/  ISETP.GE.AND P5, PT, R33, RZ, PT ;  /* 0x000000ff2100720c */ /* 0x008fc80003fa6270 */
[----:B------:R0:W-:Y:S04]  /*146f0*/  STL [R1+0x3894], R30 ;  /* 0x0038941e01007387 */ /* 0x0001e80000100800 */
[----:B------:R-:W2:Y:S04]  /*14700*/  LDL R33, [R1+0x33a8] ;  /* 0x0033a80001217983 */ /* 0x000ea80000100800 */
[----:B0-----:R-:W3:Y:S01]  /*14710*/  LDL R30, [R1+0x33b8] ;  /* 0x0033b800011e7983 */ /* 0x001ee20000100800 */
[----:B----4-:R-:W-:-:S05]  /*14720*/  @!P3 IMAD.MOV R61, RZ, RZ, -R61 ;  /* 0x000000ffff3db224 */ /* 0x010fca00078e0a3d */
[----:B------:R0:W-:Y:S04]  /*14730*/  STL [R1+0x3898], R61 ;  /* 0x0038983d01007387 */ /* 0x0001e80000100800 */
[----:B0-----:R-:W4:Y:S01]  /*14740*/  LDL R61, [R1+0x33bc] ;  /* 0x0033bc00013d7983 */ /* 0x001f220000100800 */
[----:B------:R-:W-:-:S03]  /*14750*/  ISETP.GE.AND P3, PT, R32, RZ, PT ;  /* 0x000000ff2000720c */ /* 0x000fc60003f66270 */
[----:B------:R-:W2:Y:S01]  /*14760*/  LDL R32, [R1+0x33a4] ;  /* 0x0033a40001207983 */ /* 0x000ea20000100800 */
[----:B------:R-:W-:Y:S02]  /*14770*/  @!P1 IMAD.MOV R2, RZ, RZ, -R2 ;  /* 0x000000ffff029224 */ /* 0x000fe400078e0a02 */
[----:B------:R-:W-:Y:S02]  /*14780*/  @!P2 IMAD.MOV R4, RZ, RZ, -R4 ;  /* 0x000000ffff04a224 */ /* 0x000fe400078e0a04 */
[----:B------:R-:W-:Y:S01]  /*14790*/  @!P4 IMAD.MOV R5, RZ, RZ, -R5 ;  /* 0x000000ffff05c224 */ /* 0x000fe200078e0a05 */
[----:B------:R0:W-:Y:S01]  /*147a0*/  STL [R1+0x389c], R2 ;  /* 0x00389c0201007387 */ /* 0x0001e20000100800 */
[----:B------:R-:W-:Y:S01]  /*147b0*/  @!P5 IMAD.MOV R6, RZ, RZ, -R6 ;  /* 0x000000ffff06d224 */ /* 0x000fe200078e0a06 */
[----:B------:R-:W-:Y:S02]  /*147c0*/  ISETP.GE.AND P4, PT, R3, RZ, PT ;  /* 0x000000ff0300720c */ /* 0x000fe40003f86270 */
[----:B------:R-:W-:Y:S01]  /*147d0*/  ISETP.GE.AND P5, PT, R0, RZ, PT ;  /* 0x000000ff0000720c */ /* 0x000fe20003fa6270 */
[----:B------:R-:W-:Y:S01]  /*147e0*/  @!P3 IMAD.MOV R7, RZ, RZ, -R7 ;  /* 0x000000ffff07b224 */ /* 0x000fe200078e0a07 */
[----:B------:R-:W-:-:S02]  /*147f0*/  ISETP.GE.AND P3, PT, R31, RZ, PT ;  /* 0x000000ff1f00720c */ /* 0x000fc40003f66270 */
[----:B---3--:R-:W-:Y:S02]  /*14800*/  ISETP.GE.AND P2, PT, R30, RZ, PT ;  /* 0x000000ff1e00720c */ /* 0x008fe40003f46270 */
[----:B----4-:R-:W-:Y:S02]  /*14810*/  ISETP.GE.AND P1, PT, R61, RZ, PT ;  /* 0x000000ff3d00720c */ /* 0x010fe40003f26270 */
[----:B------:R-:W3:Y:S04]  /*14820*/  LDL R61, [R1+0x33a0] ;  /* 0x0033a000013d7983 */ /* 0x000ee80000100800 */
[----:B------:R1:W-:Y:S04]  /*14830*/  STL [R1+0x38a0], R4 ;  /* 0x0038a00401007387 */ /* 0x0003e80000100800 */
[----:B------:R-:W4:Y:S04]  /*14840*/  LDL R30, [R1+0x339c] ;  /* 0x00339c00011e7983 */ /* 0x000f280000100800 */
[----:B------:R-:W-:Y:S04]  /*14850*/  STL [R1+0x38a4], R5 ;  /* 0x0038a40501007387 */ /* 0x000fe80000100800 */
[----:B------:R-:W4:Y:S04]  /*14860*/  LDL R3, [R1+0x3398] ;  /* 0x0033980001037983 */ /* 0x000f280000100800 */
[----:B------:R-:W-:Y:S04]  /*14870*/  STL [R1+0x38a8], R6 ;  /* 0x0038a80601007387 */ /* 0x000fe80000100800 */
[----:B------:R-:W4:Y:S01]  /*14880*/  LDL R0, [R1+0x3394] ;  /* 0x0033940001007983 */ /* 0x000f220000100800 */
[----:B------:R-:W-:-:S03]  /*14890*/  @!P1 IMAD.MOV R8, RZ, RZ, -R8 ;  /* 0x000000ffff089224 */ /* 0x000fc600078e0a08 */
[----:B------:R-:W-:Y:S01]  /*148a0*/  STL [R1+0x38ac], R7 ;  /* 0x0038ac0701007387 */ /* 0x000fe20000100800 */
[----:B------:R-:W-:-:S03]  /*148b0*/  @!P2 IMAD.MOV R9, RZ, RZ, -R9 ;  /* 0x000000ffff09a224 */ /* 0x000fc600078e0a09 */
[----:B------:R-:W4:Y:S01]  /*148c0*/  LDL R31, [R1+0x3390] ;  /* 0x00339000011f7983 */ /* 0x000f220000100800 */
[----:B--2---:R-:W-:-:S03]  /*148d0*/  ISETP.GE.AND P1, PT, R33, RZ, PT ;  /* 0x000000ff2100720c */ /* 0x004fc60003f26270 */
[----:B------:R-:W-:Y:S01]  /*148e0*/  STL [R1+0x38b0], R8 ;  /* 0x0038b00801007387 */ /* 0x000fe20000100800 */
[----:B------:R-:W-:-:S03]  /*148f0*/  ISETP.GE.AND P2, PT, R32, RZ, PT ;  /* 0x000000ff2000720c */ /* 0x000fc60003f46270 */
[----:B------:R-:W2:Y:S04]  /*14900*/  LDL R33, [R1+0x338c] ;  /* 0x00338c0001217983 */ /* 0x000ea80000100800 */
[----:B------:R0:W-:Y:S04]  /*14910*/  STL [R1+0x38b4], R9 ;  /* 0x0038b40901007387 */ /* 0x0001e80000100800 */
[----:B------:R-:W2:Y:S01]  /*14920*/  LDL R32, [R1+0x3388] ;  /* 0x0033880001207983 */ /* 0x000ea20000100800 */
[----:B------:R-:W-:Y:S02]  /*14930*/  @!P4 IMAD.MOV R10, RZ, RZ, -R10 ;  /* 0x000000ffff0ac224 */ /* 0x000fe400078e0a0a */
[----:B------:R-:W-:-:S02]  /*14940*/  @!P5 IMAD.MOV R11, RZ, RZ, -R11 ;  /* 0x000000ffff0bd224 */ /* 0x000fc400078e0a0b */
[----:B------:R-:W-:Y:S01]  /*14950*/  @!P3 IMAD.MOV R12, RZ, RZ, -R12 ;  /* 0x000000ffff0cb224 */ /* 0x000fe200078e0a0c */
[----:B------:R-:W-:Y:S01]  /*14960*/  STL [R1+0x38b8], R10 ;  /* 0x0038b80a01007387 */ /* 0x000fe20000100800 */
[----:B------:R-:W-:Y:S02]  /*14970*/  @!P1 IMAD.MOV R13, RZ, RZ, -R13 ;  /* 0x000000ffff0d9224 */ /* 0x000fe400078e0a0d */
[----:B------:R-:W-:Y:S01]  /*14980*/  @!P2 IMAD.MOV R14, RZ, RZ, -R14 ;  /* 0x000000ffff0ea224 */ /* 0x000fe200078e0a0e */
[----:B---3--:R-:W-:Y:S02]  /*14990*/  ISETP.GE.AND P4, PT, R61, RZ, PT ;  /* 0x000000ff3d00720c */ /* 0x008fe40003f86270 */
[----:B------:R-:W3:Y:S04]  /*149a0*/  LDL R61, [R1+0x3384] ;  /* 0x00338400013d7983 */ /* 0x000ee80000100800 */
[----:B------:R-:W-:Y:S01]  /*149b0*/  STL [R1+0x38bc], R11 ;  /* 0x0038bc0b01007387 */ /* 0x000fe20000100800 */
[----:B----4-:R-:W-:-:S03]  /*149c0*/  ISETP.GE.AND P5, PT, R30, RZ, PT ;  /* 0x000000ff1e00720c */ /* 0x010fc60003fa6270 */
[----:B------:R-:W4:Y:S04]  /*149d0*/  LDL R30, [R1+0x3380] ;  /* 0x00338000011e7983 */ /* 0x000f280000100800 */
[----:B------:R-:W-:Y:S01]  /*149e0*/  STL [R1+0x38c0], R12 ;  /* 0x0038c00c01007387 */ /* 0x000fe20000100800 */
[----:B------:R-:W-:-:S03]  /*149f0*/  ISETP.GE.AND P3, PT, R3, RZ, PT ;  /* 0x000000ff0300720c */ /* 0x000fc60003f66270 */
[----:B------:R-:W4:Y:S04]  /*14a00*/  LDL R3, [R1+0x337c] ;  /* 0x00337c0001037983 */ /* 0x000f280000100800 */
[----:B------:R-:W-:Y:S01]  /*14a10*/  STL [R1+0x38c4], R13 ;  /* 0x0038c40d01007387 */ /* 0x000fe20000100800 */
[----:B------:R-:W-:-:S03]  /*14a20*/  ISETP.GE.AND P1, PT, R0, RZ, PT ;  /* 0x000000ff0000720c */ /* 0x000fc60003f26270 */
[----:B------:R-:W4:Y:S01]  /*14a30*/  LDL R0, [R1+0x3374] ;  /* 0x0033740001007983 */ /* 0x000f220000100800 */
[----:B------:R-:W-:-:S03]  /*14a40*/  @!P4 IMAD.MOV R15, RZ, RZ, -R15 ;  /* 0x000000ffff0fc224 */ /* 0x000fc600078e0a0f */
[----:B------:R-:W-:Y:S01]  /*14a50*/  STL [R1+0x38c8], R14 ;  /* 0x0038c80e01007387 */ /* 0x000fe20000100800 */
[----:B------:R-:W-:Y:S01]  /*14a60*/  ISETP.GE.AND P2, PT, R31, RZ, PT ;  /* 0x000000ff1f00720c */ /* 0x000fe20003f46270 */
[----:B------:R-:W-:Y:S02]  /*14a70*/  @!P5 IMAD.MOV R16, RZ, RZ, -R16 ;  /* 0x000000ffff10d224 */ /* 0x000fe400078e0a10 */
[----:B------:R-:W4:Y:S04]  /*14a80*/  LDL R31, [R1+0x3378] ;  /* 0x00337800011f7983 */ /* 0x000f280000100800 */
[----:B------:R-:W-:Y:S01]  /*14a90*/  STL [R1+0x38cc], R15 ;  /* 0x0038cc0f01007387 */ /* 0x000fe20000100800 */
[----:B--2---:R-:W-:-:S03]  /*14aa0*/  ISETP.GE.AND P4, PT, R33, RZ, PT ;  /* 0x000000ff2100720c */ /* 0x004fc60003f86270 */
[----:B------:R-:W2:Y:S04]  /*14ab0*/  LDL R33, [R1+0x3370] ;  /* 0x0033700001217983 */ /* 0x000ea80000100800 */
[----:B------:R-:W-:Y:S01]  /*14ac0*/  STL [R1+0x38d0], R16 ;  /* 0x0038d01001007387 */ /* 0x000fe20000100800 */
[----:B------:R-:W-:-:S03]  /*14ad0*/  ISETP.GE.AND P5, PT, R32, RZ, PT ;  /* 0x000000ff2000720c */ /* 0x000fc60003fa6270 */
[----:B------:R-:W2:Y:S01]  /*14ae0*/  LDL R32, [R1+0x336c] ;  /* 0x00336c0001207983 */ /* 0x000ea20000100800 */
[----:B------:R-:W-:Y:S02]  /*14af0*/  @!P3 IMAD.MOV R17, RZ, RZ, -R17 ;  /* 0x000000ffff11b224 */ /* 0x000fe400078e0a11 */
[----:B------:R-:W-:Y:S02]  /*14b00*/  @!P1 IMAD.MOV R18, RZ, RZ, -R18 ;  /* 0x000000ffff129224 */ /* 0x000fe400078e0a12 */
[----:B------:R-:W-:Y:S01]  /*14b10*/  @!P2 IMAD.MOV R19, RZ, RZ, -R19 ;  /* 0x000000ffff13a224 */ /* 0x000fe200078e0a13 */
[----:B------:R-:W-:Y:S01]  /*14b20*/  STL [R1+0x38d4], R17 ;  /* 0x0038d41101007387 */ /* 0x000fe20000100800 */
[----:B------:R-:W-:-:S03]  /*14b30*/  @!P4 IMAD.MOV R20, RZ, RZ, -R20 ;  /* 0x000000ffff14c224 */ /* 0x000fc600078e0a14 */
[----:B------:R-:W-:Y:S01]  /*14b40*/  @!P5 IMAD.MOV R21, RZ, RZ, -R21 ;  /* 0x000000ffff15d224 */ /* 0x000fe200078e0a15 */
[----:B---3--:R-:W-:Y:S02]  /*14b50*/  ISETP.GE.AND P3, PT, R61, RZ, PT ;  /* 0x000000ff3d00720c */ /* 0x008fe40003f66270 */
[----:B------:R-:W3:Y:S04]  /*14b60*/  LDL R61, [R1+0x3364] ;  /* 0x00336400013d7983 */ /* 0x000ee80000100800 */
[----:B------:R-:W-:Y:S01]  /*14b70*/  STL [R1+0x38d8], R18 ;  /* 0x0038d81201007387 */ /* 0x000fe20000100800 */
[----:B----4-:R-:W-:-:S03]  /*14b80*/  ISETP.GE.AND P1, PT, R30, RZ, PT ;  /* 0x000000ff1e00720c */ /* 0x010fc60003f26270 */
[----:B------:R-:W-:Y:S04]  /*14b90*/  STL [R1+0x38dc], R19 ;  /* 0x0038dc1301007387 */ /* 0x000fe80000100800 */
[----:B------:R-:W4:Y:S04]  /*14ba0*/  LDL R30, [R1+0x3368] ;  /* 0x00336800011e7983 */ /* 0x000f280000100800 */
[----:B------:R-:W-:Y:S01]  /*14bb0*/  STL [R1+0x38e0], R20 ;  /* 0x0038e01401007387 */ /* 0x000fe20000100800 */
[----:B------:R-:W-:-:S03]  /*14bc0*/  ISETP.GE.AND P4, PT, R0, RZ, PT ;  /* 0x000000ff0000720c */ /* 0x000fc60003f86270 */
[----:B------:R-:W4:Y:S01]  /*14bd0*/  LDL R0, [R1+0x335c] ;  /* 0x00335c0001007983 */ /* 0x000f220000100800 */
[----:B------:R-:W-:Y:S01]  /*14be0*/  ISETP.GE.AND P2, PT, R3, RZ, PT ;  /* 0x000000ff0300720c */ /* 0x000fe20003f46270 */
[----:B------:R-:W-:Y:S02]  /*14bf0*/  @!P3 IMAD.MOV R22, RZ, RZ, -R22 ;  /* 0x000000ffff16b224 */ /* 0x000fe400078e0a16 */
[----:B------:R-:W-:Y:S01]  /*14c00*/  STL [R1+0x38e4], R21 ;  /* 0x0038e41501007387 */ /* 0x000fe20000100800 */
[----:B------:R-:W-:-:S03]  /*14c10*/  ISETP.GE.AND P5, PT, R31, RZ, PT ;  /* 0x000000ff1f00720c */ /* 0x000fc60003fa6270 */
[----:B------:R-:W4:Y:S01]  /*14c20*/  LDL R3, [R1+0x3360] ;  /* 0x0033600001037983 */ /* 0x000f220000100800 */
[----:B------:R-:W-:-:S03]  /*14c30*/  @!P1 IMAD.MOV R23, RZ, RZ, -R23 ;  /* 0x000000ffff179224 */ /* 0x000fc600078e0a17 */
[----:B------:R-:W4:Y:S01]  /*14c40*/  LDL R31, [R1+0x3358] ;  /* 0x00335800011f7983 */ /* 0x000f220000100800 */
[----:B--2---:R-:W-:-:S03]  /*14c50*/  ISETP.GE.AND P3, PT, R33, RZ, PT ;  /* 0x000000ff2100720c */ /* 0x004fc60003f66270 */
[----:B------:R-:W-:Y:S04]  /*14c60*/  STL [R1+0x38e8], R22 ;  /* 0x0038e81601007387 */ /* 0x000fe80000100800 */
[----:B------:R-:W2:Y:S01]  /*14c70*/  LDL R33, [R1+0x3354] ;  /* 0x0033540001217983 */ /* 0x000ea20000100800 */
[----:B------:R-:W-:-:S03]  /*14c80*/  ISETP.GE.AND P1, PT, R32, RZ, PT ;  /* 0x000000ff2000720c */ /* 0x000fc60003f26270 */
[----:B------:R-:W-:Y:S04]  /*14c90*/  STL [R1+0x38ec], R23 ;  /* 0x0038ec1701007387 */ /* 0x000fe80000100800 */
[----:B------:R-:W2:Y:S01]  /*14ca0*/  LDL R32, [R1+0x3350] ;  /* 0x0033500001207983 */ /* 0x000ea20000100800 */
[----:B------:R-:W-:Y:S02]  /*14cb0*/  @!P2 IMAD.MOV R24, RZ, RZ, -R24 ;  /* 0x000000ffff18a224 */ /* 0x000fe400078e0a18 */
[----:B------:R-:W-:Y:S02]  /*14cc0*/  @!P4 IMAD.MOV R25, RZ, RZ, -R25 ;  /* 0x000000ffff19c224 */ /* 0x000fe400078e0a19 */
[----:B------:R-:W-:Y:S01]  /*14cd0*/  @!P5 IMAD.MOV R26, RZ, RZ, -R26 ;  /* 0x000000ffff1ad224 */ /* 0x000fe200078e0a1a */
[----:B------:R-:W-:Y:S04]  /*14ce0*/  STL [R1+0x38f0], R24 ;  /* 0x0038f01801007387 */ /* 0x000fe80000100800 */
[----:B0-----:R-:W2:Y:S01]  /*14cf0*/  LDL R2, [R1+0x334c] ;  /* 0x00334c0001027983 */ /* 0x001ea20000100800 */
[----:B------:R-:W-:-:S02]  /*14d00*/  @!P3 IMAD.MOV R27, RZ, RZ, -R27 ;  /* 0x000000ffff1bb224 */ /* 0x000fc400078e0a1b */
        /* <DEDUP_REMOVED lines=12> */
[----:B------:R-:W-:-:S03]  /*14dd0*/  ISETP.GE.AND P1, PT, R31, RZ, PT ;  /* 0x000000ff1f00720c */ /* 0x000fc60003f26270 */
[----:B------:R-:W4:Y:S01]  /*14de0*/  LDL R31, [R1+0x3338] ;  /* 0x00333800011f7983 */ /* 0x000f220000100800 */
[----:B------:R-:W-:Y:S02]  /*14df0*/  @!P2 IMAD.MOV R29, RZ, RZ, -R29 ;  /* 0x000000ffff1da224 */ /* 0x000fe400078e0a1d */
[----:B------:R-:W-:Y:S01]  /*14e00*/  @!P4 IMAD.MOV R34, RZ, RZ, -R34 ;  /* 0x000000ffff22c224 */ /* 0x000fe200078e0a22 */
[----:B-1----:R-:W4:Y:S01]  /*14e10*/  LDL R4, [R1+0x3328] ;  /* 0x0033280001047983 */ /* 0x002f220000100800 */
[----:B--2---:R-:W-:-:S03]  /*14e20*/  ISETP.GE.AND P2, PT, R33, RZ, PT ;  /* 0x000000ff2100720c */ /* 0x004fc60003f46270 */
[----:B------:R-:W2:Y:S01]  /*14e30*/  LDL R33, [R1+0x3330] ;  /* 0x0033300001217983 */ /* 0x000ea20000100800 */
[----:B------:R-:W-:-:S03]  /*14e40*/  @!P5 IMAD.MOV R35, RZ, RZ, -R35 ;  /* 0x000000ffff23d224 */ /* 0x000fc600078e0a23 */
[----:B------:R-:W2:Y:S01]  /*14e50*/  LDL R9, [R1+0x3304] ;  /* 0x0033040001097983 */ /* 0x000ea20000100800 */
[----:B------:R-:W-:-:S03]  /*14e60*/  ISETP.GE.AND P4, PT, R32, RZ, PT ;  /* 0x000000ff2000720c */ /* 0x000fc60003f86270 */
[----:B------:R-:W2:Y:S02]  /*14e70*/  LDL R32, [R1+0x332c] ;  /* 0x00332c0001207983 */ /* 0x000ea40000100800 */
[----:B------:R-:W-:Y:S02]  /*14e80*/  @!P2 IMAD.MOV R38, RZ, RZ, -R38 ;  /* 0x000000ffff26a224 */ /* 0x000fe400078e0a26 */
[----:B------:R-:W2:Y:S01]  /*14e90*/  LDL R8, [R1+0x3300] ;  /* 0x0033000001087983 */ /* 0x000ea20000100800 */
[----:B------:R-:W-:-:S03]  /*14ea0*/  ISETP.GE.AND P5, PT, R2, RZ, PT ;  /* 0x000000ff0200720c */ /* 0x000fc60003fa6270 */
[----:B------:R-:W2:Y:S01]  /*14eb0*/  LDL R7, [R1+0x32fc] ;  /* 0x0032fc0001077983 */ /* 0x000ea20000100800 */
[----:B------:R-:W-:-:S03]  /*14ec0*/  @!P3 IMAD.MOV R36, RZ, RZ, -R36 ;  /* 0x000000ffff24b224 */ /* 0x000fc600078e0a24 */
[----:B------:R-:W2:Y:S01]  /*14ed0*/  LDL R2, [R1+0x3324] ;  /* 0x0033240001027983 */ /* 0x000ea20000100800 */
[----:B------:R-:W-:Y:S02]  /*14ee0*/  @!P1 IMAD.MOV R37, RZ, RZ, -R37 ;  /* 0x000000ffff259224 */ /* 0x000fe400078e0a25 */
[----:B------:R-:W-:-:S03]  /*14ef0*/  @!P4 IMAD.MOV R39, RZ, RZ, -R39 ;  /* 0x000000ffff27c224 */ /* 0x000fc600078e0a27 */
[----:B------:R-:W-:Y:S01]  /*14f00*/  @!P5 IMAD.MOV R40, RZ, RZ, -R40 ;  /* 0x000000ffff28d224 */ /* 0x000fe200078e0a28 */
[----:B---3--:R-:W-:Y:S02]  /*14f10*/  ISETP.GE.AND P3, PT, R61, RZ, PT ;  /* 0x000000ff3d00720c */ /* 0x008fe40003f66270 */
[----:B------:R-:W3:Y:S01]  /*14f20*/  LDL R61, [R1+0x3320] ;  /* 0x00332000013d7983 */ /* 0x000ee20000100800 */
[----:B----4-:R-:W-:-:S03]  /*14f30*/  ISETP.GE.AND P1, PT, R30, RZ, PT ;  /* 0x000000ff1e00720c */ /* 0x010fc60003f26270 */
[----:B------:R-:W4:Y:S01]  /*14f40*/  LDL R30, [R1+0x331c] ;  /* 0x00331c00011e7983 */ /* 0x000f220000100800 */
[----:B------:R-:W-:-:S03]  /*14f50*/  ISETP.GE.AND P2, PT, R0, RZ, PT ;  /* 0x000000ff0000720c */ /* 0x000fc60003f46270 */
[----:B------:R-:W4:Y:S03]  /*14f60*/  LDL R0, [R1+0x3318] ;  /* 0x0033180001007983 */ /* 0x000f260000100800 */
[----:B------:R-:W-:Y:S01]  /*14f70*/  @!P3 IMAD.MOV R41, RZ, RZ, -R41 ;  /* 0x000000ffff29b224 */ /* 0x000fe200078e0a29 */
[----:B------:R-:W-:Y:S02]  /*14f80*/  ISETP.GE.AND P4, PT, R3, RZ, PT ;  /* 0x000000ff0300720c */ /* 0x000fe40003f86270 */
[----:B------:R-:W4:Y:S01]  /*14f90*/  LDL R3, [R1+0x3314] ;  /* 0x0033140001037983 */ /* 0x000f220000100800 */
[----:B------:R-:W-:-:S03]  /*14fa0*/  ISETP.GE.AND P5, PT, R31, RZ, PT ;  /* 0x000000ff1f00720c */ /* 0x000fc60003fa6270 */
[----:B------:R-:W4:Y:S01]  /*14fb0*/  LDL R31, [R1+0x3310] ;  /* 0x00331000011f7983 */ /* 0x000f220000100800 */
[----:B------:R-:W-:Y:S01]  /*14fc0*/  @!P1 IMAD.MOV R42, RZ, RZ, -R42 ;  /* 0x000000ffff2a9224 */ /* 0x000fe200078e0a2a */
[----:B--2---:R-:W-:Y:S02]  /*14fd0*/  ISETP.GE.AND P3, PT, R33, RZ, PT ;  /* 0x000000ff2100720c */ /* 0x004fe40003f66270 */
[----:B------:R-:W2:Y:S01]  /*14fe0*/  LDL R33, [R1+0x330c] ;  /* 0x00330c0001217983 */ /* 0x000ea20000100800 */
[----:B------:R-:W-:-:S03]  /*14ff0*/  ISETP.GE.AND P1, PT, R32, RZ, PT ;  /* 0x000000ff2000720c */ /* 0x000fc60003f26270 */
[----:B------:R-:W2:Y:S01]  /*15000*/  LDL R32, [R1+0x3308] ;  /* 0x0033080001207983 */ /* 0x000ea20000100800 */
[----:B------:R-:W-:Y:S01]  /*15010*/  @!P2 IMAD.MOV R43, RZ, RZ, -R43 ;  /* 0x000000ffff2ba224 */ /* 0x000fe200078e0a2b */
[----:B------:R-:W-:Y:S01]  /*15020*/  ISETP.GE.AND P2, PT, R4, RZ, PT ;  /* 0x000000ff0400720c */ /* 0x000fe20003f46270 */
[----:B------:R-:W-:Y:S02]  /*15030*/  @!P4 IMAD.MOV R44, RZ, RZ, -R44 ;  /* 0x000000ffff2cc224 */ /* 0x000fe400078e0a2c */
[----:B------:R-:W-:-:S05]  /*15040*/  @!P5 IMAD.MOV R45, RZ, RZ, -R45 ;  /* 0x000000ffff2dd224 */ /* 0x000fca00078e0a2d */
[----:B------:R-:W-:Y:S01]  /*15050*/  @!P1 IMAD.MOV R47, RZ, RZ, -R47 ;  /* 0x000000ffff2f9224 */ /* 0x000fe200078e0a2f */
[----:B------:R-:W-:Y:S01]  /*15060*/  ISETP.GE.AND P4, PT, R2, RZ, PT ;  /* 0x000000ff0200720c */ /* 0x000fe20003f86270 */
[----:B------:R-:W-:-:S03]  /*15070*/  @!P3 IMAD.MOV R46, RZ, RZ, -R46 ;  /* 0x000000ffff2eb224 */ /* 0x000fc600078e0a2e */
[----:B------:R-:W-:-:S09]  /*15080*/  @!P2 IMAD.MOV R48, RZ, RZ, -R48 ;  /* 0x000000ffff30a224 */ /* 0x000fd200078e0a30 */
[----:B------:R-:W-:Y:S01]  /*15090*/  @!P4 IMAD.MOV R49, RZ, RZ, -R49 ;  /* 0x000000ffff31c224 */ /* 0x000fe200078e0a31 */
[----:B---3--:R-:W-:Y:S02]  /*150a0*/  ISETP.GE.AND P5, PT, R61, RZ, PT ;  /* 0x000000ff3d00720c */ /* 0x008fe40003fa6270 */
[----:B----4-:R-:W-:Y:S02]  /*150b0*/  ISETP.GE.AND P3, PT, R30, RZ, PT ;  /* 0x000000ff1e00720c */ /* 0x010fe40003f66270 */
[----:B------:R-:W-:Y:S02]  /*150c0*/  ISETP.GE.AND P1, PT, R0, RZ, PT ;  /* 0x000000ff0000720c */ /* 0x000fe40003f26270 */
[----:B------:R-:W3:Y:S04]  /*150d0*/  LDL R0, [R1+0x32f8] ;  /* 0x0032f80001007983 */ /* 0x000ee80000100800 */
[----:B------:R-:W4:Y:S04]  /*150e0*/  LDL.LU R6, [R1+0x3d4] ;  /* 0x0003d40001067983 */ /* 0x000f280000300800 */
[----:B------:R-:W4:Y:S04]  /*150f0*/  LDL.LU R5, [R1+0x3d0] ;  /* 0x0003d00001057983 */ /* 0x000f280000300800 */
[----:B------:R-:W4:Y:S04]  /*15100*/  LDL.LU R4, [R1+0x3cc] ;  /* 0x0003cc0001047983 */ /* 0x000f280000300800 */
[----:B------:R-:W4:Y:S04]  /*15110*/  LDL.LU R2, [R1+0x3c8] ;  /* 0x0003c80001027983 */ /* 0x000f280000300800 */
[----:B------:R-:W4:Y:S01]  /*15120*/  LDL.LU R61, [R1+0x3c4] ;  /* 0x0003c400013d7983 */ /* 0x000f220000300800 */
[----:B------:R-:W-:-:S02]  /*15130*/  ISETP.GE.AND P2, PT, R3, RZ, PT ;  /* 0x000000ff0300720c */ /* 0x000fc40003f46270 */
[----:B------:R-:W-:Y:S01]  /*15140*/  ISETP.GE.AND P4, PT, R31, RZ, PT ;  /* 0x000000ff1f00720c */ /* 0x000fe20003f86270 */
[----:B------:R-:W4:Y:S04]  /*15150*/  LDL.LU R30, [R1+0x3c0] ;  /* 0x0003c000011e7983 */ /* 0x000f280000300800 */
[----:B------:R-:W4:Y:S01]  /*15160*/  LDL.LU R3, [R1+0x3bc] ;  /* 0x0003bc0001037983 */ /* 0x000f220000300800 */
[----:B------:R-:W-:-:S03]  /*15170*/  @!P5 IMAD.MOV R50, RZ, RZ, -R50 ;  /* 0x000000ffff32d224 */ /* 0x000fc600078e0a32 */
[----:B------:R-:W4:Y:S01]  /*15180*/  LDL.LU R31, [R1+0x3b8] ;  /* 0x0003b800011f7983 */ /* 0x000f220000300800 */
[----:B--2---:R-:W-:Y:S01]  /*15190*/  ISETP.GE.AND P5, PT, R33, RZ, PT ;  /* 0x000000ff2100720c */ /* 0x004fe20003fa6270 */
[----:B------:R-:W-:Y:S01]  /*151a0*/  @!P3 IMAD.MOV R51, RZ, RZ, -R51 ;  /* 0x000000ffff33b224 */ /* 0x000fe200078e0a33 */
[----:B------:R-:W-:Y:S01]  /*151b0*/  ISETP.GE.AND P3, PT, R32, RZ, PT ;  /* 0x000000ff2000720c */ /* 0x000fe20003f66270 */
[----:B------:R-:W2:Y:S04]  /*151c0*/  LDL.LU R33, [R1+0x3b4] ;  /* 0x0003b40001217983 */ /* 0x000ea80000300800 */
[----:B------:R-:W2:Y:S01]  /*151d0*/  LDL.LU R32, [R1+0x3b0] ;  /* 0x0003b00001207983 */ /* 0x000ea20000300800 */
[----:B------:R-:W-:Y:S01]  /*151e0*/  ISETP.NE.AND P0, PT, RZ, c[0x0][0x17c], PT ;  /* 0x00005f00ff007a0c */ /* 0x000fe20003f05270 */
[----:B------:R-:W-:Y:S01]  /*151f0*/  @!P4 IMAD.MOV R54, RZ, RZ, -R54 ;  /* 0x000000ffff36c224 */ /* 0x000fe200078e0a36 */
[----:B------:R-:W-:Y:S01]  /*15200*/  ISETP.GE.AND P4, PT, R7, RZ, PT ;  /* 0x000000ff0700720c */ /* 0x000fe20003f86270 */
[----:B------:R-:W-:Y:S01]  /*15210*/  @!P1 IMAD.MOV R52, RZ, RZ, -R52 ;  /* 0x000000ffff349224 */ /* 0x000fe200078e0a34 */
[----:B------:R-:W-:Y:S01]  /*15220*/  ISETP.GE.AND P1, PT, R9, RZ, PT ;  /* 0x000000ff0900720c */ /* 0x000fe20003f26270 */
[----:B------:R-:W-:Y:S01]  /*15230*/  @!P2 IMAD.MOV R53, RZ, RZ, -R53 ;  /* 0x000000ffff35a224 */ /* 0x000fe200078e0a35 */
[----:B------:R-:W-:-:S02]  /*15240*/  ISETP.GE.AND P2, PT, R8, RZ, PT ;  /* 0x000000ff0800720c */ /* 0x000fc40003f46270 */
[----:B---3--:R-:W-:Y:S02]  /*15250*/  ISETP.GE.AND P6, PT, R0, RZ, PT ;  /* 0x000000ff0000720c */ /* 0x008fe40003fc6270 */
[----:B------:R-:W-:-:S04]  /*15260*/  LOP3.LUT R0, RZ, c[0x0][0x17c], RZ, 0x33, !PT ;  /* 0x00005f00ff007a12 */ /* 0x000fc800078e33ff */
[C---:B----4-:R-:W-:Y:S02]  /*15270*/  SEL R7, R0.reuse, R6, !P0 ;  /* 0x0000000600077207 */ /* 0x050fe40004000000 */
[C---:B------:R-:W-:Y:S02]  /*15280*/  SEL R6, R0.reuse, R5, !P0 ;  /* 0x0000000500067207 */ /* 0x040fe40004000000 */
[C---:B------:R-:W-:Y:S01]  /*15290*/  SEL R5, R0.reuse, R4, !P0 ;  /* 0x0000000400057207 */ /* 0x040fe20004000000 */
[----:B------:R-:W-:Y:S01]  /*152a0*/  STL [R1+0x3d4], R7 ;  /* 0x0003d40701007387 */ /* 0x000fe20000100800 */
[----:B------:R-:W-:-:S03]  /*152b0*/  SEL R2, R0, R2, !P0 ;  /* 0x0000000200027207 */ /* 0x000fc60004000000 */
[----:B------:R-:W-:Y:S01]  /*152c0*/  STL [R1+0x3d0], R6 ;  /* 0x0003d00601007387 */ /* 0x000fe20000100800 */
[----:B------:R-:W-:-:S03]  /*152d0*/  SEL R4, R0, R61, !P0 ;  /* 0x0000003d00047207 */ /* 0x000fc60004000000 */
[----:B------:R0:W-:Y:S04]  /*152e0*/  STL [R1+0x3cc], R5 ;  /* 0x0003cc0501007387 */ /* 0x0001e80000100800 */
[----:B------:R1:W-:Y:S04]  /*152f0*/  STL [R1+0x3c8], R2 ;  /* 0x0003c80201007387 */ /* 0x0003e80000100800 */
[----:B------:R3:W-:Y:S01]  /*15300*/  STL [R1+0x3c4], R4 ;  /* 0x0003c40401007387 */ /* 0x0007e20000100800 */
[C---:B0-----:R-:W-:Y:S02]  /*15310*/  SEL R5, R0.reuse, R30, !P0 ;  /* 0x0000001e00057207 */ /* 0x041fe40004000000 */
[----:B-1----:R-:W-:-:S03]  /*15320*/  SEL R2, R0, R3, !P0 ;  /* 0x0000000300027207 */ /* 0x002fc60004000000 */
[----:B------:R-:W-:Y:S01]  /*15330*/  STL [R1+0x3c0], R5 ;  /* 0x0003c00501007387 */ /* 0x000fe20000100800 */
[----:B---3--:R-:W-:-:S03]  /*15340*/  SEL R4, R0, R31, !P0 ;  /* 0x0000001f00047207 */ /* 0x008fc60004000000 */
[----:B------:R0:W-:Y:S01]  /*15350*/  STL [R1+0x3bc], R2 ;  /* 0x0003bc0201007387 */ /* 0x0001e20000100800 */
[----:B--2---:R-:W-:-:S03]  /*15360*/  SEL R3, R0, R33, !P0 ;  /* 0x0000002100037207 */ /* 0x004fc60004000000 */
[----:B------:R1:W-:Y:S04]  /*15370*/  STL [R1+0x3b8], R4 ;  /* 0x0003b80401007387 */ /* 0x0003e80000100800 */
[----:B------:R-:W2:Y:S01]  /*15380*/  LDL.LU R27, [R1+0x3ac] ;  /* 0x0003ac00011b7983 */ /* 0x000ea20000300800 */
[----:B0-----:R-:W-:-:S03]  /*15390*/  SEL R2, R0, R32, !P0 ;  /* 0x0000002000027207 */ /* 0x001fc60004000000 */
[----:B------:R-:W-:Y:S04]  /*153a0*/  STL [R1+0x3b4], R3 ;  /* 0x0003b40301007387 */ /* 0x000fe80000100800 */
[----:B------:R-:W3:Y:S04]  /*153b0*/  LDL.LU R26, [R1+0x3a8] ;  /* 0x0003a800011a7983 */ /* 0x000ee80000300800 */
[----:B------:R0:W-:Y:S04]  /*153c0*/  STL [R1+0x3b0], R2 ;  /* 0x0003b00201007387 */ /* 0x0001e80000100800 */
[----:B------:R-:W4:Y:S04]  /*153d0*/  LDL.LU R25, [R1+0x3a4] ;  /* 0x0003a40001197983 */ /* 0x000f280000300800 */
        /* <DEDUP_REMOVED lines=20> */
[----:B-1----:R-:W4:Y:S04]  /*15520*/  LDL.LU R4, [R1+0x32c] ;  /* 0x00032c0001047983 */ /* 0x002f280000300800 */
[----:B0-----:R-:W4:Y:S04]  /*15530*/  LDL.LU R2, [R1+0x328] ;  /* 0x0003280001027983 */ /* 0x001f280000300800 */
[----:B------:R-:W4:Y:S04]  /*15540*/  LDL.LU R61, [R1+0x314] ;  /* 0x00031400013d7983 */ /* 0x000f280000300800 */
[----:B------:R-:W4:Y:S04]  /*15550*/  LDL.LU R30, [R1+0x30c] ;  /* 0x00030c00011e7983 */ /* 0x000f280000300800 */
[----:B------:R-:W4:Y:S04]  /*15560*/  LDL.LU R3, [R1+0x308] ;  /* 0x0003080001037983 */ /* 0x000f280000300800 */
[----:B------:R-:W4:Y:S04]  /*15570*/  LDL.LU R31, [R1+0x2f4] ;  /* 0x0002f400011f7983 */ /* 0x000f280000300800 */
[----:B------:R-:W4:Y:S04]  /*15580*/  LDL.LU R33, [R1+0x2f0] ;  /* 0x0002f00001217983 */ /* 0x000f280000300800 */
[----:B------:R-:W4:Y:S01]  /*15590*/  LDL.LU R32, [R1+0x2e8] ;  /* 0x0002e80001207983 */ /* 0x000f220000300800 */
[----:B--2---:R-:W-:-:S05]  /*155a0*/  SEL R27, R0, R27, !P0 ;  /* 0x0000001b001b7207 */ /* 0x004fca0004000000 */
[----:B------:R3:W-:Y:S02]  /*155b0*/  STL [R1+0x3ac], R27 ;  /* 0x0003ac1b01007387 */ /* 0x0007e40000100800 */
[C---:B---3--:R-:W-:Y:S02]  /*155c0*/  SEL R27, R0.reuse, R26, !P0 ;  /* 0x0000001a001b7207 */ /* 0x048fe40004000000 */
[C---:B----4-:R-:W-:Y:S02]  /*155d0*/  SEL R26, R0.reuse, R25, !P0 ;  /* 0x00000019001a7207 */ /* 0x050fe40004000000 */
[C---:B------:R-:W-:Y:S01]  /*155e0*/  SEL R25, R0.reuse, R24, !P0 ;  /* 0x0000001800197207 */ /* 0x040fe20004000000 */
[----:B------:R-:W-:Y:S01]  /*155f0*/  STL [R1+0x3a8], R27 ;  /* 0x0003a81b01007387 */ /* 0x000fe20000100800 */
[----:B------:R-:W-:-:S03]  /*15600*/  SEL R24, R0, R23, !P0 ;  /* 0x0000001700187207 */ /* 0x000fc60004000000 */
        /* <DEDUP_REMOVED lines=48> */
[----:B--2---:R-:W-:-:S03]  /*15910*/  SEL R4, R0, R31, !P0 ;  /* 0x0000001f00047207 */ /* 0x004fc60004000000 */
[----:B------:R0:W-:Y:S01]  /*15920*/  STL [R1+0x2f8], R2 ;  /* 0x0002f80201007387 */ /* 0x0001e20000100800 */
[----:B------:R-:W-:-:S03]  /*15930*/  SEL R3, R0, R33, !P0 ;  /* 0x0000002100037207 */ /* 0x000fc60004000000 */
        /* <DEDUP_REMOVED lines=369> */
[C---:B------:R-:W-:Y:S02]  /*17050*/  SEL R3, R0.reuse, R33, !P0 ;  /* 0x0000002100037207 */ /* 0x040fe40004000000 */
[C---:B--2---:R-:W-:Y:S01]  /*17060*/  SEL R4, R0.reuse, R31, !P0 ;  /* 0x0000001f00047207 */ /* 0x044fe20004000000 */
[----:B------:R0:W-:Y:S04]  /*17070*/  STL [R1+0xa0], R2 ;  /* 0x0000a00201007387 */ /* 0x0001e80000100800 */
        /* <DEDUP_REMOVED lines=36> */
[----:B------:R0:W-:Y:S01]  /*172c0*/  STL [R1+0x90], R27 ;  /* 0x0000901b01007387 */ /* 0x0001e20000100800 */
[----:B---3--:R-:W-:-:S03]  /*172d0*/  SEL R26, R0, R26, !P0 ;  /* 0x0000001a001a7207 */ /* 0x008fc60004000000 */
[----:B0-----:R-:W2:Y:S01]  /*172e0*/  LDL.LU R27, [R1+0x38fc] ;  /* 0x0038fc00011b7983 */ /* 0x001ea20000300800 */
[----:B----4-:R-:W-:-:S03]  /*172f0*/  SEL R25, R0, R25, !P0 ;  /* 0x0000001900197207 */ /* 0x010fc60004000000 */
[----:B------:R0:W-:Y:S01]  /*17300*/  STL [R1+0x8c], R26 ;  /* 0x00008c1a01007387 */ /* 0x0001e20000100800 */
[C---:B------:R-:W-:Y:S02]  /*17310*/  SEL R24, R0.reuse, R24, !P0 ;  /* 0x0000001800187207 */ /* 0x040fe40004000000 */
[C---:B------:R-:W-:Y:S01]  /*17320*/  SEL R23, R0.reuse, R23, !P0 ;  /* 0x0000001700177207 */ /* 0x040fe20004000000 */
[----:B0-----:R-:W3:Y:S01]  /*17330*/  LDL.LU R26, [R1+0x38f8] ;  /* 0x0038f800011a7983 */ /* 0x001ee20000300800 */
[----:B------:R-:W-:-:S03]  /*17340*/  SEL R22, R0, R22, !P0 ;  /* 0x0000001600167207 */ /* 0x000fc60004000000 */
[----:B------:R0:W-:Y:S01]  /*17350*/  STL [R1+0x88], R25 ;  /* 0x0000881901007387 */ /* 0x0001e20000100800 */
[C---:B------:R-:W-:Y:S02]  /*17360*/  SEL R21, R0.reuse, R21, !P0 ;  /* 0x0000001500157207 */ /* 0x040fe40004000000 */
[C---:B------:R-:W-:Y:S01]  /*17370*/  SEL R20, R0.reuse, R20, !P0 ;  /* 0x0000001400147207 */ /* 0x040fe20004000000 */
[----:B0-----:R-:W4:Y:S04]  /*17380*/  LDL.LU R25, [R1+0x38f4] ;  /* 0x0038f40001197983 */ /* 0x001f280000300800 */
[----:B------:R0:W-:Y:S01]  /*17390*/  STL [R1+0x84], R24 ;  /* 0x0000841801007387 */ /* 0x0001e20000100800 */
[C---:B------:R-:W-:Y:S02]  /*173a0*/  SEL R19, R0.reuse, R19, !P0 ;  /* 0x0000001300137207 */ /* 0x040fe40004000000 */
[C---:B------:R-:W-:Y:S01]  /*173b0*/  SEL R18, R0.reuse, R18, !P0 ;  /* 0x0000001200127207 */ /* 0x040fe20004000000 */
[----:B0-----:R-:W2:Y:S04]  /*173c0*/  LDL.LU R24, [R1+0x38f0] ;  /* 0x0038f00001187983 */ /* 0x001ea80000300800 */
[----:B------:R0:W-:Y:S01]  /*173d0*/  STL [R1+0x80], R23 ;  /* 0x0000801701007387 */ /* 0x0001e20000100800 */
[----:B------:R-:W-:-:S03]  /*173e0*/  SEL R17, R0, R17, !P0 ;  /* 0x0000001100117207 */ /* 0x000fc60004000000 */
        /* <DEDUP_REMOVED lines=54> */
[----:B0-----:R-:W3:Y:S04]  /*17750*/  LDL.LU R5, [R1+0x38a4] ;  /* 0x0038a40001057983 */ /* 0x001ee80000300800 */
[----:B------:R0:W-:Y:S01]  /*17760*/  STL [R1+0x34], R4 ;  /* 0x0000340401007387 */ /* 0x0001e20000100800 */
[----:B------:R-:W-:-:S03]  /*17770*/  SEL R33, R0, R33, !P0 ;  /* 0x0000002100217207 */ /* 0x000fc60004000000 */
[----:B0-----:R-:W4:Y:S04]  /*17780*/  LDL.LU R4, [R1+0x38a0] ;  /* 0x0038a00001047983 */ /* 0x001f280000300800 */
[----:B------:R0:W-:Y:S01]  /*17790*/  STL [R1+0x30], R2 ;  /* 0x0000300201007387 */ /* 0x0001e20000100800 */
[----:B------:R-:W-:-:S03]  /*177a0*/  SEL R32, R0, R32, !P0 ;  /* 0x0000002000207207 */ /* 0x000fc60004000000 */
        /* <DEDUP_REMOVED lines=13> */
[----:B--2---:R-:W-:-:S02]  /*17880*/  SEL R6, R0, R6, !P0 ;  /* 0x0000000600067207 */ /* 0x004fc40004000000 */
[C---:B---3--:R-:W-:Y:S02]  /*17890*/  SEL R5, R0.reuse, R5, !P0 ;  /* 0x0000000500057207 */ /* 0x048fe40004000000 */
[C---:B----4-:R-:W-:Y:S02]  /*178a0*/  SEL R4, R0.reuse, R4, !P0 ;  /* 0x0000000400047207 */ /* 0x050fe40004000000 */
[C---:B------:R-:W-:Y:S02]  /*178b0*/  SEL R2, R0.reuse, R2, !P0 ;  /* 0x0000000200027207 */ /* 0x040fe40004000000 */
[C---:B------:R-:W-:Y:S02]  /*178c0*/  SEL R61, R0.reuse, R61, !P0 ;  /* 0x0000003d003d7207 */ /* 0x040fe40004000000 */
[C---:B------:R-:W-:Y:S02]  /*178d0*/  SEL R30, R0.reuse, R30, !P0 ;  /* 0x0000001e001e7207 */ /* 0x040fe40004000000 */
[----:B------:R-:W-:-:S02]  /*178e0*/  SEL R3, R0, R3, !P0 ;  /* 0x0000000300037207 */ /* 0x000fc40004000000 */
[C---:B------:R-:W-:Y:S02]  /*178f0*/  SEL R31, R0.reuse, R31, !P0 ;  /* 0x0000001f001f7207 */ /* 0x040fe40004000000 */
[C---:B------:R-:W-:Y:S02]  /*17900*/  SEL R33, R0.reuse, R33, !P0 ;  /* 0x0000002100217207 */ /* 0x040fe40004000000 */
[----:B------:R-:W-:-:S05]  /*17910*/  SEL R32, R0, R32, !P0 ;  /* 0x0000002000207207 */ /* 0x000fca0004000000 */
[----:B------:R-:W-:Y:S04]  /*17920*/  STL [R1+0x3808], R32 ;  /* 0x0038082001007387 */ /* 0x000fe80000100800 */
[----:B------:R-:W-:Y:S04]  /*17930*/  STL [R1+0x380c], R33 ;  /* 0x00380c2101007387 */ /* 0x000fe80000100800 */
[----:B------:R-:W-:Y:S04]  /*17940*/  STL [R1+0x3810], R31 ;  /* 0x0038101f01007387 */ /* 0x000fe80000100800 */
[----:B------:R0:W-:Y:S04]  /*17950*/  STL [R1+0x3814], R3 ;  /* 0x0038140301007387 */ /* 0x0001e80000100800 */
[----:B0-----:R-:W2:Y:S04]  /*17960*/  LDL.LU R3, [R1+0x3bc] ;  /* 0x0003bc0001037983 */ /* 0x001ea80000300800 */
[----:B------:R-:W3:Y:S04]  /*17970*/  LDL.LU R31, [R1+0x3b8] ;  /* 0x0003b800011f7983 */ /* 0x000ee80000300800 */
[----:B------:R-:W4:Y:S04]  /*17980*/  LDL.LU R33, [R1+0x3b4] ;  /* 0x0003b40001217983 */ /* 0x000f280000300800 */
[----:B------:R-:W2:Y:S04]  /*17990*/  LDL.LU R32, [R1+0x3b0] ;  /* 0x0003b00001207983 */ /* 0x000ea80000300800 */
[----:B------:R0:W-:Y:S04]  /*179a0*/  STL [R1+0x3818], R30 ;  /* 0x0038181e01007387 */ /* 0x0001e80000100800 */
[----:B0-----:R-:W2:Y:S04]  /*179b0*/  LDL.LU R30, [R1+0x3c0] ;  /* 0x0003c000011e7983 */ /* 0x001ea80000300800 */
[----:B------:R0:W-:Y:S04]  /*179c0*/  STL [R1+0x381c], R61 ;  /* 0x00381c3d01007387 */ /* 0x0001e80000100800 */
[----:B0-----:R-:W2:Y:S04]  /*179d0*/  LDL.LU R61, [R1+0x3c4] ;  /* 0x0003c400013d7983 */ /* 0x001ea80000300800 */
[----:B------:R0:W-:Y:S04]  /*179e0*/  STL [R1+0x3820], R2 ;  /* 0x0038200201007387 */ /* 0x0001e80000100800 */
[----:B0-----:R-:W2:Y:S04]  /*179f0*/  LDL.LU R2, [R1+0x3c8] ;  /* 0x0003c80001027983 */ /* 0x001ea80000300800 */
[----:B------:R0:W-:Y:S04]  /*17a00*/  STL [R1+0x3824], R4 ;  /* 0x0038240401007387 */ /* 0x0001e80000100800 */
[----:B0-----:R-:W3:Y:S04]  /*17a10*/  LDL.LU R4, [R1+0x3cc] ;  /* 0x0003cc0001047983 */ /* 0x001ee80000300800 */
[----:B------:R0:W-:Y:S04]  /*17a20*/  STL [R1+0x3828], R5 ;  /* 0x0038280501007387 */ /* 0x0001e80000100800 */
[----:B0-----:R-:W3:Y:S04]  /*17a30*/  LDL.LU R5, [R1+0x3d0] ;  /* 0x0003d00001057983 */ /* 0x001ee80000300800 */
[----:B------:R0:W-:Y:S04]  /*17a40*/  STL [R1+0x382c], R6 ;  /* 0x00382c0601007387 */ /* 0x0001e80000100800 */
[----:B0-----:R-:W3:Y:S01]  /*17a50*/  LDL.LU R6, [R1+0x3d4] ;  /* 0x0003d40001067983 */ /* 0x001ee20000300800 */
[----:B------:R-:W-:-:S02]  /*17a60*/  SEL R7, R0, R7, !P0 ;  /* 0x0000000700077207 */ /* 0x000fc40004000000 */
[C---:B------:R-:W-:Y:S02]  /*17a70*/  SEL R8, R0.reuse, R8, !P0 ;  /* 0x0000000800087207 */ /* 0x040fe40004000000 */
[C---:B------:R-:W-:Y:S02]  /*17a80*/  SEL R9, R0.reuse, R9, !P0 ;  /* 0x0000000900097207 */ /* 0x040fe40004000000 */
[C---:B------:R-:W-:Y:S01]  /*17a90*/  SEL R10, R0.reuse, R10, !P0 ;  /* 0x0000000a000a7207 */ /* 0x040fe20004000000 */
[----:B------:R-:W-:Y:S01]  /*17aa0*/  STL [R1+0x3830], R7 ;  /* 0x0038300701007387 */ /* 0x000fe20000100800 */
[C---:B------:R-:W-:Y:S02]  /*17ab0*/  SEL R11, R0.reuse, R11, !P0 ;  /* 0x0000000b000b7207 */ /* 0x040fe40004000000 */
[C---:B------:R-:W-:Y:S01]  /*17ac0*/  SEL R12, R0.reuse, R12, !P0 ;  /* 0x0000000c000c7207 */ /* 0x040fe20004000000 */
[----:B------:R-:W-:Y:S01]  /*17ad0*/  STL [R1+0x3834], R8 ;  /* 0x0038340801007387 */ /* 0x000fe20000100800 */
[----:B------:R-:W-:-:S02]  /*17ae0*/  SEL R13, R0, R13, !P0 ;  /* 0x0000000d000d7207 */ /* 0x000fc40004000000 */
[C---:B------:R-:W-:Y:S01]  /*17af0*/  SEL R14, R0.reuse, R14, !P0 ;  /* 0x0000000e000e7207 */ /* 0x040fe20004000000 */
[----:B------:R-:W-:Y:S01]  /*17b00*/  STL [R1+0x3838], R9 ;  /* 0x0038380901007387 */ /* 0x000fe20000100800 */
[C---:B------:R-:W-:Y:S02]  /*17b10*/  SEL R15, R0.reuse, R15, !P0 ;  /* 0x0000000f000f7207 */ /* 0x040fe40004000000 */
[C---:B------:R-:W-:Y:S01]  /*17b20*/  SEL R16, R0.reuse, R16, !P0 ;  /* 0x0000001000107207 */ /* 0x040fe20004000000 */
[----:B------:R-:W-:Y:S01]  /*17b30*/  STL [R1+0x383c], R10 ;  /* 0x00383c0a01007387 */ /* 0x000fe20000100800 */
[----:B------:R-:W-:-:S03]  /*17b40*/  SEL R17, R0, R17, !P0 ;  /* 0x0000001100117207 */ /* 0x000fc60004000000 */
[----:B------:R-:W-:Y:S01]  /*17b50*/  STL [R1+0x3840], R11 ;  /* 0x0038400b01007387 */ /* 0x000fe20000100800 */
[----:B------:R-:W-:-:S03]  /*17b60*/  SEL R18, R0, R18, !P0 ;  /* 0x0000001200127207 */ /* 0x000fc60004000000 */
[----:B------:R-:W-:Y:S01]  /*17b70*/  STL [R1+0x3844], R12 ;  /* 0x0038440c01007387 */ /* 0x000fe20000100800 */
[C---:B------:R-:W-:Y:S01]  /*17b80*/  SEL R19, R0.reuse, R19, !P0 ;  /* 0x0000001300137207 */ /* 0x040fe20004000000 */
[----:B------:R-:W-:Y:S02]  /*17b90*/  @!P5 IMAD.MOV R55, RZ, RZ, -R55 ;  /* 0x000000ffff37d224 */ /* 0x000fe400078e0a37 */
[----:B------:R-:W-:Y:S01]  /*17ba0*/  STL [R1+0x3848], R13 ;  /* 0x0038480d01007387 */ /* 0x000fe20000100800 */
[----:B------:R-:W-:Y:S01]  /*17bb0*/  @!P3 IMAD.MOV R56, RZ, RZ, -R56 ;  /* 0x000000ffff38b224 */ /* 0x000fe200078e0a38 */
[C---:B------:R-:W-:Y:S01]  /*17bc0*/  SEL R20, R0.reuse, R20, !P0 ;  /* 0x0000001400147207 */ /* 0x040fe20004000000 */
[----:B------:R-:W-:Y:S01]  /*17bd0*/  @!P1 IMAD.MOV R57, RZ, RZ, -R57 ;  /* 0x000000ffff399224 */ /* 0x000fe200078e0a39 */
[----:B------:R-:W-:Y:S01]  /*17be0*/  STL [R1+0x384c], R14 ;  /* 0x00384c0e01007387 */ /* 0x000fe20000100800 */
[----:B------:R-:W-:Y:S01]  /*17bf0*/  @!P2 IMAD.MOV R58, RZ, RZ, -R58 ;  /* 0x000000ffff3aa224 */ /* 0x000fe200078e0a3a */
[C---:B------:R-:W-:Y:S01]  /*17c00*/  SEL R21, R0.reuse, R21, !P0 ;  /* 0x0000001500157207 */ /* 0x040fe20004000000 */
[----:B------:R-:W-:Y:S01]  /*17c10*/  @!P4 IMAD.MOV R59, RZ, RZ, -R59 ;  /* 0x000000ffff3bc224 */ /* 0x000fe200078e0a3b */
[----:B------:R-:W-:Y:S01]  /*17c20*/  STL [R1+0x3850], R15 ;  /* 0x0038500f01007387 */ /* 0x000fe20000100800 */
[----:B------:R-:W-:Y:S01]  /*17c30*/  @!P6 IMAD.MOV R60, RZ, RZ, -R60 ;  /* 0x000000ffff3ce224 */ /* 0x000fe200078e0a3c */
[----:B------:R-:W-:-:S02]  /*17c40*/  SEL R22, R0, R22, !P0 ;  /* 0x0000001600167207 */ /* 0x000fc40004000000 */
[----:B------:R-:W-:Y:S01]  /*17c50*/  STL [R1+0x3854], R16 ;  /* 0x0038541001007387 */ /* 0x000fe20000100800 */
[----:B------:R-:W-:-:S03]  /*17c60*/  SEL R23, R0, R23, !P0 ;  /* 0x0000001700177207 */ /* 0x000fc60004000000 */
[----:B------:R-:W-:Y:S01]  /*17c70*/  STL [R1+0x3858], R17 ;  /* 0x0038581101007387 */ /* 0x000fe20000100800 */
[----:B------:R-:W-:-:S03]  /*17c80*/  SEL R24, R0, R24, !P0 ;  /* 0x0000001800187207 */ /* 0x000fc60004000000 */
[----:B------:R-:W-:Y:S01]  /*17c90*/  STL [R1+0x385c], R18 ;  /* 0x00385c1201007387 */ /* 0x000fe20000100800 */
[C---:B------:R-:W-:Y:S02]  /*17ca0*/  SEL R25, R0.reuse, R25, !P0 ;  /* 0x0000001900197207 */ /* 0x040fe40004000000 */
[C---:B------:R-:W-:Y:S01]  /*17cb0*/  SEL R26, R0.reuse, R26, !P0 ;  /* 0x0000001a001a7207 */ /* 0x040fe20004000000 */
[----:B------:R-:W-:Y:S01]  /*17cc0*/  STL [R1+0x3860], R19 ;  /* 0x0038601301007387 */ /* 0x000fe20000100800 */
[C---:B------:R-:W-:Y:S02]  /*17cd0*/  SEL R27, R0.reuse, R27, !P0 ;  /* 0x0000001b001b7207 */ /* 0x040fe40004000000 */
[C---:B------:R-:W-:Y:S01]  /*17ce0*/  SEL R28, R0.reuse, R28, !P0 ;  /* 0x0000001c001c7207 */ /* 0x040fe20004000000 */
[----:B------:R-:W-:Y:S01]  /*17cf0*/  STL [R1+0x3864], R20 ;  /* 0x0038641401007387 */ /* 0x000fe20000100800 */
[C---:B------:R-:W-:Y:S02]  /*17d00*/  SEL R29, R0.reuse, R29, !P0 ;  /* 0x0000001d001d7207 */ /* 0x040fe40004000000 */
[C---:B------:R-:W-:Y:S01]  /*17d10*/  SEL R34, R0.reuse, R34, !P0 ;  /* 0x0000002200227207 */ /* 0x040fe20004000000 */
[----:B------:R-:W-:Y:S01]  /*17d20*/  STL [R1+0x3868], R21 ;  /* 0x0038681501007387 */ /* 0x000fe20000100800 */
[----:B------:R-:W-:-:S02]  /*17d30*/  SEL R35, R0, R35, !P0 ;  /* 0x0000002300237207 */ /* 0x000fc40004000000 */
[C---:B------:R-:W-:Y:S02]  /*17d40*/  SEL R36, R0.reuse, R36, !P0 ;  /* 0x0000002400247207 */ /* 0x040fe40004000000 */
[C---:B------:R-:W-:Y:S02]  /*17d50*/  SEL R37, R0.reuse, R37, !P0 ;  /* 0x0000002500257207 */ /* 0x040fe40004000000 */
[C---:B------:R-:W-:Y:S02]  /*17d60*/  SEL R38, R0.reuse, R38, !P0 ;  /* 0x0000002600267207 */ /* 0x040fe40004000000 */
[C---:B------:R-:W-:Y:S02]  /*17d70*/  SEL R39, R0.reuse, R39, !P0 ;  /* 0x0000002700277207 */ /* 0x040fe40004000000 */
[C---:B------:R-:W-:Y:S02]  /*17d80*/  SEL R40, R0.reuse, R40, !P0 ;  /* 0x0000002800287207 */ /* 0x040fe40004000000 */
        /* <DEDUP_REMOVED lines=18> */
[C---:B------:R-:W-:Y:S01]  /*17eb0*/  SEL R59, R0.reuse, R59, !P0 ;  /* 0x0000003b003b7207 */ /* 0x040fe20004000000 */
[----:B------:R-:W-:Y:S01]  /*17ec0*/  STL [R1+0x386c], R22 ;  /* 0x00386c1601007387 */ /* 0x000fe20000100800 */
[----:B------:R-:W-:-:S03]  /*17ed0*/  SEL R0, R0, R60, !P0 ;  /* 0x0000003c00007207 */ /* 0x000fc60004000000 */
[----:B------:R-:W-:Y:S04]  /*17ee0*/  STL [R1+0x3870], R23 ;  /* 0x0038701701007387 */ /* 0x000fe80000100800 */
[----:B------:R-:W-:Y:S04]  /*17ef0*/  STL [R1+0x3874], R24 ;  /* 0x0038741801007387 */ /* 0x000fe80000100800 */
[----:B------:R-:W-:Y:S04]  /*17f00*/  STL [R1+0x3878], R25 ;  /* 0x0038781901007387 */ /* 0x000fe80000100800 */
[----:B------:R-:W-:Y:S04]  /*17f10*/  STL [R1+0x387c], R26 ;  /* 0x00387c1a01007387 */ /* 0x000fe80000100800 */
[----:B------:R-:W-:Y:S01]  /*17f20*/  STL [R1+0x3880], R27 ;  /* 0x0038801b01007387 */ /* 0x000fe20000100800 */
[----:B--2---:R-:W-:-:S02]  /*17f30*/  IMAD R2, R2, c[0x0][0x190], RZ ;  /* 0x0000640002027a24 */ /* 0x004fc400078e02ff */
[----:B---3--:R-:W-:Y:S02]  /*17f40*/  IMAD R60, R6, c[0x0][0x190], RZ ;  /* 0x00006400063c7a24 */ /* 0x008fe400078e02ff */
[----:B------:R-:W-:Y:S02]  /*17f50*/  IMAD R6, R5, c[0x0][0x190], RZ ;  /* 0x0000640005067a24 */ /* 0x000fe400078e02ff */
[----:B------:R-:W-:Y:S02]  /*17f60*/  IMAD R5, R4, c[0x0][0x190], RZ ;  /* 0x0000640004057a24 */ /* 0x000fe400078e02ff */
[----:B------:R-:W-:Y:S01]  /*17f70*/  IMAD R4, R61, c[0x0][0x190], RZ ;  /* 0x000064003d047a24 */ /* 0x000fe200078e02ff */
[----:B------:R-:W-:Y:S04]  /*17f80*/  STL [R1+0x4], R6 ;  /* 0x0000040601007387 */ /* 0x000fe80000100800 */
[----:B------:R0:W-:Y:S04]  /*17f90*/  STL [R1+0x270], R5 ;  /* 0x0002700501007387 */ /* 0x0001e80000100800 */
[----:B------:R1:W-:Y:S04]  /*17fa0*/  STL [R1+0x2a8], R2 ;  /* 0x0002a80201007387 */ /* 0x0003e80000100800 */
[----:B------:R2:W-:Y:S01]  /*17fb0*/  STL [R1+0x2ac], R4 ;  /* 0x0002ac0401007387 */ /* 0x0005e20000100800 */
[----:B0-----:R-:W-:-:S02]  /*17fc0*/  IMAD R5, R30, c[0x0][0x190], RZ ;  /* 0x000064001e057a24 */ /* 0x001fc400078e02ff */
[----:B-1----:R-:W-:-:S03]  /*17fd0*/  IMAD R2, R3, c[0x0][0x190], RZ ;  /* 0x0000640003027a24 */ /* 0x002fc600078e02ff */
[----:B------:R-:W-:Y:S01]  /*17fe0*/  STL [R1+0x2bc], R5 ;  /* 0x0002bc0501007387 */ /* 0x000fe20000100800 */
[----:B--2---:R-:W-:-:S03]  /*17ff0*/  IMAD R4, R31, c[0x0][0x190], RZ ;  /* 0x000064001f047a24 */ /* 0x004fc600078e02ff */
[----:B------:R0:W-:Y:S01]  /*18000*/  STL [R1+0x2e0], R2 ;  /* 0x0002e00201007387 */ /* 0x0001e20000100800 */
[----:B----4-:R-:W-:-:S03]  /*18010*/  IMAD R3, R33, c[0x0][0x190], RZ ;  /* 0x0000640021037a24 */ /* 0x010fc600078e02ff */
[----:B------:R1:W-:Y:S04]  /*18020*/  STL [R1+0x2e4], R4 ;  /* 0x0002e40401007387 */ /* 0x0003e80000100800 */
[----:B------:R-:W2:Y:S01]  /*18030*/  LDL.LU R27, [R1+0x3ac] ;  /* 0x0003ac00011b7983 */ /* 0x000ea20000300800 */
[----:B0-----:R-:W-:-:S03]  /*18040*/  IMAD R2, R32, c[0x0][0x190], RZ ;  /* 0x0000640020027a24 */ /* 0x001fc600078e02ff */
        /* <DEDUP_REMOVED lines=32> */
[----:B--2---:R-:W-:-:S05]  /*18250*/  IMAD R27, R27, c[0x0][0x190], RZ ;  /* 0x000064001b1b7a24 */ /* 0x004fca00078e02ff */
[----:B------:R3:W-:Y:S02]  /*18260*/  STL [R1+0x334], R27 ;  /* 0x0003341b01007387 */ /* 0x0007e40000100800 */
[----:B---3--:R-:W-:Y:S02]  /*18270*/  IMAD R27, R26, c[0x0][0x190], RZ ;  /* 0x000064001a1b7a24 */ /* 0x008fe400078e02ff */
[----:B----4-:R-:W-:Y:S02]  /*18280*/  IMAD R26, R25, c[0x0][0x190], RZ ;  /* 0x00006400191a7a24 */ /* 0x010fe400078e02ff */
[----:B------:R-:W-:Y:S01]  /*18290*/  IMAD R25, R24, c[0x0][0x190], RZ ;  /* 0x0000640018197a24 */ /* 0x000fe200078e02ff */
[----:B------:R-:W-:Y:S01]  /*182a0*/  STL [R1+0x348], R27 ;  /* 0x0003481b01007387 */ /* 0x000fe20000100800 */
[----:B------:R-:W-:-:S03]  /*182b0*/  IMAD R24, R23, c[0x0][0x190], RZ ;  /* 0x0000640017187a24 */ /* 0x000fc600078e02ff */
        /* <DEDUP_REMOVED lines=42> */
[----:B------:R0:W-:Y:S04]  /*18560*/  STL [R1+0x3fc], R5 ;  /* 0x0003fc0501007387 */ /* 0x0001e80000100800 */
[----:B------:R1:W-:Y:S04]  /*18570*/  STL [R1+0x410], R2 ;  /* 0x0004100201007387 */ /* 0x0003e80000100800 */
[----:B------:R2:W-:Y:S01]  /*18580*/  STL [R1+0x414], R4 ;  /* 0x0004140401007387 */ /* 0x0005e20000100800 */
[----:B0-----:R-:W-:Y:S02]  /*18590*/  IMAD R5, R30, c[0x0][0x190], RZ ;  /* 0x000064001e057a24 */ /* 0x001fe400078e02ff */
[----:B-1----:R-:W-:-:S03]  /*185a0*/  IMAD R2, R3, c[0x0][0x190], RZ ;  /* 0x0000640003027a24 */ /* 0x002fc600078e02ff */
[----:B------:R-:W-:Y:S01]  /*185b0*/  STL [R1+0x2fc], R5 ;  /* 0x0002fc0501007387 */ /* 0x000fe20000100800 */
[----:B--2---:R-:W-:-:S03]  /*185c0*/  IMAD R4, R31, c[0x0][0x190], RZ ;  /* 0x000064001f047a24 */ /* 0x004fc600078e02ff */
[----:B------:R0:W-:Y:S01]  /*185d0*/  STL [R1+0x2f8], R2 ;  /* 0x0002f80201007387 */ /* 0x0001e20000100800 */
[----:B------:R-:W-:-:S03]  /*185e0*/  IMAD R3, R33, c[0x0][0x190], RZ ;  /* 0x0000640021037a24 */ /* 0x000fc600078e02ff */
        /* <DEDUP_REMOVED lines=369> */
[----:B------:R-:W-:Y:S02]  /*19d00*/  IMAD R3, R33, c[0x0][0x190], RZ ;  /* 0x0000640021037a24 */ /* 0x000fe400078e02ff */
[----:B--2---:R-:W-:Y:S01]  /*19d10*/  IMAD R4, R31, c[0x0][0x190], RZ ;  /* 0x000064001f047a24 */ /* 0x004fe200078e02ff */
[----:B------:R0:W-:Y:S04]  /*19d20*/  STL [R1+0x918], R2 ;  /* 0x0009180201007387 */ /* 0x0001e80000100800 */
        /* <DEDUP_REMOVED lines=36> */
[----:B------:R0:W-:Y:S01]  /*19f70*/  STL [R1+0x950], R27 ;  /* 0x0009501b01007387 */ /* 0x0001e20000100800 */
[----:B---3--:R-:W-:-:S03]  /*19f80*/  IMAD R26, R26, c[0x0][0x190], RZ ;  /* 0x000064001a1a7a24 */ /* 0x008fc600078e02ff */
[----:B0-----:R-:W2:Y:S01]  /*19f90*/  LDL.LU R27, [R1+0x3880] ;  /* 0x00388000011b7983 */ /* 0x001ea20000300800 */
[----:B----4-:R-:W-:-:S03]  /*19fa0*/  IMAD R25, R25, c[0x0][0x190], RZ ;  /* 0x0000640019197a24 */ /* 0x010fc600078e02ff */
[----:B------:R0:W-:Y:S01]  /*19fb0*/  STL [R1+0x958], R26 ;  /* 0x0009581a01007387 */ /* 0x0001e20000100800 */
[----:B------:R-:W-:Y:S02]  /*19fc0*/  IMAD R24, R24, c[0x0][0x190], RZ ;  /* 0x0000640018187a24 */ /* 0x000fe400078e02ff */
[----:B------:R-:W-:Y:S01]  /*19fd0*/  IMAD R23, R23, c[0x0][0x190], RZ ;  /* 0x0000640017177a24 */ /* 0x000fe200078e02ff */
[----:B0-----:R-:W3:Y:S01]  /*19fe0*/  LDL.LU R26, [R1+0x387c] ;  /* 0x00387c00011a7983 */ /* 0x001ee20000300800 */
[----:B------:R-:W-:-:S03]  /*19ff0*/  IMAD R22, R22, c[0x0][0x190], RZ ;  /* 0x0000640016167a24 */ /* 0x000fc600078e02ff */
[----:B------:R0:W-:Y:S01]  /*1a000*/  STL [R1+0x968], R25 ;  /* 0x0009681901007387 */ /* 0x0001e20000100800 */
[----:B------:R-:W-:Y:S02]  /*1a010*/  IMAD R21, R21, c[0x0][0x190], RZ ;  /* 0x0000640015157a24 */ /* 0x000fe400078e02ff */
[----:B------:R-:W-:Y:S01]  /*1a020*/  IMAD R20, R20, c[0x0][0x190], RZ ;  /* 0x0000640014147a24 */ /* 0x000fe200078e02ff */
[----:B0-----:R-:W4:Y:S04]  /*1a030*/  LDL.LU R25, [R1+0x3878] ;  /* 0x0038780001197983 */ /* 0x001f280000300800 */
[----:B------:R0:W-:Y:S01]  /*1a040*/  STL [R1+0x970], R24 ;  /* 0x0009701801007387 */ /* 0x0001e20000100800 */
[----:B------:R-:W-:Y:S02]  /*1a050*/  IMAD R19, R19, c[0x0][0x190], RZ ;  /* 0x0000640013137a24 */ /* 0x000fe400078e02ff */
[----:B------:R-:W-:Y:S01]  /*1a060*/  IMAD R18, R18, c[0x0][0x190], RZ ;  /* 0x0000640012127a24 */ /* 0x000fe200078e02ff */
[----:B0-----:R-:W2:Y:S04]  /*1a070*/  LDL.LU R24, [R1+0x3874] ;  /* 0x0038740001187983 */ /* 0x001ea80000300800 */
[----:B------:R0:W-:Y:S01]  /*1a080*/  STL [R1+0x980], R23 ;  /* 0x0009801701007387 */ /* 0x0001e20000100800 */
[----:B------:R-:W-:-:S03]  /*1a090*/  IMAD R17, R17, c[0x0][0x190], RZ ;  /* 0x0000640011117a24 */ /* 0x000fc600078e02ff */
        /* <DEDUP_REMOVED lines=60> */
[----:B0-----:R-:W3:Y:S04]  /*1a460*/  LDL.LU R2, [R1+0x3820] ;  /* 0x0038200001027983 */ /* 0x001ee80000300800 */
[----:B------:R0:W-:Y:S04]  /*1a470*/  STL [R1+0xa80], R61 ;  /* 0x000a803d01007387 */ /* 0x0001e80000100800 */
[----:B0-----:R-:W3:Y:S04]  /*1a480*/  LDL.LU R61, [R1+0x381c] ;  /* 0x00381c00013d7983 */ /* 0x001ee80000300800 */
[----:B------:R0:W-:Y:S04]  /*1a490*/  STL [R1+0xa90], R30 ;  /* 0x000a901e01007387 */ /* 0x0001e80000100800 */
[----:B0-----:R-:W3:Y:S04]  /*1a4a0*/  LDL.LU R30, [R1+0x3818] ;  /* 0x00381800011e7983 */ /* 0x001ee80000300800 */
        /* <DEDUP_REMOVED lines=8> */
[----:B--2---:R-:W-:-:S02]  /*1a530*/  IMAD R4, R4, c[0x0][0x190], RZ ;  /* 0x0000640004047a24 */ /* 0x004fc400078e02ff */
[----:B---3--:R-:W-:Y:S02]  /*1a540*/  IMAD R30, R30, c[0x0][0x190], RZ ;  /* 0x000064001e1e7a24 */ /* 0x008fe400078e02ff */
[----:B----4-:R-:W-:Y:S02]  /*1a550*/  IMAD R31, R31, c[0x0][0x190], RZ ;  /* 0x000064001f1f7a24 */ /* 0x010fe400078e02ff */
[----:B------:R-:W-:Y:S02]  /*1a560*/  IMAD R33, R33, c[0x0][0x190], RZ ;  /* 0x0000640021217a24 */ /* 0x000fe400078e02ff */
[----:B------:R-:W-:-:S05]  /*1a570*/  IMAD R32, R32, c[0x0][0x190], RZ ;  /* 0x0000640020207a24 */ /* 0x000fca00078e02ff */
[----:B------:R0:W-:Y:S04]  /*1a580*/  STL [R1+0x404], R32 ;  /* 0x0004042001007387 */ /* 0x0001e80000100800 */
[----:B0-----:R-:W2:Y:S04]  /*1a590*/  LDL.LU R32, [R1+0x3804] ;  /* 0x0038040001207983 */ /* 0x001ea80000300800 */
[----:B------:R0:W-:Y:S04]  /*1a5a0*/  STL [R1+0x400], R33 ;  /* 0x0004002101007387 */ /* 0x0001e80000100800 */
[----:B0-----:R-:W2:Y:S04]  /*1a5b0*/  LDL.LU R33, [R1+0x3800] ;  /* 0x0038000001217983 */ /* 0x001ea80000300800 */
[----:B------:R0:W-:Y:S04]  /*1a5c0*/  STL [R1+0x3dc], R31 ;  /* 0x0003dc1f01007387 */ /* 0x0001e80000100800 */
[----:B------:R1:W-:Y:S01]  /*1a5d0*/  STL [R1+0x3b4], R30 ;  /* 0x0003b41e01007387 */ /* 0x0003e20000100800 */
[----:B0-----:R-:W-:-:S02]  /*1a5e0*/  IMAD R31, R61, c[0x0][0x190], RZ ;  /* 0x000064003d1f7a24 */ /* 0x001fc400078e02ff */
[----:B-1----:R-:W-:-:S03]  /*1a5f0*/  IMAD R30, R2, c[0x0][0x190], RZ ;  /* 0x00006400021e7a24 */ /* 0x002fc600078e02ff */
[----:B------:R-:W-:Y:S01]  /*1a600*/  STL [R1+0x3b0], R31 ;  /* 0x0003b01f01007387 */ /* 0x000fe20000100800 */
[----:B------:R-:W-:Y:S02]  /*1a610*/  IMAD R2, R5, c[0x0][0x190], RZ ;  /* 0x0000640005027a24 */ /* 0x000fe400078e02ff */
[----:B------:R-:W-:Y:S01]  /*1a620*/  IMAD R5, R6, c[0x0][0x190], RZ ;  /* 0x0000640006057a24 */ /* 0x000fe200078e02ff */
[----:B------:R-:W-:Y:S04]  /*1a630*/  STL [R1+0x38c], R30 ;  /* 0x00038c1e01007387 */ /* 0x000fe80000100800 */
[----:B------:R0:W-:Y:S04]  /*1a640*/  STL [R1+0x388], R4 ;  /* 0x0003880401007387 */ /* 0x0001e80000100800 */
[----:B------:R1:W-:Y:S01]  /*1a650*/  STL [R1+0x364], R2 ;  /* 0x0003640201007387 */ /* 0x0003e20000100800 */
[----:B0-----:R-:W-:-:S03]  /*1a660*/  IMAD R4, R7, c[0x0][0x190], RZ ;  /* 0x0000640007047a24 */ /* 0x001fc600078e02ff */
[----:B------:R0:W-:Y:S01]  /*1a670*/  STL [R1+0x360], R5 ;  /* 0x0003600501007387 */ /* 0x0001e20000100800 */
[----:B-1----:R-:W-:-:S03]  /*1a680*/  IMAD R2, R8, c[0x0][0x190], RZ ;  /* 0x0000640008027a24 */ /* 0x002fc600078e02ff */
[----:B------:R1:W-:Y:S01]  /*1a690*/  STL [R1+0x33c], R4 ;  /* 0x00033c0401007387 */ /* 0x0003e20000100800 */
[----:B0-----:R-:W-:-:S03]  /*1a6a0*/  IMAD R5, R9, c[0x0][0x190], RZ ;  /* 0x0000640009057a24 */ /* 0x001fc600078e02ff */
[----:B------:R0:W-:Y:S01]  /*1a6b0*/  STL [R1+0x338], R2 ;  /* 0x0003380201007387 */ /* 0x0001e20000100800 */
[----:B-1----:R-:W-:-:S03]  /*1a6c0*/  IMAD R4, R10, c[0x0][0x190], RZ ;  /* 0x000064000a047a24 */ /* 0x002fc600078e02ff */
[----:B------:R-:W-:Y:S01]  /*1a6d0*/  STL [R1+0x314], R5 ;  /* 0x0003140501007387 */ /* 0x000fe20000100800 */
[----:B0-----:R-:W-:-:S03]  /*1a6e0*/  IMAD R2, R11, c[0x0][0x190], RZ ;  /* 0x000064000b027a24 */ /* 0x001fc600078e02ff */
[----:B------:R-:W3:Y:S04]  /*1a6f0*/  LDL.LU R11, [R1+0x348] ;  /* 0x00034800010b7983 */ /* 0x000ee80000300800 */
[----:B------:R0:W-:Y:S04]  /*1a700*/  STL [R1+0x310], R4 ;  /* 0x0003100401007387 */ /* 0x0001e80000100800 */
[----:B------:R1:W-:Y:S01]  /*1a710*/  STL [R1+0x2ec], R2 ;  /* 0x0002ec0201007387 */ /* 0x0003e20000100800 */
[----:B0-----:R-:W-:Y:S02]  /*1a720*/  IMAD R4, R12, c[0x0][0x190], RZ ;  /* 0x000064000c047a24 */ /* 0x001fe400078e02ff */
[----:B-1----:R-:W-:-:S02]  /*1a730*/  IMAD R2, R13, c[0x0][0x190], RZ ;  /* 0x000064000d027a24 */ /* 0x002fc400078e02ff */
[----:B------:R-:W4:Y:S04]  /*1a740*/  LDL.LU R13, [R1+0x334] ;  /* 0x00033400010d7983 */ /* 0x000f280000300800 */
[----:B------:R0:W-:Y:S04]  /*1a750*/  STL [R1+0x2e8], R4 ;  /* 0x0002e80401007387 */ /* 0x0001e80000100800 */
[----:B------:R1:W-:Y:S01]  /*1a760*/  STL [R1+0x2c4], R2 ;  /* 0x0002c40201007387 */ /* 0x0003e20000100800 */
[----:B0-----:R-:W-:Y:S02]  /*1a770*/  IMAD R4, R14, c[0x0][0x190], RZ ;  /* 0x000064000e047a24 */ /* 0x001fe400078e02ff */
[----:B-1----:R-:W-:-:S02]  /*1a780*/  IMAD R2, R15, c[0x0][0x190], RZ ;  /* 0x000064000f027a24 */ /* 0x002fc400078e02ff */
[----:B------:R-:W3:Y:S04]  /*1a790*/  LDL.LU R15, [R1+0x30c] ;  /* 0x00030c00010f7983 */ /* 0x000ee80000300800 */
        /* <DEDUP_REMOVED lines=34> */
[----:B------:R-:W4:Y:S01]  /*1a9c0*/  LDL.LU R29, [R1+0x270] ;  /* 0x00027000011d7983 */ /* 0x000f220000300800 */
[----:B------:R-:W-:-:S03]  /*1a9d0*/  IMAD R5, R35, c[0x0][0x190], RZ ;  /* 0x0000640023057a24 */ /* 0x000fc600078e02ff */
[----:B------:R0:W-:Y:S04]  /*1a9e0*/  STL [R1+0x238], R4 ;  /* 0x0002380401007387 */ /* 0x0001e80000100800 */
[----:B------:R-:W-:Y:S01]  /*1a9f0*/  STL [R1+0x234], R2 ;  /* 0x0002340201007387 */ /* 0x000fe20000100800 */
[----:B0-----:R-:W-:-:S05]  /*1aa00*/  IMAD R4, R34, c[0x0][0x190], RZ ;  /* 0x0000640022047a24 */ /* 0x001fca00078e02ff */
[----:B------:R0:W-:Y:S04]  /*1aa10*/  STL [R1+0x230], R4 ;  /* 0x0002300401007387 */ /* 0x0001e80000100800 */
[----:B------:R1:W-:Y:S01]  /*1aa20*/  STL [R1+0x22c], R5 ;  /* 0x00022c0501007387 */ /* 0x0003e20000100800 */
[----:B0-----:R-:W-:-:S03]  /*1aa30*/  IMAD R4, R37, c[0x0][0x190], RZ ;  /* 0x0000640025047a24 */ /* 0x001fc600078e02ff */
[----:B------:R-:W4:Y:S01]  /*1aa40*/  LDL.LU R37, [R1+0x4] ;  /* 0x0000040001257983 */ /* 0x000f220000300800 */
[----:B------:R-:W-:-:S05]  /*1aa50*/  IMAD R2, R36, c[0x0][0x190], RZ ;  /* 0x0000640024027a24 */ /* 0x000fca00078e02ff */
[----:B------:R0:W-:Y:S01]  /*1aa60*/  STL [R1+0x228], R2 ;  /* 0x0002280201007387 */ /* 0x0001e20000100800 */
[----:B-1----:R-:W-:-:S03]  /*1aa70*/  IMAD R5, R39, c[0x0][0x190], RZ ;  /* 0x0000640027057a24 */ /* 0x002fc600078e02ff */
[----:B------:R1:W-:Y:S01]  /*1aa80*/  STL [R1+0x224], R4 ;  /* 0x0002240401007387 */ /* 0x0003e20000100800 */
[----:B0-----:R-:W-:Y:S02]  /*1aa90*/  IMAD R2, R38, c[0x0][0x190], RZ ;  /* 0x0000640026027a24 */ /* 0x001fe400078e02ff */
[----:B-1----:R-:W-:-:S03]  /*1aaa0*/  IMAD R4, R40, c[0x0][0x190], RZ ;  /* 0x0000640028047a24 */ /* 0x002fc600078e02ff */
        /* <DEDUP_REMOVED lines=9> */
[----:B------:R1:W-:Y:S01]  /*1ab40*/  STL [R1+0x20c], R4 ;  /* 0x00020c0401007387 */ /* 0x0003e20000100800 */
[----:B------:R-:W-:-:S03]  /*1ab50*/  IMAD R49, R49, c[0x0][0x190], RZ ;  /* 0x0000640031317a24 */ /* 0x000fc600078e02ff */
[----:B------:R2:W-:Y:S01]  /*1ab60*/  STL [R1+0x208], R2 ;  /* 0x0002080201007387 */ /* 0x0005e20000100800 */
[----:B0-----:R-:W-:Y:S02]  /*1ab70*/  IMAD R5, R45, c[0x0][0x190], RZ ;  /* 0x000064002d057a24 */ /* 0x001fe400078e02ff */
[----:B-1----:R-:W-:-:S03]  /*1ab80*/  IMAD R4, R46, c[0x0][0x190], RZ ;  /* 0x000064002e047a24 */ /* 0x002fc600078e02ff */
[----:B------:R-:W-:Y:S01]  /*1ab90*/  STL [R1+0x204], R5 ;  /* 0x0002040501007387 */ /* 0x000fe20000100800 */
[----:B--2---:R-:W-:Y:S02]  /*1aba0*/  IMAD R2, R47, c[0x0][0x190], RZ ;  /* 0x000064002f027a24 */ /* 0x004fe400078e02ff */
[----:B------:R-:W-:Y:S01]  /*1abb0*/  IMAD R47, R48, c[0x0][0x190], RZ ;  /* 0x00006400302f7a24 */ /* 0x000fe200078e02ff */
[----:B------:R-:W-:Y:S01]  /*1abc0*/  STL [R1+0x200], R4 ;  /* 0x0002000401007387 */ /* 0x000fe20000100800 */
[----:B------:R-:W-:Y:S02]  /*1abd0*/  IMAD R45, R50, c[0x0][0x190], RZ ;  /* 0x00006400322d7a24 */ /* 0x000fe400078e02ff */
[----:B------:R-:W-:Y:S01]  /*1abe0*/  IMAD R51, R51, c[0x0][0x190], RZ ;  /* 0x0000640033337a24 */ /* 0x000fe200078e02ff */
[----:B------:R0:W-:Y:S01]  /*1abf0*/  STL [R1+0x1fc], R2 ;  /* 0x0001fc0201007387 */ /* 0x0001e20000100800 */
[----:B------:R-:W-:Y:S02]  /*1ac00*/  IMAD R43, R52, c[0x0][0x190], RZ ;  /* 0x00006400342b7a24 */ /* 0x000fe400078e02ff */
[----:B------:R-:W-:Y:S01]  /*1ac10*/  IMAD R53, R53, c[0x0][0x190], RZ ;  /* 0x0000640035357a24 */ /* 0x000fe200078e02ff */
[----:B------:R-:W-:Y:S01]  /*1ac20*/  STL [R1+0x1f8], R47 ;  /* 0x0001f82f01007387 */ /* 0x000fe20000100800 */
[----:B------:R-:W-:-:S02]  /*1ac30*/  IMAD R41, R54, c[0x0][0x190], RZ ;  /* 0x0000640036297a24 */ /* 0x000fc400078e02ff */
[----:B------:R-:W-:Y:S01]  /*1ac40*/  IMAD R55, R55, c[0x0][0x190], RZ ;  /* 0x0000640037377a24 */ /* 0x000fe200078e02ff */
[----:B------:R-:W-:Y:S01]  /*1ac50*/  STL [R1+0x1f4], R49 ;  /* 0x0001f43101007387 */ /* 0x000fe20000100800 */
[----:B------:R-:W-:-:S03]  /*1ac60*/  IMAD R39, R56, c[0x0][0x190], RZ ;  /* 0x0000640038277a24 */ /* 0x000fc600078e02ff */
[----:B------:R-:W-:Y:S01]  /*1ac70*/  STL [R1+0x1f0], R45 ;  /* 0x0001f02d01007387 */ /* 0x000fe20000100800 */
[----:B------:R-:W-:Y:S02]  /*1ac80*/  IMAD R3, R3, c[0x0][0x190], RZ ;  /* 0x0000640003037a24 */ /* 0x000fe400078e02ff */
[----:B0-----:R-:W-:Y:S01]  /*1ac90*/  IMAD R2, R59, c[0x0][0x190], RZ ;  /* 0x000064003b027a24 */ /* 0x001fe200078e02ff */
[----:B------:R-:W-:Y:S01]  /*1aca0*/  STL [R1+0x1ec], R51 ;  /* 0x0001ec3301007387 */ /* 0x000fe20000100800 */
[----:B------:R-:W-:-:S03]  /*1acb0*/  IMAD R31, R57, c[0x0][0x190], RZ ;  /* 0x00006400391f7a24 */ /* 0x000fc600078e02ff */
[----:B------:R-:W-:Y:S01]  /*1acc0*/  STL [R1+0x1e8], R43 ;  /* 0x0001e82b01007387 */ /* 0x000fe20000100800 */
[----:B------:R-:W-:-:S03]  /*1acd0*/  IMAD R30, R58, c[0x0][0x190], RZ ;  /* 0x000064003a1e7a24 */ /* 0x000fc600078e02ff */
[----:B------:R-:W-:Y:S04]  /*1ace0*/  STL [R1+0x1e4], R53 ;  /* 0x0001e43501007387 */ /* 0x000fe80000100800 */
[----:B------:R-:W-:Y:S04]  /*1acf0*/  STL [R1+0x1e0], R41 ;  /* 0x0001e02901007387 */ /* 0x000fe80000100800 */
[----:B------:R-:W-:Y:S04]  /*1ad00*/  STL [R1+0x1dc], R55 ;  /* 0x0001dc3701007387 */ /* 0x000fe80000100800 */
[----:B------:R-:W-:Y:S04]  /*1ad10*/  STL [R1+0x1d8], R39 ;  /* 0x0001d82701007387 */ /* 0x000fe80000100800 */
[----:B------:R0:W-:Y:S04]  /*1ad20*/  STL.64 [R1+0x3788], R2 ;  /* 0x0037880201007387 */ /* 0x0001e80000100a00 */
[----:B------:R-:W-:Y:S04]  /*1ad30*/  STL [R1+0x1d4], R31 ;  /* 0x0001d41f01007387 */ /* 0x000fe80000100800 */
[----:B------:R-:W-:Y:S01]  /*1ad40*/  STL [R1+0x1d0], R30 ;  /* 0x0001d01e01007387 */ /* 0x000fe20000100800 */
[----:B0-----:R-:W-:-:S03]  /*1ad50*/  IMAD.WIDE R2, R60, 0x2, R32 ;  /* 0x000000023c027825 */ /* 0x001fc600078e0220 */
[----:B------:R-:W-:Y:S04]  /*1ad60*/  STL.64 [R1+0x3790], R30 ;  /* 0x0037901e01007387 */ /* 0x000fe80000100a00 */
[----:B------:R4:W-:Y:S01]  /*1ad70*/  STL.64 [R1+0x1c8], R2 ;  /* 0x0001c80201007387 */ /* 0x0009e20000100a00 */
[----:B---3--:R-:W-:-:S04]  /*1ad80*/  IMAD.WIDE R6, R27, 0x2, R32 ;  /* 0x000000021b067825 */ /* 0x008fc800078e0220 */
[----:B----4-:R-:W-:-:S04]  /*1ad90*/  IMAD.WIDE R2, R29, 0x2, R32 ;  /* 0x000000021d027825 */ /* 0x010fc800078e0220 */
[----:B------:R-:W-:-:S05]  /*1ada0*/  IMAD.WIDE R4, R37, 0x2, R32 ;  /* 0x0000000225047825 */ /* 0x000fca00078e0220 */
[----:B------:R0:W-:Y:S04]  /*1adb0*/  STL.64 [R1+0x1c0], R4 ;  /* 0x0001c00401007387 */ /* 0x0001e80000100a00 */
[----:B------:R1:W-:Y:S04]  /*1adc0*/  STL.64 [R1+0x1b8], R2 ;  /* 0x0001b80201007387 */ /* 0x0003e80000100a00 */
[----:B------:R2:W-:Y:S01]  /*1add0*/  STL.64 [R1+0x1b0], R6 ;  /* 0x0001b00601007387 */ /* 0x0005e20000100a00 */
[----:B0-----:R-:W-:-:S04]  /*1ade0*/  IMAD.WIDE R4, R25, 0x2, R32 ;  /* 0x0000000219047825 */ /* 0x001fc800078e0220 */
[--C-:B-1----:R-:W-:Y:S01]  /*1adf0*/  IMAD.WIDE R2, R23, 0x2, R32.reuse ;  /* 0x0000000217027825 */ /* 0x102fe200078e0220 */
[----:B------:R0:W-:Y:S03]  /*1ae00*/  STL.64 [R1+0x1a8], R4 ;  /* 0x0001a80401007387 */ /* 0x0001e60000100a00 */
[--C-:B--2---:R-:W-:Y:S01]  /*1ae10*/  IMAD.WIDE R6, R21, 0x2, R32.reuse ;  /* 0x0000000215067825 */ /* 0x104fe200078e0220 */
        /* <DEDUP_REMOVED lines=8> */
[----:B0-----:R-:W-:-:S03]  /*1aea0*/  IMAD.WIDE R4, R13, 0x2, R32 ;  /* 0x000000020d047825 */ /* 0x001fc600078e0220 */
[----:B------:R-:W3:Y:S01]  /*1aeb0*/  LDL.LU R9, [R1+0x34c] ;  /* 0x00034c0001097983 */ /* 0x000ee20000300800 */
[----:B-1----:R-:W-:-:S03]  /*1aec0*/  IMAD.WIDE R2, R11, 0x2, R32 ;  /* 0x000000020b027825 */ /* 0x002fc600078e0220 */
[----:B------:R0:W-:Y:S04]  /*1aed0*/  STL.64 [R1+0x178], R4 ;  /* 0x0001780401007387 */ /* 0x0001e80000100a00 */
[----:B--2---:R-:W2:Y:S04]  /*1aee0*/  LDL.LU R7, [R1+0x358] ;  /* 0x0003580001077983 */ /* 0x004ea80000300800 */
[----:B------:R3:W-:Y:S04]  /*1aef0*/  STL.64 [R1+0x170], R2 ;  /* 0x0001700201007387 */ /* 0x0007e80000100a00 */
[----:B0-----:R-:W4:Y:S04]  /*1af00*/  LDL.LU R5, [R1+0x370] ;  /* 0x0003700001057983 */ /* 0x001f280000300800 */
        /* <DEDUP_REMOVED lines=27> */
[----:B------:R-:W4:Y:S01]  /*1b0c0*/  LDL.LU R61, [R1+0x2d0] ;  /* 0x0002d000013d7983 */ /* 0x000f220000300800 */
[----:B---3--:R-:W-:-:S05]  /*1b0d0*/  IMAD.WIDE R2, R9, 0x2, R32 ;  /* 0x0000000209027825 */ /* 0x008fca00078e0220 */
[----:B------:R4:W-:Y:S01]  /*1b0e0*/  STL.64 [R1+0x168], R2 ;  /* 0x0001680201007387 */ /* 0x0009e20000100a00 */
[----:B--2---:R-:W-:-:S05]  /*1b0f0*/  IMAD.WIDE R30, R7, 0x2, R32 ;  /* 0x00000002071e7825 */ /* 0x004fca00078e0220 */
[----:B------:R0:W-:Y:S01]  /*1b100*/  STL.64 [R1+0x160], R30 ;  /* 0x0001601e01007387 */ /* 0x0001e20000100a00 */
[----:B----4-:R-:W-:-:S03]  /*1b110*/  IMAD.WIDE R2, R5, 0x2, R32 ;  /* 0x0000000205027825 */ /* 0x010fc600078e0220 */
[----:B------:R1:W-:Y:S04]  /*1b120*/  STL.64 [R1+0x3798], R4 ;  /* 0x0037980401007387 */ /* 0x0003e80000100a00 */
[----:B------:R2:W-:Y:S01]  /*1b130*/  STL.64 [R1+0x158], R2 ;  /* 0x0001580201007387 */ /* 0x0005e20000100a00 */
[----:B0-----:R-:W-:-:S05]  /*1b140*/  IMAD.WIDE R30, R4, 0x2, R32 ;  /* 0x00000002041e7825 */ /* 0x001fca00078e0220 */
[----:B------:R-:W-:Y:S01]  /*1b150*/  STL.64 [R1+0x150], R30 ;  /* 0x0001501e01007387 */ /* 0x000fe20000100a00 */
[----:B-1----:R-:W-:-:S04]  /*1b160*/  IMAD.WIDE R4, R8, 0x2, R32 ;  /* 0x0000000208047825 */ /* 0x002fc800078e0220 */
[--C-:B--2---:R-:W-:Y:S01]  /*1b170*/  IMAD.WIDE R2, R6, 0x2, R32.reuse ;  /* 0x0000000206027825 */ /* 0x104fe200078e0220 */
[----:B------:R-:W-:Y:S04]  /*1b180*/  STL.64 [R1+0x37a0], R6 ;  /* 0x0037a00601007387 */ /* 0x000fe80000100a00 */
[----:B------:R0:W-:Y:S04]  /*1b190*/  STL.64 [R1+0x148], R2 ;  /* 0x0001480201007387 */ /* 0x0001e80000100a00 */
[----:B------:R-:W-:Y:S04]  /*1b1a0*/  STL.64 [R1+0x37a8], R8 ;  /* 0x0037a80801007387 */ /* 0x000fe80000100a00 */
[----:B------:R1:W-:Y:S01]  /*1b1b0*/  STL.64 [R1+0x140], R4 ;  /* 0x0001400401007387 */ /* 0x0003e20000100a00 */
[----:B0-----:R-:W-:-:S03]  /*1b1c0*/  IMAD.WIDE R2, R10, 0x2, R32 ;  /* 0x000000020a027825 */ /* 0x001fc600078e0220 */
[----:B------:R-:W-:Y:S04]  /*1b1d0*/  STL.64 [R1+0x37b0], R10 ;  /* 0x0037b00a01007387 */ /* 0x000fe80000100a00 */
[----:B------:R0:W-:Y:S01]  /*1b1e0*/  STL.64 [R1+0x138], R2 ;  /* 0x0001380201007387 */ /* 0x0001e20000100a00 */
[----:B-1----:R-:W-:-:S03]  /*1b1f0*/  IMAD.WIDE R4, R12, 0x2, R32 ;  /* 0x000000020c047825 */ /* 0x002fc600078e0220 */
        /* <DEDUP_REMOVED lines=21> */
[----:B------:R-:W2:Y:S04]  /*1b350*/  LDL R11, [R1+0x43c] ;  /* 0x00043c00010b7983 */ /* 0x000ea80000100800 */
[----:B------:R-:W3:Y:S04]  /*1b360*/  LDL R8, [R1+0x448] ;  /* 0x0004480001087983 */ /* 0x000ee80000100800 */
[----:B------:R0:W-:Y:S04]  /*1b370*/  STL.64 [R1+0xf8], R2 ;  /* 0x0000f80201007387 */ /* 0x0001e80000100a00 */
[----:B------:R-:W4:Y:S04]  /*1b380*/  LDL R9, [R1+0x44c] ;  /* 0x00044c0001097983 */ /* 0x000f280000100800 */
[----:B------:R-:W4:Y:S04]  /*1b390*/  LDL R6, [R1+0x454] ;  /* 0x0004540001067983 */ /* 0x000f280000100800 */
[----:B------:R-:W4:Y:S04]  /*1b3a0*/  LDL R7, [R1+0x2b8] ;  /* 0x0002b80001077983 */ /* 0x000f280000100800 */
[----:B-1----:R-:W4:Y:S04]  /*1b3b0*/  LDL R4, [R1+0x460] ;  /* 0x0004600001047983 */ /* 0x002f280000100800 */
[----:B------:R-:W4:Y:S04]  /*1b3c0*/  LDL R5, [R1+0x464] ;  /* 0x0004640001057983 */ /* 0x000f280000100800 */
[----:B------:R-:W4:Y:S04]  /*1b3d0*/  LDL R30, [R1+0x470] ;  /* 0x00047000011e7983 */ /* 0x000f280000100800 */
[----:B------:R-:W4:Y:S04]  /*1b3e0*/  LDL R31, [R1+0x474] ;  /* 0x00047400011f7983 */ /* 0x000f280000100800 */
[----:B0-----:R-:W4:Y:S04]  /*1b3f0*/  LDL R2, [R1+0x480] ;  /* 0x0004800001027983 */ /* 0x001f280000100800 */
[----:B------:R-:W4:Y:S04]  /*1b400*/  LDL R3, [R1+0x484] ;  /* 0x0004840001037983 */ /* 0x000f280000100800 */
[----:B------:R-:W4:Y:S04]  /*1b410*/  LDL R59, [R1+0x490] ;  /* 0x00049000013b7983 */ /* 0x000f280000100800 */
[----:B------:R-:W4:Y:S01]  /*1b420*/  LDL R57, [R1+0x494] ;  /* 0x0004940001397983 */ /* 0x000f220000100800 */
[----:B------:R-:W-:-:S03]  /*1b430*/  IMAD.WIDE R12, R28, 0x2, R32 ;  /* 0x000000021c0c7825 */ /* 0x000fc600078e0220 */
[----:B------:R-:W-:Y:S01]  /*1b440*/  STL.64 [R1+0x37f0], R26 ;  /* 0x0037f01a01007387 */ /* 0x000fe20000100a00 */
[----:B------:R-:W-:-:S03]  /*1b450*/  IMAD.WIDE R14, R35, 0x2, R32 ;  /* 0x00000002230e7825 */ /* 0x000fc600078e0220 */
[----:B------:R-:W-:Y:S04]  /*1b460*/  STL.64 [R1+0x37f8], R28 ;  /* 0x0037f81c01007387 */ /* 0x000fe80000100a00 */
[----:B------:R0:W-:Y:S01]  /*1b470*/  STL.64 [R1+0xf0], R12 ;  /* 0x0000f00c01007387 */ /* 0x0001e20000100a00 */
[----:B------:R-:W-:-:S03]  /*1b480*/  IMAD.WIDE R16, R36, 0x2, R32 ;  /* 0x0000000224107825 */ /* 0x000fc600078e0220 */
[----:B------:R1:W-:Y:S01]  /*1b490*/  STL.64 [R1+0xe8], R14 ;  /* 0x0000e80e01007387 */ /* 0x0003e20000100a00 */
[----:B0-----:R-:W-:-:S04]  /*1b4a0*/  IMAD.WIDE R12, R34, 0x2, R32 ;  /* 0x00000002220c7825 */ /* 0x001fc800078e0220 */
[--C-:B-1----:R-:W-:Y:S01]  /*1b4b0*/  IMAD.WIDE R14, R38, 0x2, R32.reuse ;  /* 0x00000002260e7825 */ /* 0x102fe200078e0220 */
[----:B------:R0:W-:Y:S04]  /*1b4c0*/  STL.64 [R1+0xe0], R12 ;  /* 0x0000e00c01007387 */ /* 0x0001e80000100a00 */
[----:B------:R1:W-:Y:S04]  /*1b4d0*/  STL.64 [R1+0xd8], R16 ;  /* 0x0000d81001007387 */ /* 0x0003e80000100a00 */
[----:B------:R1:W-:Y:S01]  /*1b4e0*/  STL.64 [R1+0xd0], R14 ;  /* 0x0000d00e01007387 */ /* 0x0003e20000100a00 */
[----:B0-----:R-:W-:-:S04]  /*1b4f0*/  IMAD.WIDE R12, R40, 0x2, R32 ;  /* 0x00000002280c7825 */ /* 0x001fc800078e0220 */
[--C-:B-1----:R-:W-:Y:S01]  /*1b500*/  IMAD.WIDE R16, R42, 0x2, R32.reuse ;  /* 0x000000022a107825 */ /* 0x102fe200078e0220 */
[----:B------:R0:W-:Y:S03]  /*1b510*/  STL.64 [R1+0xc8], R12 ;  /* 0x0000c80c01007387 */ /* 0x0001e60000100a00 */
[--C-:B------:R-:W-:Y:S01]  /*1b520*/  IMAD.WIDE R14, R44, 0x2, R32.reuse ;  /* 0x000000022c0e7825 */ /* 0x100fe200078e0220 */
        /* <DEDUP_REMOVED lines=16> */
[----:B------:R3:W-:Y:S04]  /*1b630*/  STL.64 [R1+0x80], R12 ;  /* 0x0000800c01007387 */ /* 0x0007e80000100a00 */
[----:B------:R-:W-:Y:S01]  /*1b640*/  STL.64 [R1+0x78], R16 ;  /* 0x0000781001007387 */ /* 0x000fe20000100a00 */
[----:B--2---:R-:W-:-:S04]  /*1b650*/  IMAD.WIDE R14, R11, 0x2, R32 ;  /* 0x000000020b0e7825 */ /* 0x004fc800078e0220 */
[--C-:B---3--:R-:W-:Y:S01]  /*1b660*/  IMAD.WIDE R12, R8, 0x2, R32.reuse ;  /* 0x00000002080c7825 */ /* 0x108fe200078e0220 */
[----:B------:R-:W-:Y:S03]  /*1b670*/  STL.64 [R1+0x268], R14 ;  /* 0x0002680e01007387 */ /* 0x000fe60000100a00 */
[--C-:B----4-:R-:W-:Y:S01]  /*1b680*/  IMAD.WIDE R10, R9, 0x2, R32.reuse ;  /* 0x00000002090a7825 */ /* 0x110fe200078e0220 */
[----:B------:R-:W-:Y:S03]  /*1b690*/  STL.64 [R1+0x278], R12 ;  /* 0x0002780c01007387 */ /* 0x000fe60000100a00 */
[--C-:B------:R-:W-:Y:S01]  /*1b6a0*/  IMAD.WIDE R8, R6, 0x2, R32.reuse ;  /* 0x0000000206087825 */ /* 0x100fe200078e0220 */
[----:B------:R0:W-:Y:S03]  /*1b6b0*/  STL.64 [R1+0x290], R10 ;  /* 0x0002900a01007387 */ /* 0x0001e60000100a00 */
[--C-:B------:R-:W-:Y:S01]  /*1b6c0*/  IMAD.WIDE R6, R7, 0x2, R32.reuse ;  /* 0x0000000207067825 */ /* 0x100fe200078e0220 */
[----:B------:R1:W-:Y:S04]  /*1b6d0*/  STL.64 [R1+0x2a0], R8 ;  /* 0x0002a00801007387 */ /* 0x0003e80000100a00 */
[----:B------:R2:W-:Y:S01]  /*1b6e0*/  STL.64 [R1+0x2b0], R6 ;  /* 0x0002b00601007387 */ /* 0x0005e20000100a00 */
[----:B0-----:R-:W-:-:S04]  /*1b6f0*/  IMAD.WIDE R10, R4, 0x2, R32 ;  /* 0x00000002040a7825 */ /* 0x001fc800078e0220 */
[--C-:B-1----:R-:W-:Y:S01]  /*1b700*/  IMAD.WIDE R8, R5, 0x2, R32.reuse ;  /* 0x0000000205087825 */ /* 0x102fe200078e0220 */
[----:B------:R-:W-:Y:S03]  /*1b710*/  STL.64 [R1+0x2c8], R10 ;  /* 0x0002c80a01007387 */ /* 0x000fe60000100a00 */
[--C-:B--2---:R-:W-:Y:S01]  /*1b720*/  IMAD.WIDE R6, R30, 0x2, R32.reuse ;  /* 0x000000021e067825 */ /* 0x104fe200078e0220 */
[----:B------:R0:W-:Y:S03]  /*1b730*/  STL.64 [R1+0x2d8], R8 ;  /* 0x0002d80801007387 */ /* 0x0001e60000100a00 */
[--C-:B------:R-:W-:Y:S01]  /*1b740*/  IMAD.WIDE R4, R31, 0x2, R32.reuse ;  /* 0x000000021f047825 */ /* 0x100fe200078e0220 */
[----:B------:R1:W-:Y:S04]  /*1b750*/  STL.64 [R1+0x2f0], R6 ;  /* 0x0002f00601007387 */ /* 0x0003e80000100a00 */
[----:B------:R2:W-:Y:S01]  /*1b760*/  STL.64 [R1+0x300], R4 ;  /* 0x0003000401007387 */ /* 0x0005e20000100a00 */
[----:B0-----:R-:W-:-:S04]  /*1b770*/  IMAD.WIDE R8, R2, 0x2, R32 ;  /* 0x0000000202087825 */ /* 0x001fc800078e0220 */
[--C-:B-1----:R-:W-:Y:S01]  /*1b780*/  IMAD.WIDE R6, R3, 0x2, R32.reuse ;  /* 0x0000000203067825 */ /* 0x102fe200078e0220 */
[----:B------:R0:W-:Y:S03]  /*1b790*/  STL.64 [R1+0x318], R8 ;  /* 0x0003180801007387 */ /* 0x0001e60000100a00 */
[--C-:B--2---:R-:W-:Y:S01]  /*1b7a0*/  IMAD.WIDE R4, R59, 0x2, R32.reuse ;  /* 0x000000023b047825 */ /* 0x104fe200078e0220 */
[----:B------:R1:W-:Y:S04]  /*1b7b0*/  STL.64 [R1+0x328], R6 ;  /* 0x0003280601007387 */ /* 0x0003e80000100a00 */
[----:B------:R-:W2:Y:S01]  /*1b7c0*/  LDL R29, [R1+0x4a0] ;  /* 0x0004a000011d7983 */ /* 0x000ea20000100800 */
[----:B------:R-:W-:-:S03]  /*1b7d0*/  IMAD.WIDE R2, R57, 0x2, R32 ;  /* 0x0000000239027825 */ /* 0x000fc600078e0220 */
[----:B------:R3:W-:Y:S04]  /*1b7e0*/  STL.64 [R1+0x340], R4 ;  /* 0x0003400401007387 */ /* 0x0007e80000100a00 */
[----:B------:R-:W4:Y:S04]  /*1b7f0*/  LDL R26, [R1+0x4a4] ;  /* 0x0004a400011a7983 */ /* 0x000f280000100800 */
[----:B------:R0:W-:Y:S04]  /*1b800*/  STL.64 [R1+0x350], R2 ;  /* 0x0003500201007387 */ /* 0x0001e80000100a00 */
        /* <DEDUP_REMOVED lines=17> */
[----:B0-----:R-:W4:Y:S04]  /*1b920*/  LDL R8, [R1+0x534] ;  /* 0x0005340001087983 */ /* 0x001f280000100800 */
[----:B------:R-:W4:Y:S04]  /*1b930*/  LDL R9, [R1+0x540] ;  /* 0x0005400001097983 */ /* 0x000f280000100800 */
[----:B-1----:R-:W4:Y:S04]  /*1b940*/  LDL R6, [R1+0x544] ;  /* 0x0005440001067983 */ /* 0x002f280000100800 */
[----:B------:R-:W4:Y:S04]  /*1b950*/  LDL R7, [R1+0x550] ;  /* 0x0005500001077983 */ /* 0x000f280000100800 */
[----:B---3--:R-:W3:Y:S04]  /*1b960*/  LDL R4, [R1+0x554] ;  /* 0x0005540001047983 */ /* 0x008ee80000100800 */
[----:B------:R-:W3:Y:S04]  /*1b970*/  LDL R5, [R1+0x560] ;  /* 0x0005600001057983 */ /* 0x000ee80000100800 */
[----:B------:R-:W3:Y:S04]  /*1b980*/  LDL R30, [R1+0x564] ;  /* 0x00056400011e7983 */ /* 0x000ee80000100800 */
[----:B------:R-:W3:Y:S04]  /*1b990*/  LDL R31, [R1+0x570] ;  /* 0x00057000011f7983 */ /* 0x000ee80000100800 */
[----:B------:R-:W3:Y:S04]  /*1b9a0*/  LDL R2, [R1+0x574] ;  /* 0x0005740001027983 */ /* 0x000ee80000100800 */
[----:B------:R-:W3:Y:S04]  /*1b9b0*/  LDL R3, [R1+0x578] ;  /* 0x0005780001037983 */ /* 0x000ee80000100800 */
[----:B------:R-:W3:Y:S04]  /*1b9c0*/  LDL R59, [R1+0x57c] ;  /* 0x00057c00013b7983 */ /* 0x000ee80000100800 */
[----:B------:R-:W3:Y:S01]  /*1b9d0*/  LDL R57, [R1+0x588] ;  /* 0x0005880001397983 */ /* 0x000ee20000100800 */
[----:B--2---:R-:W-:-:S05]  /*1b9e0*/  IMAD.WIDE R28, R29, 0x2, R32 ;  /* 0x000000021d1c7825 */ /* 0x004fca00078e0220 */
[----:B------:R4:W-:Y:S02]  /*1b9f0*/  STL.64 [R1+0x368], R28 ;  /* 0x0003681c01007387 */ /* 0x0009e40000100a00 */
[----:B----4-:R-:W-:-:S05]  /*1ba00*/  IMAD.WIDE R28, R26, 0x2, R32 ;  /* 0x000000021a1c7825 */ /* 0x010fca00078e0220 */
[----:B------:R0:W-:Y:S02]  /*1ba10*/  STL.64 [R1+0x378], R28 ;  /* 0x0003781c01007387 */ /* 0x0001e40000100a00 */
[----:B0-----:R-:W-:-:S04]  /*1ba20*/  IMAD.WIDE R28, R27, 0x2, R32 ;  /* 0x000000021b1c7825 */ /* 0x001fc800078e0220 */
        /* <DEDUP_REMOVED lines=9> */
[----:B------:R-:W-:Y:S03]  /*1bac0*/  STL.64 [R1+0x3e0], R26 ;  /* 0x0003e01a01007387 */ /* 0x000fe60000100a00 */
[--C-:B------:R-:W-:Y:S01]  /*1bad0*/  IMAD.WIDE R22, R21, 0x2, R32.reuse ;  /* 0x0000000215167825 */ /* 0x100fe200078e0220 */
        /* <DEDUP_REMOVED lines=30> */
[----:B---3--:R-:W-:-:S04]  /*1bcc0*/  IMAD.WIDE R10, R4, 0x2, R32 ;  /* 0x00000002040a7825 */ /* 0x008fc800078e0220 */
[--C-:B0-----:R-:W-:Y:S01]  /*1bcd0*/  IMAD.WIDE R8, R5, 0x2, R32.reuse ;  /* 0x0000000205087825 */ /* 0x101fe200078e0220 */
[----:B------:R-:W-:Y:S03]  /*1bce0*/  STL.64 [R1+0x508], R10 ;  /* 0x0005080a01007387 */ /* 0x000fe60000100a00 */
        /* <DEDUP_REMOVED lines=418> */
[----:B----4-:R-:W-:-:S04]  /*1d710*/  IMAD.WIDE R28, R26, 0x2, R32 ;  /* 0x000000021a1c7825 */ /* 0x010fc800078e0220 */
[--C-:B------:R-:W-:Y:S01]  /*1d720*/  IMAD.WIDE R26, R27, 0x2, R32.reuse ;  /* 0x000000021b1a7825 */ /* 0x100fe200078e0220 */
[----:B------:R0:W-:Y:S04]  /*1d730*/  STL.64 [R1+0xdb8], R28 ;  /* 0x000db81c01007387 */ /* 0x0001e80000100a00 */
[----:B0-----:R-:W2:Y:S04]  /*1d740*/  LDL.LU.64 R28, [R1+0x37f8] ;  /* 0x0037f800011c7983 */ /* 0x001ea80000300a00 */
[----:B------:R0:W-:Y:S02]  /*1d750*/  STL.64 [R1+0xdc0], R26 ;  /* 0x000dc01a01007387 */ /* 0x0001e40000100a00 */
[----:B0-----:R-:W-:-:S04]  /*1d760*/  IMAD.WIDE R26, R24, 0x2, R32 ;  /* 0x00000002181a7825 */ /* 0x001fc800078e0220 */
[--C-:B------:R-:W-:Y:S01]  /*1d770*/  IMAD.WIDE R24, R25, 0x2, R32.reuse ;  /* 0x0000000219187825 */ /* 0x100fe200078e0220 */
[----:B------:R0:W-:Y:S04]  /*1d780*/  STL.64 [R1+0xdc8], R26 ;  /* 0x000dc81a01007387 */ /* 0x0001e80000100a00 */
[----:B0-----:R-:W4:Y:S04]  /*1d790*/  LDL.LU.64 R26, [R1+0x37f0] ;  /* 0x0037f000011a7983 */ /* 0x001f280000300a00 */
[----:B------:R0:W-:Y:S02]  /*1d7a0*/  STL.64 [R1+0xdd0], R24 ;  /* 0x000dd01801007387 */ /* 0x0001e40000100a00 */
[----:B0-----:R-:W-:-:S04]  /*1d7b0*/  IMAD.WIDE R24, R22, 0x2, R32 ;  /* 0x0000000216187825 */ /* 0x001fc800078e0220 */
[--C-:B------:R-:W-:Y:S01]  /*1d7c0*/  IMAD.WIDE R22, R23, 0x2, R32.reuse ;  /* 0x0000000217167825 */ /* 0x100fe200078e0220 */
[----:B------:R0:W-:Y:S04]  /*1d7d0*/  STL.64 [R1+0xdd8], R24 ;  /* 0x000dd81801007387 */ /* 0x0001e80000100a00 */
[----:B0-----:R-:W2:Y:S04]  /*1d7e0*/  LDL.LU.64 R24, [R1+0x37e8] ;  /* 0x0037e80001187983 */ /* 0x001ea80000300a00 */
        /* <DEDUP_REMOVED lines=41> */
[----:B---3--:R-:W-:-:S04]  /*1da80*/  IMAD.WIDE R6, R4, 0x2, R32 ;  /* 0x0000000204067825 */ /* 0x008fc800078e0220 */
[--C-:B------:R-:W-:Y:S01]  /*1da90*/  IMAD.WIDE R4, R5, 0x2, R32.reuse ;  /* 0x0000000205047825 */ /* 0x100fe200078e0220 */
[----:B------:R0:W-:Y:S04]  /*1daa0*/  STL.64 [R1+0xe68], R6 ;  /* 0x000e680601007387 */ /* 0x0001e80000100a00 */
[----:B0-----:R-:W3:Y:S04]  /*1dab0*/  LDL.LU.64 R6, [R1+0x37a0] ;  /* 0x0037a00001067983 */ /* 0x001ee80000300a00 */
[----:B------:R0:W-:Y:S02]  /*1dac0*/  STL.64 [R1+0xe70], R4 ;  /* 0x000e700401007387 */ /* 0x0001e40000100a00 */
[----:B0-----:R-:W-:-:S04]  /*1dad0*/  IMAD.WIDE R4, R30, 0x2, R32 ;  /* 0x000000021e047825 */ /* 0x001fc800078e0220 */
[--C-:B------:R-:W-:Y:S01]  /*1dae0*/  IMAD.WIDE R30, R31, 0x2, R32.reuse ;  /* 0x000000021f1e7825 */ /* 0x100fe200078e0220 */
[----:B------:R0:W-:Y:S04]  /*1daf0*/  STL.64 [R1+0xe78], R4 ;  /* 0x000e780401007387 */ /* 0x0001e80000100a00 */
[----:B0-----:R-:W2:Y:S04]  /*1db00*/  LDL.LU.64 R4, [R1+0x3798] ;  /* 0x0037980001047983 */ /* 0x001ea80000300a00 */
[----:B------:R0:W-:Y:S02]  /*1db10*/  STL.64 [R1+0xe80], R30 ;  /* 0x000e801e01007387 */ /* 0x0001e40000100a00 */
[----:B0-----:R-:W-:-:S05]  /*1db20*/  IMAD.WIDE R30, R2, 0x2, R32 ;  /* 0x00000002021e7825 */ /* 0x001fca00078e0220 */
[----:B------:R0:W-:Y:S04]  /*1db30*/  STL.64 [R1+0xe88], R30 ;  /* 0x000e881e01007387 */ /* 0x0001e80000100a00 */
[----:B0-----:R-:W2:Y:S01]  /*1db40*/  LDL.LU.64 R30, [R1+0x3790] ;  /* 0x00379000011e7983 */ /* 0x001ea20000300a00 */
[----:B------:R-:W-:-:S05]  /*1db50*/  IMAD.WIDE R2, R3, 0x2, R32 ;  /* 0x0000000203027825 */ /* 0x000fca00078e0220 */
[----:B------:R0:W-:Y:S02]  /*1db60*/  STL.64 [R1+0xe90], R2 ;  /* 0x000e900201007387 */ /* 0x0001e40000100a00 */
[----:B0-----:R-:W-:-:S05]  /*1db70*/  IMAD.WIDE R2, R59, 0x2, R32 ;  /* 0x000000023b027825 */ /* 0x001fca00078e0220 */
        /* <DEDUP_REMOVED lines=21> */
[----:B--2---:R-:W-:-:S05]  /*1dcd0*/  IMAD.WIDE R2, R31, 0x2, R32 ;  /* 0x000000021f027825 */ /* 0x004fca00078e0220 */
[----:B------:R0:W-:Y:S04]  /*1dce0*/  STL.64 [R1+0xef0], R2 ;  /* 0x000ef00201007387 */ /* 0x0001e80000100a00 */
[----:B0-----:R-:W2:Y:S01]  /*1dcf0*/  LDL.LU.64 R2, [R1+0x3788] ;  /* 0x0037880001027983 */ /* 0x001ea20000300a00 */
[----:B------:R-:W-:-:S05]  /*1dd00*/  IMAD.WIDE R30, R30, 0x2, R32 ;  /* 0x000000021e1e7825 */ /* 0x000fca00078e0220 */
[----:B------:R2:W-:Y:S02]  /*1dd10*/  STL.64 [R1+0xef8], R30 ;  /* 0x000ef81e01007387 */ /* 0x0005e40000100a00 */
[----:B--2---:R-:W-:-:S05]  /*1dd20*/  IMAD.WIDE R30, R2, 0x2, R32 ;  /* 0x00000002021e7825 */ /* 0x004fca00078e0220 */
[----:B------:R0:W-:Y:S02]  /*1dd30*/  STL.64 [R1+0xf00], R30 ;  /* 0x000f001e01007387 */ /* 0x0001e40000100a00 */
[----:B0-----:R-:W-:-:S05]  /*1dd40*/  IMAD.WIDE R30, R3, 0x2, R32 ;  /* 0x00000002031e7825 */ /* 0x001fca00078e0220 */
[----:B------:R0:W-:Y:S04]  /*1dd50*/  STL.64 [R1+0xf10], R30 ;  /* 0x000f101e01007387 */ /* 0x0001e80000100a00 */
[----:B0-----:R-:W2:Y:S01]  /*1dd60*/  LDL.LU.64 R30, [R1+0x3780] ;  /* 0x00378000011e7983 */ /* 0x001ea20000300a00 */
[----:B------:R-:W-:-:S04]  /*1dd70*/  IMAD R0, R0, c[0x0][0x190], RZ ;  /* 0x0000640000007a24 */ /* 0x000fc800078e02ff */
[----:B------:R-:W-:-:S05]  /*1dd80*/  IMAD.WIDE R32, R0, 0x2, R32 ;  /* 0x0000000200207825 */ /* 0x000fca00078e0220 */
[----:B------:R2:W-:Y:S02]  /*1dd90*/  STL.64 [R1+0xf08], R32 ;  /* 0x000f082001007387 */ /* 0x0005e40000100a00 */
[----:B--2---:R-:W-:-:S05]  /*1dda0*/  IMAD.WIDE R32, R60, 0x2, R30 ;  /* 0x000000023c207825 */ /* 0x004fca00078e021e */
[----:B------:R0:W-:Y:S02]  /*1ddb0*/  STL.64 [R1+0x70], R32 ;  /* 0x0000702001007387 */ /* 0x0001e40000100a00 */
[----:B0-----:R-:W-:-:S05]  /*1ddc0*/  IMAD.WIDE R32, R37, 0x2, R30 ;  /* 0x0000000225207825 */ /* 0x001fca00078e021e */
[----:B------:R0:W-:Y:S02]  /*1ddd0*/  STL.64 [R1+0x68], R32 ;  /* 0x0000682001007387 */ /* 0x0001e40000100a00 */
[----:B0-----:R-:W-:-:S05]  /*1dde0*/  IMAD.WIDE R32, R29, 0x2, R30 ;  /* 0x000000021d207825 */ /* 0x001fca00078e021e */
[----:B------:R4:W-:Y:S02]  /*1ddf0*/  STL.64 [R1+0x60], R32 ;  /* 0x0000602001007387 */ /* 0x0009e40000100a00 */
[----:B----4-:R-:W-:-:S05]  /*1de00*/  IMAD.WIDE R32, R27, 0x2, R30 ;  /* 0x000000021b207825 */ /* 0x010fca00078e021e */
        /* <DEDUP_REMOVED lines=18> */
[----:B------:R3:W-:Y:S01]  /*1df30*/  STL.64 [R1+0x10], R32 ;  /* 0x0000102001007387 */ /* 0x0007e20000100a00 */
[----:B------:R-:W-:-:S04]  /*1df40*/  IMAD.WIDE R8, R8, 0x2, R30 ;  /* 0x0000000208087825 */ /* 0x000fc800078e021e */
[----:B---3--:R-:W-:-:S05]  /*1df50*/  IMAD.WIDE R32, R7, 0x2, R30 ;  /* 0x0000000207207825 */ /* 0x008fca00078e021e */
[----:B------:R0:W-:Y:S01]  /*1df60*/  STL.64 [R1+0x8], R32 ;  /* 0x0000082001007387 */ /* 0x0001e20000100a00 */
[----:B------:R-:W-:-:S04]  /*1df70*/  IMAD.WIDE R6, R6, 0x2, R30 ;  /* 0x0000000206067825 */ /* 0x000fc800078e021e */
[----:B------:R-:W-:-:S04]  /*1df80*/  IMAD.WIDE R10, R10, 0x2, R30 ;  /* 0x000000020a0a7825 */ /* 0x000fc800078e021e */
[----:B0-----:R-:W-:-:S04]  /*1df90*/  IMAD.WIDE R32, R5, 0x2, R30 ;  /* 0x0000000205207825 */ /* 0x001fc800078e021e */
[----:B------:R-:W-:-:S04]  /*1dfa0*/  IMAD.WIDE R4, R4, 0x2, R30 ;  /* 0x0000000204047825 */ /* 0x000fc800078e021e */
[--C-:B------:R-:W-:Y:S01]  /*1dfb0*/  IMAD.WIDE R12, R12, 0x2, R30.reuse ;  /* 0x000000020c0c7825 */ /* 0x100fe200078e021e */
[----:B------:R-:W-:Y:S03]  /*1dfc0*/  STL.64 [R1+0x3710], R4 ;  /* 0x0037100401007387 */ /* 0x000fe60000100a00 */
[--C-:B------:R-:W-:Y:S01]  /*1dfd0*/  IMAD.WIDE R14, R14, 0x2, R30.reuse ;  /* 0x000000020e0e7825 */ /* 0x100fe200078e021e */
[----:B------:R0:W-:Y:S03]  /*1dfe0*/  STL.64 [R1], R32 ;  /* 0x0000002001007387 */ /* 0x0001e60000100a00 */
[--C-:B------:R-:W-:Y:S01]  /*1dff0*/  IMAD.WIDE R16, R16, 0x2, R30.reuse ;  /* 0x0000000210107825 */ /* 0x100fe200078e021e */
[----:B------:R-:W-:Y:S03]  /*1e000*/  STL.64 [R1+0x3708], R6 ;  /* 0x0037080601007387 */ /* 0x000fe60000100a00 */
[--C-:B------:R-:W-:Y:S01]  /*1e010*/  IMAD.WIDE R18, R18, 0x2, R30.reuse ;  /* 0x0000000212127825 */ /* 0x100fe200078e021e */
[----:B------:R1:W-:Y:S03]  /*1e020*/  STL.64 [R1+0x3718], R8 ;  /* 0x0037180801007387 */ /* 0x0003e60000100a00 */
[--C-:B------:R-:W-:Y:S01]  /*1e030*/  IMAD.WIDE R20, R20, 0x2, R30.reuse ;  /* 0x0000000214147825 */ /* 0x100fe200078e021e */
[----:B------:R-:W-:Y:S03]  /*1e040*/  STL.64 [R1+0x3720], R10 ;  /* 0x0037200a01007387 */ /* 0x000fe60000100a00 */
        /* <DEDUP_REMOVED lines=8> */
[--C-:B0-----:R-:W-:Y:S01]  /*1e0d0*/  IMAD.WIDE R32, R35, 0x2, R30.reuse ;  /* 0x0000000223207825 */ /* 0x101fe200078e021e */
[----:B------:R-:W-:Y:S03]  /*1e0e0*/  STL.64 [R1+0x3740], R20 ;  /* 0x0037401401007387 */ /* 0x000fe60000100a00 */
[--C-:B------:R-:W-:Y:S01]  /*1e0f0*/  IMAD.WIDE R34, R34, 0x2, R30.reuse ;  /* 0x0000000222227825 */ /* 0x100fe200078e021e */
[----:B------:R-:W-:Y:S04]  /*1e100*/  STL.64 [R1+0x3748], R22 ;  /* 0x0037481601007387 */ /* 0x000fe80000100a00 */
[----:B------:R0:W-:Y:S04]  /*1e110*/  STL.64 [R1+0x3750], R24 ;  /* 0x0037501801007387 */ /* 0x0001e80000100a00 */
[----:B------:R2:W-:Y:S04]  /*1e120*/  STL.64 [R1+0x3758], R26 ;  /* 0x0037581a01007387 */ /* 0x0005e80000100a00 */
[----:B------:R-:W-:Y:S04]  /*1e130*/  STL.64 [R1+0x3760], R28 ;  /* 0x0037601c01007387 */ /* 0x000fe80000100a00 */
[----:B------:R-:W-:Y:S04]  /*1e140*/  STL.64 [R1+0x3768], R32 ;  /* 0x0037682001007387 */ /* 0x000fe80000100a00 */
[----:B------:R-:W-:Y:S04]  /*1e150*/  STL.64 [R1+0x3770], R34 ;  /* 0x0037702201007387 */ /* 0x000fe80000100a00 */
[----:B-1----:R-:W2:Y:S04]  /*1e160*/  LDL.LU R9, [R1+0x43c] ;  /* 0x00043c0001097983 */ /* 0x002ea80000300800 */
[----:B------:R-:W3:Y:S04]  /*1e170*/  LDL.LU R4, [R1+0x448] ;  /* 0x0004480001047983 */ /* 0x000ee80000300800 */
[----:B------:R-:W4:Y:S04]  /*1e180*/  LDL.LU R5, [R1+0x44c] ;  /* 0x00044c0001057983 */ /* 0x000f280000300800 */
[----:B0-----:R-:W3:Y:S04]  /*1e190*/  LDL.LU R25, [R1+0x454] ;  /* 0x0004540001197983 */ /* 0x001ee80000300800 */
[----:B------:R-:W3:Y:S04]  /*1e1a0*/  LDL.LU R22, [R1+0x2b8] ;  /* 0x0002b80001167983 */ /* 0x000ee80000300800 */
        /* <DEDUP_REMOVED lines=15> */
[----:B--2---:R-:W-:-:S03]  /*1e2a0*/  IMAD.WIDE R26, R9, 0x2, R30 ;  /* 0x00000002091a7825 */ /* 0x004fc600078e021e */
[----:B------:R-:W2:Y:S04]  /*1e2b0*/  LDL.LU R9, [R1+0x4d4] ;  /* 0x0004d40001097983 */ /* 0x000ea80000300800 */
[----:B------:R3:W-:Y:S04]  /*1e2c0*/  STL.64 [R1+0x270], R26 ;  /* 0x0002701a01007387 */ /* 0x0007e80000100a00 */
[----:B------:R-:W2:Y:S01]  /*1e2d0*/  LDL.LU R14, [R1+0x4e0] ;  /* 0x0004e000010e7983 */ /* 0x000ea20000300800 */
[----:B---3--:R-:W-:-:S03]  /*1e2e0*/  IMAD.WIDE R26, R4, 0x2, R30 ;  /* 0x00000002041a7825 */ /* 0x008fc600078e021e */
[----:B------:R-:W3:Y:S04]  /*1e2f0*/  LDL.LU R4, [R1+0x4e4] ;  /* 0x0004e40001047983 */ /* 0x000ee80000300800 */
[----:B------:R4:W-:Y:S02]  /*1e300*/  STL.64 [R1+0x280], R26 ;  /* 0x0002801a01007387 */ /* 0x0009e40000100a00 */
[--C-:B----4-:R-:W-:Y:S02]  /*1e310*/  IMAD.WIDE R26, R5, 0x2, R30.reuse ;  /* 0x00000002051a7825 */ /* 0x110fe400078e021e */
[----:B------:R-:W4:Y:S02]  /*1e320*/  LDL.LU R5, [R1+0x4f0] ;  /* 0x0004f00001057983 */ /* 0x000f240000300800 */
[----:B------:R-:W-:-:S02]  /*1e330*/  IMAD.WIDE R28, R25, 0x2, R30 ;  /* 0x00000002191c7825 */ /* 0x000fc400078e021e */
[----:B------:R0:W-:Y:S02]  /*1e340*/  STL.64 [R1+0x298], R26 ;  /* 0x0002981a01007387 */ /* 0x0001e40000100a00 */
[--C-:B------:R-:W-:Y:S02]  /*1e350*/  IMAD.WIDE R24, R23, 0x2, R30.reuse ;  /* 0x0000000217187825 */ /* 0x100fe400078e021e */
[----:B------:R-:W-:Y:S02]  /*1e360*/  STL.64 [R1+0x2a8], R28 ;  /* 0x0002a81c01007387 */ /* 0x000fe40000100a00 */
[----:B0-----:R-:W-:-:S04]  /*1e370*/  IMAD.WIDE R26, R22, 0x2, R30 ;  /* 0x00000002161a7825 */ /* 0x001fc800078e021e */
[--C-:B------:R-:W-:Y:S01]  /*1e380*/  IMAD.WIDE R22, R6, 0x2, R30.reuse ;  /* 0x0000000206167825 */ /* 0x100fe200078e021e */
[----:B------:R-:W-:Y:S04]  /*1e390*/  STL.64 [R1+0x2b8], R26 ;  /* 0x0002b81a01007387 */ /* 0x000fe80000100a00 */
[----:B------:R-:W4:Y:S04]  /*1e3a0*/  LDL.LU R6, [R1+0x4f4] ;  /* 0x0004f40001067983 */ /* 0x000f280000300800 */
[----:B------:R0:W-:Y:S04]  /*1e3b0*/  STL.64 [R1+0x2d0], R24 ;  /* 0x0002d01801007387 */ /* 0x0001e80000100a00 */
[----:B------:R1:W-:Y:S01]  /*1e3c0*/  STL.64 [R1+0x2e0], R22 ;  /* 0x0002e01601007387 */ /* 0x0003e20000100a00 */
[----:B0-----:R-:W-:-:S04]  /*1e3d0*/  IMAD.WIDE R24, R20, 0x2, R30 ;  /* 0x0000000214187825 */ /* 0x001fc800078e021e */
[--C-:B-1----:R-:W-:Y:S02]  /*1e3e0*/  IMAD.WIDE R22, R7, 0x2, R30.reuse ;  /* 0x0000000207167825 */ /* 0x102fe400078e021e */
[----:B------:R-:W4:Y:S04]  /*1e3f0*/  LDL.LU R7, [R1+0x500] ;  /* 0x0005000001077983 */ /* 0x000f280000300800 */
[----:B------:R0:W-:Y:S04]  /*1e400*/  STL.64 [R1+0x2f8], R24 ;  /* 0x0002f81801007387 */ /* 0x0001e80000100a00 */
[----:B------:R1:W-:Y:S01]  /*1e410*/  STL.64 [R1+0x308], R22 ;  /* 0x0003081601007387 */ /* 0x0003e20000100a00 */
[----:B0-----:R-:W-:-:S03]  /*1e420*/  IMAD.WIDE R24, R15, 0x2, R30 ;  /* 0x000000020f187825 */ /* 0x001fc600078e021e */
[----:B------:R-:W4:Y:S01]  /*1e430*/  LDL.LU R15, [R1+0x504] ;  /* 0x00050400010f7983 */ /* 0x000f220000300800 */
[----:B-1----:R-:W-:-:S03]  /*1e440*/  IMAD.WIDE R22, R21, 0x2, R30 ;  /* 0x0000000215167825 */ /* 0x002fc600078e021e */
[----:B------:R-:W-:Y:S01]  /*1e450*/  STL.64 [R1+0x320], R24 ;  /* 0x0003201801007387 */ /* 0x000fe20000100a00 */
[----:B------:R-:W-:-:S03]  /*1e460*/  IMAD.WIDE R20, R12, 0x2, R30 ;  /* 0x000000020c147825 */ /* 0x000fc600078e021e */
        /* <DEDUP_REMOVED lines=18> */
[----:B------:R-:W4:Y:S02]  /*1e590*/  LDL.LU R8, [R1+0x530] ;  /* 0x0005300001087983 */ /* 0x000f240000300800 */
[--C-:B------:R-:W-:Y:S02]  /*1e5a0*/  IMAD.WIDE R16, R17, 0x2, R30.reuse ;  /* 0x0000000211107825 */ /* 0x100fe400078e021e */
[----:B------:R-:W-:Y:S04]  /*1e5b0*/  STL.64 [R1+0x3c0], R20 ;  /* 0x0003c01401007387 */ /* 0x000fe80000100a00 */
[----:B------:R2:W-:Y:S02]  /*1e5c0*/  STL.64 [R1+0x3d0], R18 ;  /* 0x0003d01201007387 */ /* 0x0005e40000100a00 */
[----:B--2---:R-:W-:-:S02]  /*1e5d0*/  IMAD.WIDE R18, R9, 0x2, R30 ;  /* 0x0000000209127825 */ /* 0x004fc400078e021e */
[----:B------:R-:W2:Y:S04]  /*1e5e0*/  LDL.LU R9, [R1+0x534] ;  /* 0x0005340001097983 */ /* 0x000ea80000300800 */
[----:B------:R0:W-:Y:S04]  /*1e5f0*/  STL.64 [R1+0x3e8], R16 ;  /* 0x0003e81001007387 */ /* 0x0001e80000100a00 */
[----:B------:R3:W-:Y:S01]  /*1e600*/  STL.64 [R1+0x3f8], R18 ;  /* 0x0003f81201007387 */ /* 0x0007e20000100a00 */
[----:B0-----:R-:W-:-:S04]  /*1e610*/  IMAD.WIDE R16, R14, 0x2, R30 ;  /* 0x000000020e107825 */ /* 0x001fc800078e021e */
[--C-:B---3--:R-:W-:Y:S02]  /*1e620*/  IMAD.WIDE R18, R4, 0x2, R30.reuse ;  /* 0x0000000204127825 */ /* 0x108fe400078e021e */
[----:B------:R-:W3:Y:S04]  /*1e630*/  LDL.LU R4, [R1+0x540] ;  /* 0x0005400001047983 */ /* 0x000ee80000300800 */
[----:B------:R4:W-:Y:S04]  /*1e640*/  STL.64 [R1+0x410], R16 ;  /* 0x0004101001007387 */ /* 0x0009e80000100a00 */
[----:B------:R-:W-:Y:S04]  /*1e650*/  STL.64 [R1+0x420], R18 ;  /* 0x0004201201007387 */ /* 0x000fe80000100a00 */
[----:B------:R-:W3:Y:S01]  /*1e660*/  LDL.LU R25, [R1+0x544] ;  /* 0x0005440001197983 */ /* 0x000ee20000300800 */
[----:B----4-:R-:W-:-:S03]  /*1e670*/  IMAD.WIDE R16, R5, 0x2, R30 ;  /* 0x0000000205107825 */ /* 0x010fc600078e021e */
[----:B------:R-:W4:Y:S04]  /*1e680*/  LDL.LU R22, [R1+0x550] ;  /* 0x0005500001167983 */ /* 0x000f280000300800 */
[----:B------:R0:W-:Y:S04]  /*1e690*/  STL.64 [R1+0x438], R16 ;  /* 0x0004381001007387 */ /* 0x0001e80000100a00 */
[----:B------:R-:W4:Y:S04]  /*1e6a0*/  LDL.LU R23, [R1+0x554] ;  /* 0x0005540001177983 */ /* 0x000f280000300800 */
[----:B------:R-:W4:Y:S04]  /*1e6b0*/  LDL.LU R5, [R1+0x560] ;  /* 0x0005600001057983 */ /* 0x000f280000300800 */
[----:B------:R-:W4:Y:S01]  /*1e6c0*/  LDL.LU R20, [R1+0x564] ;  /* 0x0005640001147983 */ /* 0x000f220000300800 */
[----:B0-----:R-:W-:-:S03]  /*1e6d0*/  IMAD.WIDE R16, R6, 0x2, R30 ;  /* 0x0000000206107825 */ /* 0x001fc600078e021e */
[----:B------:R-:W4:Y:S04]  /*1e6e0*/  LDL.LU R6, [R1+0x570] ;  /* 0x0005700001067983 */ /* 0x000f280000300800 */
[----:B------:R0:W-:Y:S01]  /*1e6f0*/  STL.64 [R1+0x448], R16 ;  /* 0x0004481001007387 */ /* 0x0001e20000100a00 */
[----:B------:R-:W-:-:S03]  /*1e700*/  IMAD.WIDE R18, R7, 0x2, R30 ;  /* 0x0000000207127825 */ /* 0x000fc600078e021e */
[----:B------:R-:W4:Y:S04]  /*1e710*/  LDL.LU R7, [R1+0x574] ;  /* 0x0005740001077983 */ /* 0x000f280000300800 */
[----:B------:R1:W-:Y:S04]  /*1e720*/  STL.64 [R1+0x460], R18 ;  /* 0x0004601201007387 */ /* 0x0003e80000100a00 */
[----:B------:R-:W4:Y:S01]  /*1e730*/  LDL.LU R21, [R1+0x578] ;  /* 0x0005780001157983 */ /* 0x000f220000300800 */
[----:B0-----:R-:W-:-:S03]  /*1e740*/  IMAD.WIDE R16, R15, 0x2, R30 ;  /* 0x000000020f107825 */ /* 0x001fc600078e021e */
[----:B------:R-:W4:Y:S04]  /*1e750*/  LDL.LU R15, [R1+0x57c] ;  /* 0x00057c00010f7983 */ /* 0x000f280000300800 */
[----:B------:R0:W-:Y:S04]  /*1e760*/  STL.64 [R1+0x470], R16 ;  /* 0x0004701001007387 */ /* 0x0001e80000100a00 */
[----:B-1----:R-:W4:Y:S01]  /*1e770*/  LDL.LU R18, [R1+0x588] ;  /* 0x0005880001127983 */ /* 0x002f220000300800 */
        /* <DEDUP_REMOVED lines=9> */
[----:B------:R0:W-:Y:S01]  /*1e810*/  STL.64 [R1+0x4a0], R16 ;  /* 0x0004a01001007387 */ /* 0x0001e20000100a00 */
[----:B-1----:R-:W-:-:S03]  /*1e820*/  IMAD.WIDE R26, R11, 0x2, R30 ;  /* 0x000000020b1a7825 */ /* 0x002fc600078e021e */
[----:B0-----:R-:W4:Y:S04]  /*1e830*/  LDL.LU R16, [R1+0x5b8] ;  /* 0x0005b80001107983 */ /* 0x001f280000300800 */
[----:B------:R-:W4:Y:S04]  /*1e840*/  LDL.LU R11, [R1+0x5c8] ;  /* 0x0005c800010b7983 */ /* 0x000f280000300800 */
[----:B------:R0:W-:Y:S04]  /*1e850*/  STL.64 [R1+0x4b0], R26 ;  /* 0x0004b01a01007387 */ /* 0x0001e80000100a00 */
[----:B------:R-:W4:Y:S01]  /*1e860*/  LDL.LU R17, [R1+0x5d0] ;  /* 0x0005d00001117983 */ /* 0x000f220000300800 */
[----:B0-----:R-:W-:-:S03]  /*1e870*/  IMAD.WIDE R26, R8, 0x2, R30 ;  /* 0x00000002081a7825 */ /* 0x001fc600078e021e */
[----:B------:R-:W4:Y:S04]  /*1e880*/  LDL.LU R8, [R1+0x5e0] ;  /* 0x0005e00001087983 */ /* 0x000f280000300800 */
[----:B------:R2:W-:Y:S04]  /*1e890*/  STL.64 [R1+0x4c0], R26 ;  /* 0x0004c01a01007387 */ /* 0x0005e80000100a00 */
[----:B------:R-:W4:Y:S01]  /*1e8a0*/  LDL.LU R14, [R1+0x5e8] ;  /* 0x0005e800010e7983 */ /* 0x000f220000300800 */
[----:B--2---:R-:W-:-:S03]  /*1e8b0*/  IMAD.WIDE R26, R9, 0x2, R30 ;  /* 0x00000002091a7825 */ /* 0x004fc600078e021e */
[----:B------:R-:W2:Y:S04]  /*1e8c0*/  LDL.LU R9, [R1+0x5f8] ;  /* 0x0005f80001097983 */ /* 0x000ea80000300800 */
[----:B------:R3:W-:Y:S02]  /*1e8d0*/  STL.64 [R1+0x4d0], R26 ;  /* 0x0004d01a01007387 */ /* 0x0007e40000100a00 */
[--C-:B---3--:R-:W-:Y:S02]  /*1e8e0*/  IMAD.WIDE R26, R4, 0x2, R30.reuse ;  /* 0x00000002041a7825 */ /* 0x108fe400078e021e */
[----:B------:R-:W3:Y:S04]  /*1e8f0*/  LDL.LU R4, [R1+0x608] ;  /* 0x0006080001047983 */ /* 0x000ee80000300800 */
[----:B------:R4:W-:Y:S01]  /*1e900*/  STL.64 [R1+0x4e0], R26 ;  /* 0x0004e01a01007387 */ /* 0x0009e20000100a00 */
[----:B------:R-:W-:-:S04]  /*1e910*/  IMAD.WIDE R28, R25, 0x2, R30 ;  /* 0x00000002191c7825 */ /* 0x000fc800078e021e */
[--C-:B----4-:R-:W-:Y:S01]  /*1e920*/  IMAD.WIDE R26, R22, 0x2, R30.reuse ;  /* 0x00000002161a7825 */ /* 0x110fe200078e021e */
[----:B------:R-:W-:Y:S04]  /*1e930*/  STL.64 [R1+0x4f0], R28 ;  /* 0x0004f01c01007387 */ /* 0x000fe80000100a00 */
[----:B------:R-:W-:Y:S01]  /*1e940*/  STL.64 [R1+0x500], R26 ;  /* 0x0005001a01007387 */ /* 0x000fe20000100a00 */
[----:B------:R-:W-:-:S04]  /*1e950*/  IMAD.WIDE R24, R23, 0x2, R30 ;  /* 0x0000000217187825 */ /* 0x000fc800078e021e */
[--C-:B------:R-:W-:Y:S02]  /*1e960*/  IMAD.WIDE R22, R5, 0x2, R30.reuse ;  /* 0x0000000205167825 */ /* 0x100fe400078e021e */
        /* <DEDUP_REMOVED lines=32> */
[----:B------:R-:W-:Y:S01]  /*1eb70*/  STL.64 [R1+0x5b8], R20 ;  /* 0x0005b81401007387 */ /* 0x000fe20000100a00 */
[----:B------:R-:W-:-:S03]  /*1eb80*/  IMAD.WIDE R16, R17, 0x2, R30 ;  /* 0x0000000211107825 */ /* 0x000fc600078e021e */
[----:B------:R0:W-:Y:S02]  /*1eb90*/  STL.64 [R1+0x5c8], R18 ;  /* 0x0005c81201007387 */ /* 0x0001e40000100a00 */
[--C-:B0-----:R-:W-:Y:S02]  /*1eba0*/  IMAD.WIDE R18, R8, 0x2, R30.reuse ;  /* 0x0000000208127825 */ /* 0x101fe400078e021e */
[----:B------:R-:W4:Y:S04]  /*1ebb0*/  LDL.LU R8, [R1+0x670] ;  /* 0x0006700001087983 */ /* 0x000f280000300800 */
[----:B------:R0:W-:Y:S04]  /*1ebc0*/  STL.64 [R1+0x5d0], R16 ;  /* 0x0005d01001007387 */ /* 0x0001e80000100a00 */
[----:B------:R2:W-:Y:S01]  /*1ebd0*/  STL.64 [R1+0x5e0], R18 ;  /* 0x0005e01201007387 */ /* 0x0005e20000100a00 */
[----:B0-----:R-:W-:-:S04]  /*1ebe0*/  IMAD.WIDE R16, R14, 0x2, R30 ;  /* 0x000000020e107825 */ /* 0x001fc800078e021e */
[--C-:B--2---:R-:W-:Y:S02]  /*1ebf0*/  IMAD.WIDE R18, R9, 0x2, R30.reuse ;  /* 0x0000000209127825 */ /* 0x104fe400078e021e */
[----:B------:R-:W2:Y:S04]  /*1ec00*/  LDL.LU R9, [R1+0x680] ;  /* 0x0006800001097983 */ /* 0x000ea80000300800 */
[----:B------:R3:W-:Y:S04]  /*1ec10*/  STL.64 [R1+0x5e8], R16 ;  /* 0x0005e81001007387 */ /* 0x0007e80000100a00 */
[----:B------:R-:W-:Y:S04]  /*1ec20*/  STL.64 [R1+0x5f8], R18 ;  /* 0x0005f81201007387 */ /* 0x000fe80000100a00 */
[----:B------:R-:W2:Y:S04]  /*1ec30*/  LDL.LU R25, [R1+0x688] ;  /* 0x0006880001197983 */ /* 0x000ea80000300800 */
[----:B------:R-:W2:Y:S01]  /*1ec40*/  LDL.LU R22, [R1+0x698] ;  /* 0x0006980001167983 */ /* 0x000ea20000300800 */
[----:B---3--:R-:W-:-:S05]  /*1ec50*/  IMAD.WIDE R16, R4, 0x2, R30 ;  /* 0x0000000204107825 */ /* 0x008fca00078e021e */
[----:B------:R4:W-:Y:S04]  /*1ec60*/  STL.64 [R1+0x608], R16 ;  /* 0x0006081001007387 */ /* 0x0009e80000100a00 */
[----:B------:R-:W3:Y:S04]  /*1ec70*/  LDL.LU R23, [R1+0x6a8] ;  /* 0x0006a80001177983 */ /* 0x000ee80000300800 */
[----:B------:R-:W3:Y:S04]  /*1ec80*/  LDL.LU R4, [R1+0x6b0] ;  /* 0x0006b00001047983 */ /* 0x000ee80000300800 */
[----:B------:R-:W3:Y:S01]  /*1ec90*/  LDL.LU R20, [R1+0x6c0] ;  /* 0x0006c00001147983 */ /* 0x000ee20000300800 */
[----:B----4-:R-:W-:-:S03]  /*1eca0*/  IMAD.WIDE R16, R5, 0x2, R30 ;  /* 0x0000000205107825 */ /* 0x010fc600078e021e */
        /* <DEDUP_REMOVED lines=29> */
[----:B0-----:R-:W-:-:S03]  /*1ee80*/  IMAD.WIDE R26, R8, 0x2, R30 ;  /* 0x00000002081a7825 */ /* 0x001fc600078e021e */
[----:B------:R-:W4:Y:S04]  /*1ee90*/  LDL.LU R8, [R1+0x778] ;  /* 0x0007780001087983 */ /* 0x000f280000300800 */
[----:B------:R2:W-:Y:S02]  /*1eea0*/  STL.64 [R1+0x670], R26 ;  /* 0x0006701a01007387 */ /* 0x0005e40000100a00 */
[--C-:B--2---:R-:W-:Y:S02]  /*1eeb0*/  IMAD.WIDE R26, R9, 0x2, R30.reuse ;  /* 0x00000002091a7825 */ /* 0x104fe400078e021e */
[----:B------:R-:W2:Y:S04]  /*1eec0*/  LDL.LU R9, [R1+0x780] ;  /* 0x0007800001097983 */ /* 0x000ea80000300800 */
[----:B------:R0:W-:Y:S01]  /*1eed0*/  STL.64 [R1+0x680], R26 ;  /* 0x0006801a01007387 */ /* 0x0001e20000100a00 */
[----:B------:R-:W-:-:S04]  /*1eee0*/  IMAD.WIDE R28, R25, 0x2, R30 ;  /* 0x00000002191c7825 */ /* 0x000fc800078e021e */
[--C-:B0-----:R-:W-:Y:S01]  /*1eef0*/  IMAD.WIDE R26, R22, 0x2, R30.reuse ;  /* 0x00000002161a7825 */ /* 0x101fe200078e021e */
[----:B------:R-:W-:Y:S04]  /*1ef00*/  STL.64 [R1+0x688], R28 ;  /* 0x0006881c01007387 */ /* 0x000fe80000100a00 */
[----:B------:R-:W-:Y:S01]  /*1ef10*/  STL.64 [R1+0x698], R26 ;  /* 0x0006981a01007387 */ /* 0x000fe20000100a00 */
[----:B---3--:R-:W-:-:S04]  /*1ef20*/  IMAD.WIDE R24, R23, 0x2, R30 ;  /* 0x0000000217187825 */ /* 0x008fc800078e021e */
[--C-:B------:R-:W-:Y:S02]  /*1ef30*/  IMAD.WIDE R22, R4, 0x2, R30.reuse ;  /* 0x0000000204167825 */ /* 0x100fe400078e021e */
[----:B------:R-:W3:Y:S04]  /*1ef40*/  LDL.LU R4, [R1+0x790] ;  /* 0x0007900001047983 */ /* 0x000ee80000300800 */
[----:B------:R-:W-:Y:S04]  /*1ef50*/  STL.64 [R1+0x6a8], R24 ;  /* 0x0006a81801007387 */ /* 0x000fe80000100a00 */
[----:B------:R4:W-:Y:S02]  /*1ef60*/  STL.64 [R1+0x6b0], R22 ;  /* 0x0006b01601007387 */ /* 0x0009e40000100a00 */
[----:B----4-:R-:W-:-:S02]  /*1ef70*/  IMAD.WIDE R22, R5, 0x2, R30 ;  /* 0x0000000205167825 */ /* 0x010fc400078e021e */
[----:B------:R-:W4:Y:S02]  /*1ef80*/  LDL.LU R5, [R1+0x798] ;  /* 0x0007980001057983 */ /* 0x000f240000300800 */
[----:B------:R-:W-:-:S05]  /*1ef90*/  IMAD.WIDE R24, R20, 0x2, R30 ;  /* 0x0000000214187825 */ /* 0x000fca00078e021e */
        /* <DEDUP_REMOVED lines=8> */
[----:B------:R-:W-:Y:S04]  /*1f020*/  STL.64 [R1+0x6e0], R22 ;  /* 0x0006e01601007387 */ /* 0x000fe80000100a00 */
[----:B------:R0:W-:Y:S02]  /*1f030*/  STL.64 [R1+0x6f0], R20 ;  /* 0x0006f01401007387 */ /* 0x0001e40000100a00 */
[----:B0-----:R-:W-:-:S02]  /*1f040*/  IMAD.WIDE R20, R15, 0x2, R30 ;  /* 0x000000020f147825 */ /* 0x001fc400078e021e */
        /* <DEDUP_REMOVED lines=18> */
[----:B0-----:R-:W-:-:S02]  /*1f170*/  IMAD.WIDE R18, R11, 0x2, R30 ;  /* 0x000000020b127825 */ /* 0x001fc400078e021e */
[----:B------:R-:W4:Y:S04]  /*1f180*/  LDL.LU R11, [R1+0x7f0] ;  /* 0x0007f000010b7983 */ /* 0x000f280000300800 */
[----:B------:R0:W-:Y:S04]  /*1f190*/  STL.64 [R1+0x750], R16 ;  /* 0x0007501001007387 */ /* 0x0001e80000100a00 */
[----:B------:R1:W-:Y:S01]  /*1f1a0*/  STL.64 [R1+0x760], R18 ;  /* 0x0007601201007387 */ /* 0x0003e20000100a00 */
[----:B0-----:R-:W-:-:S04]  /*1f1b0*/  IMAD.WIDE R16, R14, 0x2, R30 ;  /* 0x000000020e107825 */ /* 0x001fc800078e021e */
[--C-:B-1----:R-:W-:Y:S02]  /*1f1c0*/  IMAD.WIDE R18, R8, 0x2, R30.reuse ;  /* 0x0000000208127825 */ /* 0x102fe400078e021e */
[----:B------:R-:W4:Y:S04]  /*1f1d0*/  LDL.LU R8, [R1+0x800] ;  /* 0x0008000001087983 */ /* 0x000f280000300800 */
[----:B------:R2:W-:Y:S04]  /*1f1e0*/  STL.64 [R1+0x768], R16 ;  /* 0x0007681001007387 */ /* 0x0005e80000100a00 */
[----:B------:R-:W-:Y:S04]  /*1f1f0*/  STL.64 [R1+0x778], R18 ;  /* 0x0007781201007387 */ /* 0x000fe80000100a00 */
[----:B------:R-:W4:Y:S04]  /*1f200*/  LDL.LU R25, [R1+0x808] ;  /* 0x0008080001197983 */ /* 0x000f280000300800 */
[----:B------:R-:W4:Y:S01]  /*1f210*/  LDL.LU R22, [R1+0x818] ;  /* 0x0008180001167983 */ /* 0x000f220000300800 */
[----:B--2---:R-:W-:-:S05]  /*1f220*/  IMAD.WIDE R16, R9, 0x2, R30 ;  /* 0x0000000209107825 */ /* 0x004fca00078e021e */
[----:B------:R3:W-:Y:S04]  /*1f230*/  STL.64 [R1+0x780], R16 ;  /* 0x0007801001007387 */ /* 0x0007e80000100a00 */
[----:B------:R-:W2:Y:S04]  /*1f240*/  LDL.LU R23, [R1+0x828] ;  /* 0x0008280001177983 */ /* 0x000ea80000300800 */
[----:B------:R-:W2:Y:S04]  /*1f250*/  LDL.LU R9, [R1+0x830] ;  /* 0x0008300001097983 */ /* 0x000ea80000300800 */
[----:B------:R-:W2:Y:S01]  /*1f260*/  LDL.LU R20, [R1+0x840] ;  /* 0x0008400001147983 */ /* 0x000ea20000300800 */
[----:B---3--:R-:W-:-:S03]  /*1f270*/  IMAD.WIDE R16, R4, 0x2, R30 ;  /* 0x0000000204107825 */ /* 0x008fc600078e021e */
[----:B------:R-:W3:Y:S04]  /*1f280*/  LDL.LU R4, [R1+0x848] ;  /* 0x0008480001047983 */ /* 0x000ee80000300800 */
[----:B------:R0:W-:Y:S01]  /*1f290*/  STL.64 [R1+0x790], R16 ;  /* 0x0007901001007387 */ /* 0x0001e20000100a00 */
[----:B----4-:R-:W-:-:S03]  /*1f2a0*/  IMAD.WIDE R18, R5, 0x2, R30 ;  /* 0x0000000205127825 */ /* 0x010fc600078e021e */
        /* <DEDUP_REMOVED lines=29> */
[--C-:B0-----:R-:W-:Y:S02]  /*1f480*/  IMAD.WIDE R26, R8, 0x2, R30.reuse ;  /* 0x00000002081a7825 */ /* 0x101fe400078e021e */
[----:B------:R-:W4:Y:S04]  /*1f490*/  LDL.LU R8, [R1+0x900] ;  /* 0x0009000001087983 */ /* 0x000f280000300800 */
[----:B------:R0:W-:Y:S01]  /*1f4a0*/  STL.64 [R1+0x800], R26 ;  /* 0x0008001a01007387 */ /* 0x0001e20000100a00 */
[----:B------:R-:W-:-:S04]  /*1f4b0*/  IMAD.WIDE R28, R25, 0x2, R30 ;  /* 0x00000002191c7825 */ /* 0x000fc800078e021e */
[--C-:B0-----:R-:W-:Y:S01]  /*1f4c0*/  IMAD.WIDE R26, R22, 0x2, R30.reuse ;  /* 0x00000002161a7825 */ /* 0x101fe200078e021e */
[----:B------:R-:W-:Y:S04]  /*1f4d0*/  STL.64 [R1+0x808], R28 ;  /* 0x0008081c01007387 */ /* 0x000fe80000100a00 */
[----:B------:R-:W-:Y:S01]  /*1f4e0*/  STL.64 [R1+0x818], R26 ;  /* 0x0008181a01007387 */ /* 0x000fe20000100a00 */
[----:B--2---:R-:W-:-:S04]  /*1f4f0*/  IMAD.WIDE R24, R23, 0x2, R30 ;  /* 0x0000000217187825 */ /* 0x004fc800078e021e */
[--C-:B------:R-:W-:Y:S02]  /*1f500*/  IMAD.WIDE R22, R9, 0x2, R30.reuse ;  /* 0x0000000209167825 */ /* 0x100fe400078e021e */
[----:B------:R-:W2:Y:S04]  /*1f510*/  LDL.LU R9, [R1+0x910] ;  /* 0x0009100001097983 */ /* 0x000ea80000300800 */
[----:B------:R0:W-:Y:S04]  /*1f520*/  STL.64 [R1+0x828], R24 ;  /* 0x0008281801007387 */ /* 0x0001e80000100a00 */
[----:B------:R3:W-:Y:S01]  /*1f530*/  STL.64 [R1+0x830], R22 ;  /* 0x0008301601007387 */ /* 0x0007e20000100a00 */
[----:B0-----:R-:W-:-:S04]  /*1f540*/  IMAD.WIDE R24, R20, 0x2, R30 ;  /* 0x0000000214187825 */ /* 0x001fc800078e021e */
[--C-:B---3--:R-:W-:Y:S02]  /*1f550*/  IMAD.WIDE R22, R4, 0x2, R30.reuse ;  /* 0x0000000204167825 */ /* 0x108fe400078e021e */
[----:B------:R-:W3:Y:S04]  /*1f560*/  LDL.LU R4, [R1+0x918] ;  /* 0x0009180001047983 */ /* 0x000ee80000300800 */
[----:B------:R4:W-:Y:S04]  /*1f570*/  STL.64 [R1+0x840], R24 ;  /* 0x0008401801007387 */ /* 0x0009e80000100a00 */
[----:B------:R0:W-:Y:S01]  /*1f580*/  STL.64 [R1+0x848], R22 ;  /* 0x0008481601007387 */ /* 0x0001e20000100a00 */
[----:B----4-:R-:W-:-:S03]  /*1f590*/  IMAD.WIDE R24, R5, 0x2, R30 ;  /* 0x0000000205187825 */ /* 0x010fc600078e021e */
[----:B------:R-:W4:Y:S04]  /*1f5a0*/  LDL.LU R5, [R1+0x928] ;  /* 0x0009280001057983 */ /* 0x000f280000300800 */
[----:B------:R-:W-:Y:S01]  /*1f5b0*/  STL.64 [R1+0x858], R24 ;  /* 0x0008581801007387 */ /* 0x000fe20000100a00 */
[----:B0-----:R-:W-:-:S04]  /*1f5c0*/  IMAD.WIDE R22, R21, 0x2, R30 ;  /* 0x0000000215167825 */ /* 0x001fc800078e021e */
        /* <DEDUP_REMOVED lines=20> */
[----:B------:R-:W-:Y:S04]  /*1f710*/  STL.64 [R1+0x8b8], R20 ;  /* 0x0008b81401007387 */ /* 0x000fe80000100a00 */
[----:B------:R0:W-:Y:S01]  /*1f720*/  STL.64 [R1+0x8c8], R18 ;  /* 0x0008c81201007387 */ /* 0x0001e20000100a00 */
[----:B------:R-:W-:-:S04]  /*1f730*/  IMAD.WIDE R16, R17, 0x2, R30 ;  /* 0x0000000211107825 */ /* 0x000fc800078e021e */
[--C-:B0-----:R-:W-:Y:S02]  /*1f740*/  IMAD.WIDE R18, R10, 0x2, R30.reuse ;  /* 0x000000020a127825 */ /* 0x101fe400078e021e */
        /* <DEDUP_REMOVED lines=8> */
[----:B------:R-:W4:Y:S01]  /*1f7d0*/  LDL.LU R25, [R1+0x988] ;  /* 0x0009880001197983 */ /* 0x000f220000300800 */
[----:B0-----:R-:W-:-:S03]  /*1f7e0*/  IMAD.WIDE R16, R8, 0x2, R30 ;  /* 0x0000000208107825 */ /* 0x001fc600078e021e */
[----:B------:R-:W4:Y:S04]  /*1f7f0*/  LDL.LU R22, [R1+0x998] ;  /* 0x0009980001167983 */ /* 0x000f280000300800 */
[----:B------:R2:W-:Y:S04]  /*1f800*/  STL.64 [R1+0x900], R16 ;  /* 0x0009001001007387 */ /* 0x0005e80000100a00 */
[----:B------:R-:W4:Y:S04]  /*1f810*/  LDL.LU R23, [R1+0x9a0] ;  /* 0x0009a00001177983 */ /* 0x000f280000300800 */
[----:B------:R-:W4:Y:S04]  /*1f820*/  LDL.LU R8, [R1+0x9b0] ;  /* 0x0009b00001087983 */ /* 0x000f280000300800 */
[----:B------:R-:W4:Y:S01]  /*1f830*/  LDL.LU R20, [R1+0x9b8] ;  /* 0x0009b80001147983 */ /* 0x000f220000300800 */
[----:B--2---:R-:W-:-:S03]  /*1f840*/  IMAD.WIDE R16, R9, 0x2, R30 ;  /* 0x0000000209107825 */ /* 0x004fc600078e021e */
[----:B------:R-:W2:Y:S04]  /*1f850*/  LDL.LU R9, [R1+0x9c8] ;  /* 0x0009c80001097983 */ /* 0x000ea80000300800 */
[----:B------:R4:W-:Y:S01]  /*1f860*/  STL.64 [R1+0x910], R16 ;  /* 0x0009101001007387 */ /* 0x0009e20000100a00 */
[----:B---3--:R-:W-:-:S03]  /*1f870*/  IMAD.WIDE R18, R4, 0x2, R30 ;  /* 0x0000000204127825 */ /* 0x008fc600078e021e */
[----:B------:R-:W3:Y:S04]  /*1f880*/  LDL.LU R4, [R1+0x9d8] ;  /* 0x0009d80001047983 */ /* 0x000ee80000300800 */
[----:B------:R0:W-:Y:S04]  /*1f890*/  STL.64 [R1+0x918], R18 ;  /* 0x0009181201007387 */ /* 0x0001e80000100a00 */
[----:B------:R-:W3:Y:S01]  /*1f8a0*/  LDL.LU R21, [R1+0x9e0] ;  /* 0x0009e00001157983 */ /* 0x000ee20000300800 */
[----:B----4-:R-:W-:-:S03]  /*1f8b0*/  IMAD.WIDE R16, R5, 0x2, R30 ;  /* 0x0000000205107825 */ /* 0x010fc600078e021e */
[----:B------:R-:W4:Y:S04]  /*1f8c0*/  LDL.LU R5, [R1+0x9f0] ;  /* 0x0009f00001057983 */ /* 0x000f280000300800 */
[----:B------:R1:W-:Y:S04]  /*1f8d0*/  STL.64 [R1+0x928], R16 ;  /* 0x0009281001007387 */ /* 0x0003e80000100a00 */
[----:B0-----:R-:W4:Y:S01]  /*1f8e0*/  LDL.LU R18, [R1+0x9f8] ;  /* 0x0009f80001127983 */ /* 0x001f220000300800 */
[----:B-1----:R-:W-:-:S03]  /*1f8f0*/  IMAD.WIDE R16, R6, 0x2, R30 ;  /* 0x0000000206107825 */ /* 0x002fc600078e021e */
        /* <DEDUP_REMOVED lines=34> */
[--C-:B--2---:R-:W-:Y:S02]  /*1fb20*/  IMAD.WIDE R22, R9, 0x2, R30.reuse ;  /* 0x0000000209167825 */ /* 0x104fe400078e021e */
[----:B------:R-:W2:Y:S04]  /*1fb30*/  LDL.LU R9, [R1+0xa98] ;  /* 0x000a980001097983 */ /* 0x000ea80000300800 */
[----:B------:R3:W-:Y:S04]  /*1fb40*/  STL.64 [R1+0x9b8], R24 ;  /* 0x0009b81801007387 */ /* 0x0007e80000100a00 */
[----:B------:R0:W-:Y:S01]  /*1fb50*/  STL.64 [R1+0x9c8], R22 ;  /* 0x0009c81601007387 */ /* 0x0001e20000100a00 */
[----:B---3--:R-:W-:-:S03]  /*1fb60*/  IMAD.WIDE R24, R4, 0x2, R30 ;  /* 0x0000000204187825 */ /* 0x008fc600078e021e */
[----:B------:R-:W3:Y:S04]  /*1fb70*/  LDL.LU R4, [R1+0x450] ;  /* 0x0004500001047983 */ /* 0x000ee80000300800 */
[----:B------:R-:W-:Y:S01]  /*1fb80*/  STL.64 [R1+0x9d8], R24 ;  /* 0x0009d81801007387 */ /* 0x000fe20000100a00 */
[----:B0-----:R-:W-:-:S04]  /*1fb90*/  IMAD.WIDE R22, R21, 0x2, R30 ;  /* 0x0000000215167825 */ /* 0x001fc800078e021e */
[--C-:B----4-:R-:W-:Y:S02]  /*1fba0*/  IMAD.WIDE R20, R5, 0x2, R30.reuse ;  /* 0x0000000205147825 */ /* 0x110fe400078e021e */
        /* <DEDUP_REMOVED lines=9> */
[----:B------:R-:W4:Y:S04]  /*1fc40*/  LDL.LU R7, [R1+0x404] ;  /* 0x0004040001077983 */ /* 0x000f280000300800 */
[----:B------:R-:W-:Y:S01]  /*1fc50*/  STL.64 [R1+0xa10], R22 ;  /* 0x000a101601007387 */ /* 0x000fe20000100a00 */
[----:B-1----:R-:W-:-:S04]  /*1fc60*/  IMAD.WIDE R20, R19, 0x2, R30 ;  /* 0x0000000213147825 */ /* 0x002fc800078e021e */
[--C-:B------:R-:W-:Y:S02]  /*1fc70*/  IMAD.WIDE R18, R15, 0x2, R30.reuse ;  /* 0x000000020f127825 */ /* 0x100fe400078e021e */
        /* <DEDUP_REMOVED lines=11> */
[----:B------:R-:W-:Y:S04]  /*1fd30*/  STL.64 [R1+0xa50], R16 ;  /* 0x000a501001007387 */ /* 0x000fe80000100a00 */
[----:B------:R0:W-:Y:S02]  /*1fd40*/  STL.64 [R1+0xa60], R18 ;  /* 0x000a601201007387 */ /* 0x0001e40000100a00 */
[----:B0-----:R-:W-:-:S02]  /*1fd50*/  IMAD.WIDE R18, R10, 0x2, R30 ;  /* 0x000000020a127825 */ /* 0x001fc400078e021e */
[----:B------:R-:W4:Y:S02]  /*1fd60*/  LDL.LU R10, [R1+0x3b0] ;  /* 0x0003b000010a7983 */ /* 0x000f240000300800 */
[----:B------:R-:W-:-:S05]  /*1fd70*/  IMAD.WIDE R16, R14, 0x2, R30 ;  /* 0x000000020e107825 */ /* 0x000fca00078e021e */
        /* <DEDUP_REMOVED lines=12> */
[----:B--2---:R-:W-:-:S03]  /*1fe40*/  IMAD.WIDE R18, R9, 0x2, R30 ;  /* 0x0000000209127825 */ /* 0x004fc600078e021e */
[----:B------:R-:W2:Y:S04]  /*1fe50*/  LDL.LU R9, [R1+0x314] ;  /* 0x0003140001097983 */ /* 0x000ea80000300800 */
[----:B------:R0:W-:Y:S04]  /*1fe60*/  STL.64 [R1+0xa98], R18 ;  /* 0x000a981201007387 */ /* 0x0001e80000100a00 */
[----:B------:R-:W2:Y:S01]  /*1fe70*/  LDL.LU R21, [R1+0x310] ;  /* 0x0003100001157983 */ /* 0x000ea20000300800 */
[----:B---3--:R-:W-:-:S03]  /*1fe80*/  IMAD.WIDE R16, R4, 0x2, R30 ;  /* 0x0000000204107825 */ /* 0x008fc600078e021e */
[----:B------:R-:W3:Y:S04]  /*1fe90*/  LDL.LU R4, [R1+0x2ec] ;  /* 0x0002ec0001047983 */ /* 0x000ee80000300800 */
[----:B------:R4:W-:Y:S04]  /*1fea0*/  STL.64 [R1+0x450], R16 ;  /* 0x0004501001007387 */ /* 0x0009e80000100a00 */
[----:B0-----:R-:W3:Y:S01]  /*1feb0*/  LDL.LU R18, [R1+0x2e8] ;  /* 0x0002e80001127983 */ /* 0x001ee20000300800 */
[----:B----4-:R-:W-:-:S03]  /*1fec0*/  IMAD.WIDE R16, R5, 0x2, R30 ;  /* 0x0000000205107825 */ /* 0x010fc600078e021e */
[----:B------:R-:W4:Y:S04]  /*1fed0*/  LDL.LU R5, [R1+0x2c4] ;  /* 0x0002c40001057983 */ /* 0x000f280000300800 */
[----:B------:R0:W-:Y:S01]  /*1fee0*/  STL.64 [R1+0xab0], R16 ;  /* 0x000ab01001007387 */ /* 0x0001e20000100a00 */
[----:B------:R-:W-:-:S03]  /*1fef0*/  IMAD.WIDE R26, R6, 0x2, R30 ;  /* 0x00000002061a7825 */ /* 0x000fc600078e021e */
[----:B------:R-:W4:Y:S04]  /*1ff00*/  LDL.LU R6, [R1+0x2c0] ;  /* 0x0002c00001067983 */ /* 0x000f280000300800 */
[----:B------:R-:W-:Y:S04]  /*1ff10*/  STL.64 [R1+0x428], R26 ;  /* 0x0004281a01007387 */ /* 0x000fe80000100a00 */
[----:B------:R-:W4:Y:S01]  /*1ff20*/  LDL.LU R19, [R1+0x28c] ;  /* 0x00028c0001137983 */ /* 0x000f220000300800 */
[----:B0-----:R-:W-:-:S03]  /*1ff30*/  IMAD.WIDE R16, R7, 0x2, R30 ;  /* 0x0000000207107825 */ /* 0x001fc600078e021e */
[----:B------:R-:W4:Y:S04]  /*1ff40*/  LDL.LU R7, [R1+0x288] ;  /* 0x0002880001077983 */ /* 0x000f280000300800 */
[----:B------:R0:W-:Y:S01]  /*1ff50*/  STL.64 [R1+0xac0], R16 ;  /* 0x000ac01001007387 */ /* 0x0001e20000100a00 */
[----:B------:R-:W-:-:S03]  /*1ff60*/  IMAD.WIDE R14, R15, 0x2, R30 ;  /* 0x000000020f0e7825 */ /* 0x000fc600078e021e */
[----:B0-----:R-:W4:Y:S04]  /*1ff70*/  LDL.LU R16, [R1+0x264] ;  /* 0x0002640001107983 */ /* 0x001f280000300800 */
[----:B------:R-:W4:Y:S04]  /*1ff80*/  LDL.LU R17, [R1+0x260] ;  /* 0x0002600001117983 */ /* 0x000f280000300800 */
[----:B------:R0:W-:Y:S04]  /*1ff90*/  STL.64 [R1+0x400], R14 ;  /* 0x0004000e01007387 */ /* 0x0001e80000100a00 */
[----:B0-----:R-:W4:Y:S04]  /*1ffa0*/  LDL.LU R14, [R1+0x25c] ;  /* 0x00025c00010e7983 */ /* 0x001f280000300800 */
[----:B------:R-:W4:Y:S01]  /*1ffb0*/  LDL.LU R15, [R1+0x258] ;  /* 0x00025800010f7983 */ /* 0x000f220000300800 */
[----:B------:R-:W-:-:S05]  /*1ffc0*/  IMAD.WIDE R26, R12, 0x2, R30 ;  /* 0x000000020c1a7825 */ /* 0x000fca00078e021e */
        /* <DEDUP_REMOVED lines=22> */
[----:B--2---:R-:W-:-:S03]  /*20130*/  IMAD.WIDE R24, R9, 0x2, R30 ;  /* 0x0000000209187825 */ /* 0x004fc600078e021e */
[----:B------:R-:W2:Y:S04]  /*20140*/  LDL.LU R9, [R1+0x240] ;  /* 0x0002400001097983 */ /* 0x000ea80000300800 */
[----:B------:R-:W-:Y:S01]  /*20150*/  STL.64 [R1+0xb38], R24 ;  /* 0x000b381801007387 */ /* 0x000fe20000100a00 */
[----:B0-----:R-:W-:-:S04]  /*20160*/  IMAD.WIDE R22, R21, 0x2, R30 ;  /* 0x0000000215167825 */ /* 0x001fc800078e021e */
[--C-:B---3--:R-:W-:Y:S02]  /*20170*/  IMAD.WIDE R20, R4, 0x2, R30.reuse ;  /* 0x0000000204147825 */ /* 0x108fe400078e021e */
        /* <DEDUP_REMOVED lines=17> */
[--C-:B------:R-:W-:Y:S01]  /*20290*/  IMAD.WIDE R16, R17, 0x2, R30.reuse ;  /* 0x0000000211107825 */ /* 0x100fe200078e021e */
[----:B-1----:R-:W4:Y:S04]  /*202a0*/  LDL.LU R19, [R1+0x22c] ;  /* 0x00022c0001137983 */ /* 0x002f280000300800 */
[----:B------:R0:W-:Y:S04]  /*202b0*/  STL.64 [R1+0xb88], R20 ;  /* 0x000b881401007387 */ /* 0x0001e80000100a00 */
[----:B------:R1:W-:Y:S01]  /*202c0*/  STL.64 [R1+0x260], R16 ;  /* 0x0002601001007387 */ /* 0x0003e20000100a00 */
[----:B0-----:R-:W-:-:S04]  /*202d0*/  IMAD.WIDE R20, R14, 0x2, R30 ;  /* 0x000000020e147825 */ /* 0x001fc800078e021e */
[--C-:B------:R-:W-:Y:S01]  /*202e0*/  IMAD.WIDE R14, R15, 0x2, R30.reuse ;  /* 0x000000020f0e7825 */ /* 0x100fe200078e021e */
[----:B-1----:R-:W4:Y:S04]  /*202f0*/  LDL.LU R16, [R1+0x228] ;  /* 0x0002280001107983 */ /* 0x002f280000300800 */
[----:B------:R0:W-:Y:S04]  /*20300*/  STL.64 [R1+0xb98], R20 ;  /* 0x000b981401007387 */ /* 0x0001e80000100a00 */
[----:B------:R1:W-:Y:S04]  /*20310*/  STL.64 [R1+0x258], R14 ;  /* 0x0002580e01007387 */ /* 0x0003e80000100a00 */
[----:B------:R-:W4:Y:S01]  /*20320*/  LDL.LU R17, [R1+0x224] ;  /* 0x0002240001117983 */ /* 0x000f220000300800 */
[----:B0-----:R-:W-:-:S04]  /*20330*/  IMAD.WIDE R20, R12, 0x2, R30 ;  /* 0x000000020c147825 */ /* 0x001fc800078e021e */
[--C-:B-1----:R-:W-:Y:S01]  /*20340*/  IMAD.WIDE R14, R13, 0x2, R30.reuse ;  /* 0x000000020d0e7825 */ /* 0x102fe200078e021e */
[----:B------:R-:W-:Y:S04]  /*20350*/  STL.64 [R1+0xbb0], R20 ;  /* 0x000bb01401007387 */ /* 0x000fe80000100a00 */
[----:B------:R0:W-:Y:S04]  /*20360*/  STL.64 [R1+0x250], R14 ;  /* 0x0002500e01007387 */ /* 0x0001e80000100a00 */
[----:B------:R-:W4:Y:S04]  /*20370*/  LDL.LU R25, [R1+0x220] ;  /* 0x0002200001197983 */ /* 0x000f280000300800 */
[----:B------:R-:W4:Y:S01]  /*20380*/  LDL.LU R22, [R1+0x21c] ;  /* 0x00021c0001167983 */ /* 0x000f220000300800 */
[----:B------:R-:W-:-:S05]  /*20390*/  IMAD.WIDE R12, R10, 0x2, R30 ;  /* 0x000000020a0c7825 */ /* 0x000fca00078e021e */
[----:B------:R1:W-:Y:S04]  /*203a0*/  STL.64 [R1+0xbc0], R12 ;  /* 0x000bc00c01007387 */ /* 0x0003e80000100a00 */
[----:B0-----:R-:W4:Y:S04]  /*203b0*/  LDL.LU R14, [R1+0x218] ;  /* 0x00021800010e7983 */ /* 0x001f280000300800 */
[----:B------:R-:W4:Y:S04]  /*203c0*/  LDL.LU R15, [R1+0x214] ;  /* 0x00021400010f7983 */ /* 0x000f280000300800 */
[----:B-1----:R-:W4:Y:S04]  /*203d0*/  LDL.LU R12, [R1+0x210] ;  /* 0x00021000010c7983 */ /* 0x002f280000300800 */
[----:B------:R-:W4:Y:S01]  /*203e0*/  LDL.LU R13, [R1+0x20c] ;  /* 0x00020c00010d7983 */ /* 0x000f220000300800 */
[----:B------:R-:W-:-:S05]  /*203f0*/  IMAD.WIDE R10, R11, 0x2, R30 ;  /* 0x000000020b0a7825 */ /* 0x000fca00078e021e */
[----:B------:R0:W-:Y:S04]  /*20400*/  STL.64 [R1+0x248], R10 ;  /* 0x0002480a01007387 */ /* 0x0001e80000100a00 */
[----:B0-----:R-:W4:Y:S01]  /*20410*/  LDL.LU R10, [R1+0x208] ;  /* 0x00020800010a7983 */ /* 0x001f220000300800 */
[----:B------:R-:W-:-:S05]  /*20420*/  IMAD.WIDE R26, R8, 0x2, R30 ;  /* 0x00000002081a7825 */ /* 0x000fca00078e021e */
[----:B------:R-:W-:Y:S04]  /*20430*/  STL.64 [R1+0xbd8], R26 ;  /* 0x000bd81a01007387 */ /* 0x000fe80000100a00 */
[----:B------:R-:W4:Y:S04]  /*20440*/  LDL.LU R11, [R1+0x204] ;  /* 0x00020400010b7983 */ /* 0x000f280000300800 */
[----:B------:R-:W4:Y:S01]  /*20450*/  LDL.LU R8, [R1+0x200] ;  /* 0x0002000001087983 */ /* 0x000f220000300800 */
[----:B--2---:R-:W-:-:S05]  /*20460*/  IMAD.WIDE R20, R9, 0x2, R30 ;  /* 0x0000000209147825 */ /* 0x004fca00078e021e */
[----:B------:R3:W-:Y:S04]  /*20470*/  STL.64 [R1+0x240], R20 ;  /* 0x0002401401007387 */ /* 0x0007e80000100a00 */
[----:B------:R-:W2:Y:S01]  /*20480*/  LDL.LU R9, [R1+0x1fc] ;  /* 0x0001fc0001097983 */ /* 0x000ea20000300800 */
[----:B---3--:R-:W-:-:S03]  /*20490*/  IMAD.WIDE R20, R4, 0x2, R30 ;  /* 0x0000000204147825 */ /* 0x008fc600078e021e */
[----:B------:R-:W3:Y:S04]  /*204a0*/  LDL.LU R4, [R1+0x1f8] ;  /* 0x0001f80001047983 */ /* 0x000ee80000300800 */
[----:B------:R4:W-:Y:S02]  /*204b0*/  STL.64 [R1+0xbe8], R20 ;  /* 0x000be81401007387 */ /* 0x0009e40000100a00 */
[--C-:B----4-:R-:W-:Y:S02]  /*204c0*/  IMAD.WIDE R20, R5, 0x2, R30.reuse ;  /* 0x0000000205147825 */ /* 0x110fe400078e021e */
[----:B------:R-:W4:Y:S04]  /*204d0*/  LDL.LU R5, [R1+0x1f4] ;  /* 0x0001f40001057983 */ /* 0x000f280000300800 */
[----:B------:R0:W-:Y:S04]  /*204e0*/  STL.64 [R1+0x238], R20 ;  /* 0x0002381401007387 */ /* 0x0001e80000100a00 */
[----:B------:R-:W4:Y:S04]  /*204f0*/  LDL.LU R23, [R1+0x1f0] ;  /* 0x0001f00001177983 */ /* 0x000f280000300800 */
[----:B0-----:R-:W4:Y:S01]  /*20500*/  LDL.LU R20, [R1+0x1ec] ;  /* 0x0001ec0001147983 */ /* 0x001f220000300800 */
[----:B------:R-:W-:-:S05]  /*20510*/  IMAD.WIDE R26, R6, 0x2, R30 ;  /* 0x00000002061a7825 */ /* 0x000fca00078e021e */
[----:B------:R0:W-:Y:S04]  /*20520*/  STL.64 [R1+0xc00], R26 ;  /* 0x000c001a01007387 */ /* 0x0001e80000100a00 */
[----:B------:R-:W4:Y:S01]  /*20530*/  LDL.LU R6, [R1+0x1e8] ;  /* 0x0001e80001067983 */ /* 0x000f220000300800 */
[----:B0-----:R-:W-:-:S03]  /*20540*/  IMAD.WIDE R26, R7, 0x2, R30 ;  /* 0x00000002071a7825 */ /* 0x001fc600078e021e */
[----:B------:R-:W4:Y:S04]  /*20550*/  LDL.LU R7, [R1+0x1e4] ;  /* 0x0001e40001077983 */ /* 0x000f280000300800 */
[----:B------:R0:W-:Y:S04]  /*20560*/  STL.64 [R1+0x230], R26 ;  /* 0x0002301a01007387 */ /* 0x0001e80000100a00 */
[----:B------:R-:W4:Y:S04]  /*20570*/  LDL.LU R21, [R1+0x1e0] ;  /* 0x0001e00001157983 */ /* 0x000f280000300800 */
[----:B------:R-:W4:Y:S01]  /*20580*/  LDL.LU R18, [R1+0x1dc] ;  /* 0x0001dc0001127983 */ /* 0x000f220000300800 */
[----:B0-----:R-:W-:-:S05]  /*20590*/  IMAD.WIDE R26, R19, 0x2, R30 ;  /* 0x00000002131a7825 */ /* 0x001fca00078e021e */
        /* <DEDUP_REMOVED lines=9> */
[--C-:B------:R-:W-:Y:S01]  /*20630*/  IMAD.WIDE R28, R22, 0x2, R30.reuse ;  /* 0x00000002161c7825 */ /* 0x100fe200078e021e */
[----:B------:R1:W-:Y:S04]  /*20640*/  STL.64 [R1+0x220], R24 ;  /* 0x0002201801007387 */ /* 0x0003e80000100a00 */
[----:B------:R-:W-:Y:S01]  /*20650*/  STL.64 [R1+0xc38], R28 ;  /* 0x000c381c01007387 */ /* 0x000fe20000100a00 */
[----:B0-----:R-:W-:-:S04]  /*20660*/  IMAD.WIDE R26, R14, 0x2, R30 ;  /* 0x000000020e1a7825 */ /* 0x001fc800078e021e */
[--C-:B-1----:R-:W-:Y:S02]  /*20670*/  IMAD.WIDE R24, R15, 0x2, R30.reuse ;  /* 0x000000020f187825 */ /* 0x102fe400078e021e */
[----:B------:R-:W4:Y:S04]  /*20680*/  LDL.LU.64 R14, [R1+0x1c8] ;  /* 0x0001c800010e7983 */ /* 0x000f280000300a00 */
[----:B------:R0:W-:Y:S04]  /*20690*/  STL.64 [R1+0x218], R26 ;  /* 0x0002181a01007387 */ /* 0x0001e80000100a00 */
[----:B------:R1:W-:Y:S01]  /*206a0*/  STL.64 [R1+0xc50], R24 ;  /* 0x000c501801007387 */ /* 0x0003e20000100a00 */
[----:B0-----:R-:W-:-:S04]  /*206b0*/  IMAD.WIDE R26, R12, 0x2, R30 ;  /* 0x000000020c1a7825 */ /* 0x001fc800078e021e */
[--C-:B-1----:R-:W-:Y:S02]  /*206c0*/  IMAD.WIDE R24, R13, 0x2, R30.reuse ;  /* 0x000000020d187825 */ /* 0x102fe400078e021e */
[----:B------:R-:W4:Y:S04]  /*206d0*/  LDL.LU.64 R12, [R1+0x70] ;  /* 0x00007000010c7983 */ /* 0x000f280000300a00 */
[----:B------:R-:W-:Y:S04]  /*206e0*/  STL.64 [R1+0x210], R26 ;  /* 0x0002101a01007387 */ /* 0x000fe80000100a00 */
[----:B------:R0:W-:Y:S01]  /*206f0*/  STL.64 [R1+0xc60], R24 ;  /* 0x000c601801007387 */ /* 0x0001e20000100a00 */
[----:B------:R-:W-:-:S03]  /*20700*/  IMAD.WIDE R28, R10, 0x2, R30 ;  /* 0x000000020a1c7825 */ /* 0x000fc600078e021e */
[----:B0-----:R-:W4:Y:S04]  /*20710*/  LDL.LU.64 R24, [R1+0x1c0] ;  /* 0x0001c00001187983 */ /* 0x001f280000300a00 */
[----:B------:R0:W-:Y:S01]  /*20720*/  STL.64 [R1+0x208], R28 ;  /* 0x0002081c01007387 */ /* 0x0001e20000100a00 */
[----:B------:R-:W-:-:S03]  /*20730*/  IMAD.WIDE R26, R11, 0x2, R30 ;  /* 0x000000020b1a7825 */ /* 0x000fc600078e021e */
[----:B------:R-:W4:Y:S04]  /*20740*/  LDL.LU.64 R10, [R1+0x68] ;  /* 0x00006800010a7983 */ /* 0x000f280000300a00 */
[----:B------:R2:W-:Y:S01]  /*20750*/  STL.64 [R1+0xc78], R26 ;  /* 0x000c781a01007387 */ /* 0x0005e20000100a00 */
[----:B0-----:R-:W-:-:S05]  /*20760*/  IMAD.WIDE R28, R8, 0x2, R30 ;  /* 0x00000002081c7825 */ /* 0x001fca00078e021e */
[----:B------:R3:W-:Y:S01]  /*20770*/  STL.64 [R1+0x200], R28 ;  /* 0x0002001c01007387 */ /* 0x0007e20000100a00 */
[----:B--2---:R-:W-:-:S03]  /*20780*/  IMAD.WIDE R26, R9, 0x2, R30 ;  /* 0x00000002091a7825 */ /* 0x004fc600078e021e */
[----:B------:R-:W2:Y:S04]  /*20790*/  LDL.LU.64 R8, [R1+0x1b8] ;  /* 0x0001b80001087983 */ /* 0x000ea80000300a00 */
[----:B------:R4:W-:Y:S01]  /*207a0*/  STL.64 [R1+0xc88], R26 ;  /* 0x000c881a01007387 */ /* 0x0009e20000100a00 */
[----:B---3--:R-:W-:-:S05]  /*207b0*/  IMAD.WIDE R28, R4, 0x2, R30 ;  /* 0x00000002041c7825 */ /* 0x008fca00078e021e */
[----:B------:R0:W-:Y:S01]  /*207c0*/  STL.64 [R1+0x1f8], R28 ;  /* 0x0001f81c01007387 */ /* 0x0001e20000100a00 */
[----:B----4-:R-:W-:-:S03]  /*207d0*/  IMAD.WIDE R26, R5, 0x2, R30 ;  /* 0x00000002051a7825 */ /* 0x010fc600078e021e */
[----:B------:R-:W3:Y:S04]  /*207e0*/  LDL.LU.64 R4, [R1+0x60] ;  /* 0x0000600001047983 */ /* 0x000ee80000300a00 */
[----:B------:R1:W-:Y:S01]  /*207f0*/  STL.64 [R1+0xca0], R26 ;  /* 0x000ca01a01007387 */ /* 0x0003e20000100a00 */
[----:B0-----:R-:W-:-:S03]  /*20800*/  IMAD.WIDE R28, R23, 0x2, R30 ;  /* 0x00000002171c7825 */ /* 0x001fc600078e021e */
[----:B------:R-:W4:Y:S04]  /*20810*/  LDL.LU.64 R22, [R1+0x1b0] ;  /* 0x0001b00001167983 */ /* 0x000f280000300a00 */
[----:B------:R0:W-:Y:S01]  /*20820*/  STL.64 [R1+0x1f0], R28 ;  /* 0x0001f01c01007387 */ /* 0x0001e20000100a00 */
[----:B-1----:R-:W-:-:S05]  /*20830*/  IMAD.WIDE R26, R20, 0x2, R30 ;  /* 0x00000002141a7825 */ /* 0x002fca00078e021e */
[----:B------:R1:W-:Y:S01]  /*20840*/  STL.64 [R1+0xcb0], R26 ;  /* 0x000cb01a01007387 */ /* 0x0003e20000100a00 */
[----:B0-----:R-:W-:-:S04]  /*20850*/  IMAD.WIDE R28, R6, 0x2, R30 ;  /* 0x00000002061c7825 */ /* 0x001fc800078e021e */
[--C-:B-1----:R-:W-:Y:S02]  /*20860*/  IMAD.WIDE R26, R7, 0x2, R30.reuse ;  /* 0x00000002071a7825 */ /* 0x102fe400078e021e */
[----:B------:R-:W4:Y:S04]  /*20870*/  LDL.LU.64 R6, [R1+0x58] ;  /* 0x0000580001067983 */ /* 0x000f280000300a00 */
[----:B------:R0:W-:Y:S04]  /*20880*/  STL.64 [R1+0x1e8], R28 ;  /* 0x0001e81c01007387 */ /* 0x0001e80000100a00 */
[----:B------:R1:W-:Y:S01]  /*20890*/  STL.64 [R1+0xcc8], R26 ;  /* 0x000cc81a01007387 */ /* 0x0003e20000100a00 */
[----:B0-----:R-:W-:-:S03]  /*208a0*/  IMAD.WIDE R28, R21, 0x2, R30 ;  /* 0x00000002151c7825 */ /* 0x001fc600078e021e */
[----:B------:R-:W4:Y:S01]  /*208b0*/  LDL.LU.64 R20, [R1+0x1a8] ;  /* 0x0001a80001147983 */ /* 0x000f220000300a00 */
[----:B-1----:R-:W-:-:S03]  /*208c0*/  IMAD.WIDE R26, R18, 0x2, R30 ;  /* 0x00000002121a7825 */ /* 0x002fc600078e021e */
[----:B------:R0:W-:Y:S04]  /*208d0*/  STL.64 [R1+0x1e0], R28 ;  /* 0x0001e01c01007387 */ /* 0x0001e80000100a00 */
[----:B------:R1:W-:Y:S01]  /*208e0*/  STL.64 [R1+0xcd8], R26 ;  /* 0x000cd81a01007387 */ /* 0x0003e20000100a00 */
[----:B0-----:R-:W-:-:S03]  /*208f0*/  IMAD.WIDE R28, R19, 0x2, R30 ;  /* 0x00000002131c7825 */ /* 0x001fc600078e021e */
[----:B------:R-:W4:Y:S01]  /*20900*/  LDL.LU.64 R18, [R1+0x50] ;  /* 0x0000500001127983 */ /* 0x000f220000300a00 */
[----:B-1----:R-:W-:-:S03]  /*20910*/  IMAD.WIDE R26, R16, 0x2, R30 ;  /* 0x00000002101a7825 */ /* 0x002fc600078e021e */
[----:B------:R0:W-:Y:S04]  /*20920*/  STL.64 [R1+0x1d8], R28 ;  /* 0x0001d81c01007387 */ /* 0x0001e80000100a00 */
[----:B------:R1:W-:Y:S01]  /*20930*/  STL.64 [R1+0xcf0], R26 ;  /* 0x000cf01a01007387 */ /* 0x0003e20000100a00 */
[----:B0-----:R-:W-:-:S04]  /*20940*/  IMAD.WIDE R28, R17, 0x2, R30 ;  /* 0x00000002111c7825 */ /* 0x001fc800078e021e */
[--C-:B------:R-:W-:Y:S01]  /*20950*/  IMAD.WIDE R16, R2, 0x2, R30.reuse ;  /* 0x0000000202107825 */ /* 0x100fe200078e021e */
[----:B------:R-:W-:Y:S03]  /*20960*/  STL.64 [R1+0x1d0], R28 ;  /* 0x0001d01c01007387 */ /* 0x000fe60000100a00 */
[--C-:B-1----:R-:W-:Y:S02]  /*20970*/  IMAD.WIDE R26, R3, 0x2, R30.reuse ;  /* 0x00000002031a7825 */ /* 0x102fe400078e021e */
[----:B------:R-:W4:Y:S04]  /*20980*/  LDL.LU R3, [R1+0x3778] ;  /* 0x0037780001037983 */ /* 0x000f280000300800 */
[----:B------:R0:W-:Y:S01]  /*20990*/  STL.64 [R1+0xd00], R16 ;  /* 0x000d001001007387 */ /* 0x0001e20000100a00 */
[----:B------:R-:W-:-:S03]  /*209a0*/  IMAD.WIDE R36, R36, 0x2, R30 ;  /* 0x0000000224247825 */ /* 0x000fc600078e021e */
[----:B0-----:R-:W4:Y:S01]  /*209b0*/  LDL.LU.64 R16, [R1+0x1a0] ;  /* 0x0001a00001107983 */ /* 0x001f220000300a00 */
[----:B------:R-:W-:-:S03]  /*209c0*/  IMAD.WIDE R38, R38, 0x2, R30 ;  /* 0x0000000226267825 */ /* 0x000fc600078e021e */
[----:B------:R-:W-:Y:S01]  /*209d0*/  STL.64 [R1+0x3d8], R26 ;  /* 0x0003d81a01007387 */ /* 0x000fe20000100a00 */
[----:B------:R-:W-:-:S04]  /*209e0*/  IMAD.WIDE R40, R40, 0x2, R30 ;  /* 0x0000000228287825 */ /* 0x000fc800078e021e */
[--C-:B------:R-:W-:Y:S01]  /*209f0*/  IMAD.WIDE R42, R42, 0x2, R30.reuse ;  /* 0x000000022a2a7825 */ /* 0x100fe200078e021e */
[----:B------:R0:W-:Y:S03]  /*20a00*/  STL [R1+0x32e4], R14 ;  /* 0x0032e40e01007387 */ /* 0x0001e60000100800 */
[----:B------:R-:W-:-:S04]  /*20a10*/  IMAD.WIDE R44, R44, 0x2, R30 ;  /* 0x000000022c2c7825 */ /* 0x000fc800078e021e */
        /* <DEDUP_REMOVED lines=9> */
[----:B------:R-:W-:Y:S02]  /*20ab0*/  IMAD.MOV.U32 R0, RZ, RZ, R15 ;  /* 0x000000ffff007224 */ /* 0x000fe400078e000f */
[----:B0-----:R-:W4:Y:S04]  /*20ac0*/  LDL.LU.64 R14, [R1+0x48] ;  /* 0x00004800010e7983 */ /* 0x001f280000300a00 */
[----:B------:R0:W-:Y:S04]  /*20ad0*/  STL [R1+0x32dc], R0 ;  /* 0x0032dc0001007387 */ /* 0x0001e80000100800 */
[----:B------:R1:W-:Y:S01]  /*20ae0*/  STL [R1+0x32e0], R12 ;  /* 0x0032e00c01007387 */ /* 0x0003e20000100800 */
[----:B0-----:R-:W-:-:S03]  /*20af0*/  IMAD.MOV.U32 R0, RZ, RZ, R13 ;  /* 0x000000ffff007224 */ /* 0x001fc600078e000d */
[----:B------:R-:W-:Y:S04]  /*20b00*/  STL [R1+0x32d8], R24 ;  /* 0x0032d81801007387 */ /* 0x000fe80000100800 */
[----:B------:R0:W-:Y:S04]  /*20b10*/  STL [R1+0x32d4], R0 ;  /* 0x0032d40001007387 */ /* 0x0001e80000100800 */
[----:B-1----:R-:W4:Y:S01]  /*20b20*/  LDL.LU.64 R12, [R1+0x198] ;  /* 0x00019800010c7983 */ /* 0x002f220000300a00 */
[----:B0-----:R-:W-:-:S03]  /*20b30*/  IMAD.MOV.U32 R0, RZ, RZ, R25 ;  /* 0x000000ffff007224 */ /* 0x001fc600078e0019 */
[----:B------:R-:W-:Y:S04]  /*20b40*/  STL [R1+0x32d0], R10 ;  /* 0x0032d00a01007387 */ /* 0x000fe80000100800 */
[----:B------:R0:W-:Y:S02]  /*20b50*/  STL [R1+0x32cc], R0 ;  /* 0x0032cc0001007387 */ /* 0x0001e40000100800 */
[----:B0-----:R-:W-:Y:S02]  /*20b60*/  IMAD.MOV.U32 R0, RZ, RZ, R11 ;  /* 0x000000ffff007224 */ /* 0x001fe400078e000b */
[----:B------:R-:W4:Y:S04]  /*20b70*/  LDL.LU.64 R10, [R1+0x40] ;  /* 0x00004000010a7983 */ /* 0x000f280000300a00 */
[----:B------:R2:W-:Y:S02]  /*20b80*/  STL [R1+0x32c4], R0 ;  /* 0x0032c40001007387 */ /* 0x0005e40000100800 */
[----:B--2---:R-:W-:-:S02]  /*20b90*/  IMAD.MOV.U32 R0, RZ, RZ, R9 ;  /* 0x000000ffff007224 */ /* 0x004fc400078e0009 */
[----:B------:R0:W-:Y:S04]  /*20ba0*/  STL [R1+0x32c8], R8 ;  /* 0x0032c80801007387 */ /* 0x0001e80000100800 */
[----:B---3--:R-:W-:Y:S04]  /*20bb0*/  STL [R1+0x32c0], R4 ;  /* 0x0032c00401007387 */ /* 0x008fe80000100800 */
[----:B------:R1:W-:Y:S04]  /*20bc0*/  STL [R1+0x32bc], R0 ;  /* 0x0032bc0001007387 */ /* 0x0003e80000100800 */
[----:B0-----:R-:W2:Y:S01]  /*20bd0*/  LDL.LU.64 R8, [R1+0x190] ;  /* 0x0001900001087983 */ /* 0x001ea20000300a00 */
[----:B-1----:R-:W-:-:S03]  /*20be0*/  IMAD.MOV.U32 R0, RZ, RZ, R5 ;  /* 0x000000ffff007224 */ /* 0x002fc600078e0005 */
[----:B----4-:R-:W-:Y:S04]  /*20bf0*/  STL [R1+0x32b8], R22 ;  /* 0x0032b81601007387 */ /* 0x010fe80000100800 */
[----:B------:R0:W-:Y:S04]  /*20c00*/  STL [R1+0x32b4], R0 ;  /* 0x0032b40001007387 */ /* 0x0001e80000100800 */
[----:B------:R-:W3:Y:S01]  /*20c10*/  LDL.LU.64 R4, [R1+0x38] ;  /* 0x0000380001047983 */ /* 0x000ee20000300a00 */
[----:B0-----:R-:W-:-:S03]  /*20c20*/  IMAD.MOV.U32 R0, RZ, RZ, R23 ;  /* 0x000000ffff007224 */ /* 0x001fc600078e0017 */
[----:B------:R-:W-:Y:S04]  /*20c30*/  STL [R1+0x32b0], R6 ;  /* 0x0032b00601007387 */ /* 0x000fe80000100800 */
[----:B------:R0:W-:Y:S04]  /*20c40*/  STL [R1+0x32ac], R0 ;  /* 0x0032ac0001007387 */ /* 0x0001e80000100800 */
[----:B------:R-:W4:Y:S01]  /*20c50*/  LDL.LU.64 R34, [R1+0x188] ;  /* 0x0001880001227983 */ /* 0x000f220000300a00 */
[----:B0-----:R-:W-:-:S05]  /*20c60*/  IMAD.MOV.U32 R0, RZ, RZ, R7 ;  /* 0x000000ffff007224 */ /* 0x001fca00078e0007 */
[----:B------:R0:W-:Y:S04]  /*20c70*/  STL [R1+0x32a4], R0 ;  /* 0x0032a40001007387 */ /* 0x0001e80000100800 */
[----:B------:R-:W-:Y:S04]  /*20c80*/  STL [R1+0x32a8], R20 ;  /* 0x0032a81401007387 */ /* 0x000fe80000100800 */
[----:B------:R-:W4:Y:S01]  /*20c90*/  LDL.LU.64 R6, [R1+0x30] ;  /* 0x0000300001067983 */ /* 0x000f220000300a00 */
[----:B0-----:R-:W-:-:S03]  /*20ca0*/  IMAD.MOV.U32 R0, RZ, RZ, R21 ;  /* 0x000000ffff007224 */ /* 0x001fc600078e0015 */
[----:B------:R-:W-:Y:S04]  /*20cb0*/  STL [R1+0x32a0], R18 ;  /* 0x0032a01201007387 */ /* 0x000fe80000100800 */
[----:B------:R0:W-:Y:S04]  /*20cc0*/  STL [R1+0x329c], R0 ;  /* 0x00329c0001007387 */ /* 0x0001e80000100800 */
[----:B------:R-:W4:Y:S04]  /*20cd0*/  LDL.LU.64 R32, [R1+0x180] ;  /* 0x0001800001207983 */ /* 0x000f280000300a00 */
[----:B------:R-:W4:Y:S01]  /*20ce0*/  LDL.LU.64 R28, [R1+0x28] ;  /* 0x00002800011c7983 */ /* 0x000f220000300a00 */
[----:B0-----:R-:W-:-:S05]  /*20cf0*/  IMAD.MOV.U32 R0, RZ, RZ, R19 ;  /* 0x000000ffff007224 */ /* 0x001fca00078e0013 */
[----:B------:R0:W-:Y:S04]  /*20d00*/  STL [R1+0x3294], R0 ;  /* 0x0032940001007387 */ /* 0x0001e80000100800 */
[----:B------:R-:W-:Y:S04]  /*20d10*/  STL [R1+0x3298], R16 ;  /* 0x0032981001007387 */ /* 0x000fe80000100800 */
[----:B------:R-:W4:Y:S01]  /*20d20*/  LDL.LU.64 R26, [R1+0x178] ;  /* 0x00017800011a7983 */ /* 0x000f220000300a00 */
[----:B0-----:R-:W-:-:S03]  /*20d30*/  IMAD.MOV.U32 R0, RZ, RZ, R17 ;  /* 0x000000ffff007224 */ /* 0x001fc600078e0011 */
[----:B------:R-:W4:Y:S04]  /*20d40*/  LDL.LU.64 R24, [R1+0x20] ;  /* 0x0000200001187983 */ /* 0x000f280000300a00 */
        /* <DEDUP_REMOVED lines=16> */
[----:B--2---:R1:W-:Y:S01]  /*20e50*/  STL [R1+0x3278], R8 ;  /* 0x0032780801007387 */ /* 0x0043e20000100800 */
[----:B0-----:R-:W-:-:S03]  /*20e60*/  IMAD.MOV.U32 R0, RZ, RZ, R9 ;  /* 0x000000ffff007224 */ /* 0x001fc600078e0009 */
[----:B------:R-:W2:Y:S04]  /*20e70*/  LDL.LU.64 R10, [R1+0x158] ;  /* 0x00015800010a7983 */ /* 0x000ea80000300a00 */
[----:B------:R0:W-:Y:S04]  /*20e80*/  STL [R1+0x326c], R0 ;  /* 0x00326c0001007387 */ /* 0x0001e80000100800 */
[----:B---3--:R3:W-:Y:S04]  /*20e90*/  STL [R1+0x3270], R4 ;  /* 0x0032700401007387 */ /* 0x0087e80000100800 */
[----:B-1----:R-:W2:Y:S01]  /*20ea0*/  LDL.LU.64 R8, [R1] ;  /* 0x0000000001087983 */ /* 0x002ea20000300a00 */
[----:B0-----:R-:W-:-:S03]  /*20eb0*/  IMAD.MOV.U32 R0, RZ, RZ, R5 ;  /* 0x000000ffff007224 */ /* 0x001fc600078e0005 */
[----:B---3--:R-:W3:Y:S04]  /*20ec0*/  LDL.LU.64 R4, [R1+0x150] ;  /* 0x0001500001047983 */ /* 0x008ee80000300a00 */
[----:B------:R4:W-:Y:S02]  /*20ed0*/  STL [R1+0x3264], R0 ;  /* 0x0032640001007387 */ /* 0x0009e40000100800 */
[----:B----4-:R-:W-:Y:S02]  /*20ee0*/  IMAD.MOV.U32 R0, RZ, RZ, R35 ;  /* 0x000000ffff007224 */ /* 0x010fe400078e0023 */
[----:B------:R0:W-:Y:S04]  /*20ef0*/  STL [R1+0x3268], R34 ;  /* 0x0032682201007387 */ /* 0x0001e80000100800 */
[----:B0-----:R-:W4:Y:S04]  /*20f00*/  LDL.LU.64 R34, [R1+0x3770] ;  /* 0x0037700001227983 */ /* 0x001f280000300a00 */
[----:B------:R-:W-:Y:S04]  /*20f10*/  STL [R1+0x3260], R6 ;  /* 0x0032600601007387 */ /* 0x000fe80000100800 */
[----:B------:R0:W-:Y:S02]  /*20f20*/  STL [R1+0x325c], R0 ;  /* 0x00325c0001007387 */ /* 0x0001e40000100800 */
[----:B0-----:R-:W-:-:S02]  /*20f30*/  IMAD.MOV.U32 R0, RZ, RZ, R7 ;  /* 0x000000ffff007224 */ /* 0x001fc400078e0007 */
[----:B------:R-:W4:Y:S04]  /*20f40*/  LDL.LU.64 R6, [R1+0x148] ;  /* 0x0001480001067983 */ /* 0x000f280000300a00 */
[----:B------:R0:W-:Y:S04]  /*20f50*/  STL [R1+0x3254], R0 ;  /* 0x0032540001007387 */ /* 0x0001e80000100800 */
[----:B------:R1:W-:Y:S01]  /*20f60*/  STL [R1+0x3258], R32 ;  /* 0x0032582001007387 */ /* 0x0003e20000100800 */
[----:B0-----:R-:W-:-:S03]  /*20f70*/  IMAD.MOV.U32 R0, RZ, RZ, R33 ;  /* 0x000000ffff007224 */ /* 0x001fc600078e0021 */
[----:B-1----:R-:W4:Y:S04]  /*20f80*/  LDL.LU.64 R32, [R1+0x3768] ;  /* 0x0037680001207983 */ /* 0x002f280000300a00 */
[----:B------:R-:W-:Y:S04]  /*20f90*/  STL [R1+0x3250], R28 ;  /* 0x0032501c01007387 */ /* 0x000fe80000100800 */
[----:B------:R0:W-:Y:S02]  /*20fa0*/  STL [R1+0x324c], R0 ;  /* 0x00324c0001007387 */ /* 0x0001e40000100800 */
[----:B0-----:R-:W-:-:S02]  /*20fb0*/  IMAD.MOV.U32 R0, RZ, RZ, R29 ;  /* 0x000000ffff007224 */ /* 0x001fc400078e001d */
[----:B------:R-:W4:Y:S04]  /*20fc0*/  LDL.LU.64 R28, [R1+0x3760] ;  /* 0x00376000011c7983 */ /* 0x000f280000300a00 */
        /* <DEDUP_REMOVED lines=25> */
[----:B------:R0:W-:Y:S04]  /*21160*/  STL [R1+0x3214], R0 ;  /* 0x0032140001007387 */ /* 0x0001e80000100800 */
[----:B------:R-:W-:Y:S01]  /*21170*/  STL [R1+0x3210], R12 ;  /* 0x0032100c01007387 */ /* 0x000fe20000100800 */
[----:B0-----:R-:W-:-:S05]  /*21180*/  IMAD.MOV.U32 R0, RZ, RZ, R15 ;  /* 0x000000ffff007224 */ /* 0x001fca00078e000f */
[----:B------:R0:W-:Y:S04]  /*21190*/  STL [R1+0x320c], R0 ;  /* 0x00320c0001007387 */ /* 0x0001e80000100800 */
[----:B------:R-:W4:Y:S01]  /*211a0*/  LDL.LU.64 R14, [R1+0x128] ;  /* 0x00012800010e7983 */ /* 0x000f220000300a00 */
[----:B0-----:R-:W-:-:S03]  /*211b0*/  IMAD.MOV.U32 R0, RZ, RZ, R13 ;  /* 0x000000ffff007224 */ /* 0x001fc600078e000d */
[----:B------:R-:W4:Y:S04]  /*211c0*/  LDL.LU.64 R12, [R1+0x3728] ;  /* 0x00372800010c7983 */ /* 0x000f280000300a00 */
[----:B--2---:R-:W-:Y:S04]  /*211d0*/  STL [R1+0x3208], R10 ;  /* 0x0032080a01007387 */ /* 0x004fe80000100800 */
[----:B------:R0:W-:Y:S02]  /*211e0*/  STL [R1+0x3204], R0 ;  /* 0x0032040001007387 */ /* 0x0001e40000100800 */
[----:B0-----:R-:W-:-:S02]  /*211f0*/  IMAD.MOV.U32 R0, RZ, RZ, R11 ;  /* 0x000000ffff007224 */ /* 0x001fc400078e000b */
[----:B------:R-:W2:Y:S04]  /*21200*/  LDL.LU.64 R10, [R1+0x3720] ;  /* 0x00372000010a7983 */ /* 0x000ea80000300a00 */
[----:B------:R-:W-:Y:S04]  /*21210*/  STL [R1+0x3200], R8 ;  /* 0x0032000801007387 */ /* 0x000fe80000100800 */
[----:B------:R0:W-:Y:S02]  /*21220*/  STL [R1+0x31fc], R0 ;  /* 0x0031fc0001007387 */ /* 0x0001e40000100800 */
[----:B0-----:R-:W-:-:S02]  /*21230*/  IMAD.MOV.U32 R0, RZ, RZ, R9 ;  /* 0x000000ffff007224 */ /* 0x001fc400078e0009 */
[----:B------:R-:W2:Y:S04]  /*21240*/  LDL.LU.64 R8, [R1+0x3718] ;  /* 0x0037180001087983 */ /* 0x000ea80000300a00 */
[----:B---3--:R-:W-:Y:S04]  /*21250*/  STL [R1+0x31f8], R4 ;  /* 0x0031f80401007387 */ /* 0x008fe80000100800 */
[----:B------:R0:W-:Y:S02]  /*21260*/  STL [R1+0x31f4], R0 ;  /* 0x0031f40001007387 */ /* 0x0001e40000100800 */
[----:B0-----:R-:W-:-:S02]  /*21270*/  IMAD.MOV.U32 R0, RZ, RZ, R5 ;  /* 0x000000ffff007224 */ /* 0x001fc400078e0005 */
[----:B------:R-:W3:Y:S04]  /*21280*/  LDL.LU.64 R4, [R1+0x3710] ;  /* 0x0037100001047983 */ /* 0x000ee80000300a00 */
[----:B---3--:R-:W-:Y:S04]  /*21290*/  STL [R1+0x31f0], R4 ;  /* 0x0031f00401007387 */ /* 0x008fe80000100800 */
[----:B------:R4:W-:Y:S04]  /*212a0*/  STL [R1+0x31ec], R0 ;  /* 0x0031ec0001007387 */ /* 0x0009e80000100800 */
[----:B------:R0:W-:Y:S01]  /*212b0*/  STL [R1+0x31e4], R5 ;  /* 0x0031e40501007387 */ /* 0x0001e20000100800 */
[----:B----4-:R-:W-:-:S03]  /*212c0*/  IMAD.MOV.U32 R0, RZ, RZ, R7 ;  /* 0x000000ffff007224 */ /* 0x010fc600078e0007 */
[----:B0-----:R-:W3:Y:S04]  /*212d0*/  LDL.LU.64 R4, [R1+0x138] ;  /* 0x0001380001047983 */ /* 0x001ee80000300a00 */
[----:B------:R0:W-:Y:S04]  /*212e0*/  STL [R1+0x31e8], R6 ;  /* 0x0031e80601007387 */ /* 0x0001e80000100800 */
[----:B0-----:R-:W4:Y:S04]  /*212f0*/  LDL.LU.64 R6, [R1+0x3708] ;  /* 0x0037080001067983 */ /* 0x001f280000300a00 */
[----:B----4-:R-:W-:Y:S04]  /*21300*/  STL [R1+0x31e0], R6 ;  /* 0x0031e00601007387 */ /* 0x010fe80000100800 */
[----:B------:R-:W-:Y:S04]  /*21310*/  STL [R1+0x31dc], R0 ;  /* 0x0031dc0001007387 */ /* 0x000fe80000100800 */
[----:B------:R0:W-:Y:S04]  /*21320*/  STL [R1+0x31d4], R7 ;  /* 0x0031d40701007387 */ /* 0x0001e80000100800 */
[----:B0-----:R-:W4:Y:S02]  /*21330*/  LDL.LU.64 R6, [R1+0x140] ;  /* 0x0001400001067983 */ /* 0x001f240000300a00 */
[----:B----4-:R-:W-:-:S02]  /*21340*/  IMAD.MOV.U32 R0, RZ, RZ, R7 ;  /* 0x000000ffff007224 */ /* 0x010fc400078e0007 */
[----:B------:R-:W-:Y:S04]  /*21350*/  STL [R1+0x31d8], R6 ;  /* 0x0031d80601007387 */ /* 0x000fe80000100800 */
[----:B--2---:R-:W-:Y:S04]  /*21360*/  STL [R1+0x31d0], R8 ;  /* 0x0031d00801007387 */ /* 0x004fe80000100800 */
[----:B------:R3:W-:Y:S04]  /*21370*/  STL [R1+0x31cc], R0 ;  /* 0x0031cc0001007387 */ /* 0x0007e80000100800 */
[----:B------:R0:W-:Y:S01]  /*21380*/  STL [R1+0x31c4], R9 ;  /* 0x0031c40901007387 */ /* 0x0001e20000100800 */
[----:B---3--:R-:W-:-:S03]  /*21390*/  IMAD.MOV.U32 R0, RZ, RZ, R5 ;  /* 0x000000ffff007224 */ /* 0x008fc600078e0005 */
[----:B0-----:R-:W2:Y:S04]  /*213a0*/  LDL.LU.64 R8, [R1+0x110] ;  /* 0x0001100001087983 */ /* 0x001ea80000300a00 */
[----:B------:R-:W3:Y:S04]  /*213b0*/  LDL.LU.64 R6, [R1+0x108] ;  /* 0x0001080001067983 */ /* 0x000ee80000300a00 */
[----:B------:R-:W-:Y:S04]  /*213c0*/  STL [R1+0x31c8], R4 ;  /* 0x0031c80401007387 */ /* 0x000fe80000100800 */
[----:B------:R-:W-:Y:S04]  /*213d0*/  STL [R1+0x31c0], R10 ;  /* 0x0031c00a01007387 */ /* 0x000fe80000100800 */
[----:B------:R-:W-:Y:S04]  /*213e0*/  STL [R1+0x31bc], R0 ;  /* 0x0031bc0001007387 */ /* 0x000fe80000100800 */
[----:B------:R0:W-:Y:S04]  /*213f0*/  STL [R1+0x31b4], R11 ;  /* 0x0031b40b01007387 */ /* 0x0001e80000100800 */
[----:B0-----:R-:W4:Y:S04]  /*21400*/  LDL.LU.64 R10, [R1+0x130] ;  /* 0x00013000010a7983 */ /* 0x001f280000300a00 */
[----:B------:R-:W2:Y:S01]  /*21410*/  LDL.LU.64 R4, [R1+0x100] ;  /* 0x0001000001047983 */ /* 0x000ea20000300a00 */
[----:B----4-:R-:W-:-:S03]  /*21420*/  IMAD.MOV.U32 R0, RZ, RZ, R11 ;  /* 0x000000ffff007224 */ /* 0x010fc600078e000b */
[----:B------:R-:W-:Y:S04]  /*21430*/  STL [R1+0x31b8], R10 ;  /* 0x0031b80a01007387 */ /* 0x000fe80000100800 */
[----:B------:R-:W-:Y:S04]  /*21440*/  STL [R1+0x31b0], R12 ;  /* 0x0031b00c01007387 */ /* 0x000fe80000100800 */
[----:B------:R0:W-:Y:S04]  /*21450*/  STL [R1+0x31ac], R0 ;  /* 0x0031ac0001007387 */ /* 0x0001e80000100800 */
[----:B------:R1:W-:Y:S01]  /*21460*/  STL [R1+0x31a4], R13 ;  /* 0x0031a40d01007387 */ /* 0x0003e20000100800 */
[----:B0-----:R-:W-:-:S03]  /*21470*/  IMAD.MOV.U32 R0, RZ, RZ, R15 ;  /* 0x000000ffff007224 */ /* 0x001fc600078e000f */
[----:B-1----:R-:W4:Y:S04]  /*21480*/  LDL.LU.64 R12, [R1+0x118] ;  /* 0x00011800010c7983 */ /* 0x002f280000300a00 */
[----:B------:R-:W2:Y:S04]  /*21490*/  LDL.LU.64 R10, [R1+0xf8] ;  /* 0x0000f800010a7983 */ /* 0x000ea80000300a00 */
[----:B------:R0:W-:Y:S04]  /*214a0*/  STL [R1+0x31a8], R14 ;  /* 0x0031a80e01007387 */ /* 0x0001e80000100800 */
[----:B0-----:R-:W2:Y:S04]  /*214b0*/  LDL.LU.64 R14, [R1+0x3700] ;  /* 0x00370000010e7983 */ /* 0x001ea80000300a00 */
[----:B--2---:R-:W-:Y:S04]  /*214c0*/  STL [R1+0x31a0], R14 ;  /* 0x0031a00e01007387 */ /* 0x004fe80000100800 */
[----:B------:R-:W-:Y:S04]  /*214d0*/  STL [R1+0x319c], R0 ;  /* 0x00319c0001007387 */ /* 0x000fe80000100800 */
[----:B------:R0:W-:Y:S04]  /*214e0*/  STL [R1+0x3194], R15 ;  /* 0x0031940f01007387 */ /* 0x0001e80000100800 */
[----:B0-----:R-:W2:Y:S02]  /*214f0*/  LDL.LU.64 R14, [R1+0x120] ;  /* 0x00012000010e7983 */ /* 0x001ea40000300a00 */
[----:B--2---:R-:W-:-:S02]  /*21500*/  IMAD.MOV.U32 R0, RZ, RZ, R15 ;  /* 0x000000ffff007224 */ /* 0x004fc400078e000f */
[----:B------:R-:W-:Y:S04]  /*21510*/  STL [R1+0x3198], R14 ;  /* 0x0031980e01007387 */ /* 0x000fe80000100800 */
[----:B------:R-:W-:Y:S04]  /*21520*/  STL [R1+0x3190], R16 ;  /* 0x0031901001007387 */ /* 0x000fe80000100800 */
[----:B------:R-:W-:Y:S04]  /*21530*/  STL [R1+0x318c], R0 ;  /* 0x00318c0001007387 */ /* 0x000fe80000100800 */
[----:B------:R0:W-:Y:S04]  /*21540*/  STL [R1+0x3184], R17 ;  /* 0x0031841101007387 */ /* 0x0001e80000100800 */
[----:B0-----:R-:W2:Y:S01]  /*21550*/  LDL.LU.64 R16, [R1+0xf0] ;  /* 0x0000f00001107983 */ /* 0x001ea20000300a00 */
[----:B----4-:R-:W-:-:S03]  /*21560*/  IMAD.MOV.U32 R0, RZ, RZ, R13 ;  /* 0x000000ffff007224 */ /* 0x010fc600078e000d */
[----:B------:R-:W4:Y:S04]  /*21570*/  LDL.LU.64 R14, [R1+0xe8] ;  /* 0x0000e800010e7983 */ /* 0x000f280000300a00 */
[----:B------:R0:W-:Y:S04]  /*21580*/  STL [R1+0x3188], R12 ;  /* 0x0031880c01007387 */ /* 0x0001e80000100800 */
[----:B------:R-:W-:Y:S04]  /*21590*/  STL [R1+0x3180], R18 ;  /* 0x0031801201007387 */ /* 0x000fe80000100800 */
[----:B------:R1:W-:Y:S04]  /*215a0*/  STL [R1+0x317c], R0 ;  /* 0x00317c0001007387 */ /* 0x0003e80000100800 */
[----:B------:R-:W-:Y:S04]  /*215b0*/  STL [R1+0x3174], R19 ;  /* 0x0031741301007387 */ /* 0x000fe80000100800 */
[----:B0-----:R-:W4:Y:S01]  /*215c0*/  LDL.LU.64 R12, [R1+0xe0] ;  /* 0x0000e000010c7983 */ /* 0x001f220000300a00 */
[----:B-1----:R-:W-:-:S03]  /*215d0*/  IMAD.MOV.U32 R0, RZ, RZ, R9 ;  /* 0x000000ffff007224 */ /* 0x002fc600078e0009 */
[----:B------:R0:W-:Y:S04]  /*215e0*/  STL [R1+0x3178], R8 ;  /* 0x0031780801007387 */ /* 0x0001e80000100800 */
[----:B------:R-:W-:Y:S04]  /*215f0*/  STL [R1+0x3170], R20 ;  /* 0x0031701401007387 */ /* 0x000fe80000100800 */
[----:B------:R3:W-:Y:S04]  /*21600*/  STL [R1+0x316c], R0 ;  /* 0x00316c0001007387 */ /* 0x0007e80000100800 */
[----:B------:R-:W-:Y:S04]  /*21610*/  STL [R1+0x3164], R21 ;  /* 0x0031641501007387 */ /* 0x000fe80000100800 */
[----:B0-----:R-:W4:Y:S01]  /*21620*/  LDL.LU.64 R8, [R1+0xd8] ;  /* 0x0000d80001087983 */ /* 0x001f220000300a00 */
[----:B---3--:R-:W-:-:S03]  /*21630*/  IMAD.MOV.U32 R0, RZ, RZ, R7 ;  /* 0x000000ffff007224 */ /* 0x008fc600078e0007 */
[----:B------:R0:W-:Y:S04]  /*21640*/  STL [R1+0x3168], R6 ;  /* 0x0031680601007387 */ /* 0x0001e80000100800 */
[----:B------:R-:W-:Y:S04]  /*21650*/  STL [R1+0x3160], R22 ;  /* 0x0031601601007387 */ /* 0x000fe80000100800 */
[----:B------:R1:W-:Y:S04]  /*21660*/  STL [R1+0x315c], R0 ;  /* 0x00315c0001007387 */ /* 0x0003e80000100800 */
[----:B------:R-:W-:Y:S04]  /*21670*/  STL [R1+0x3154], R23 ;  /* 0x0031541701007387 */ /* 0x000fe80000100800 */
[----:B0-----:R-:W3:Y:S01]  /*21680*/  LDL.LU.64 R6, [R1+0xd0] ;  /* 0x0000d00001067983 */ /* 0x001ee20000300a00 */
[----:B-1----:R-:W-:-:S03]  /*21690*/  IMAD.MOV.U32 R0, RZ, RZ, R5 ;  /* 0x000000ffff007224 */ /* 0x002fc600078e0005 */
        /* <DEDUP_REMOVED lines=11> */
[----:B--2---:R-:W-:-:S03]  /*21750*/  IMAD.MOV.U32 R0, RZ, RZ, R17 ;  /* 0x000000ffff007224 */ /* 0x004fc600078e0011 */
[----:B------:R0:W-:Y:S04]  /*21760*/  STL [R1+0x3138], R16 ;  /* 0x0031381001007387 */ /* 0x0001e80000100800 */
[----:B------:R-:W-:Y:S04]  /*21770*/  STL [R1+0x3130], R28 ;  /* 0x0031301c01007387 */ /* 0x000fe80000100800 */
[----:B------:R4:W-:Y:S04]  /*21780*/  STL [R1+0x312c], R0 ;  /* 0x00312c0001007387 */ /* 0x0009e80000100800 */
[----:B0-----:R-:W2:Y:S04]  /*21790*/  LDL.LU.64 R16, [R1+0xb8] ;  /* 0x0000b80001107983 */ /* 0x001ea80000300a00 */
[----:B------:R-:W-:Y:S01]  /*217a0*/  STL [R1+0x3124], R29 ;  /* 0x0031241d01007387 */ /* 0x000fe20000100800 */
[----:B----4-:R-:W-:-:S03]  /*217b0*/  IMAD.MOV.U32 R0, RZ, RZ, R15 ;  /* 0x000000ffff007224 */ /* 0x010fc600078e000f */
[----:B------:R0:W-:Y:S04]  /*217c0*/  STL [R1+0x3128], R14 ;  /* 0x0031280e01007387 */ /* 0x0001e80000100800 */
[----:B------:R-:W-:Y:S04]  /*217d0*/  STL [R1+0x3120], R32 ;  /* 0x0031202001007387 */ /* 0x000fe80000100800 */
[----:B------:R1:W-:Y:S04]  /*217e0*/  STL [R1+0x311c], R0 ;  /* 0x00311c0001007387 */ /* 0x0003e80000100800 */
[----:B0-----:R-:W4:Y:S04]  /*217f0*/  LDL.LU.64 R14, [R1+0xb0] ;  /* 0x0000b000010e7983 */ /* 0x001f280000300a00 */
[----:B------:R-:W-:Y:S01]  /*21800*/  STL [R1+0x3114], R33 ;  /* 0x0031142101007387 */ /* 0x000fe20000100800 */
[----:B-1----:R-:W-:-:S03]  /*21810*/  IMAD.MOV.U32 R0, RZ, RZ, R13 ;  /* 0x000000ffff007224 */ /* 0x002fc600078e000d */
        /* <DEDUP_REMOVED lines=11> */
[----:B---3--:R-:W-:-:S03]  /*218d0*/  IMAD.MOV.U32 R0, RZ, RZ, R7 ;  /* 0x000000ffff007224 */ /* 0x008fc600078e0007 */
        /* <DEDUP_REMOVED lines=16> */
[----:B--2---:R2:W-:Y:S04]  /*219e0*/  STL [R1+0x30c8], R16 ;  /* 0x0030c81001007387 */ /* 0x0045e80000100800 */
[----:B0-----:R-:W3:Y:S01]  /*219f0*/  LDL.LU.64 R10, [R1+0x88] ;  /* 0x00008800010a7983 */ /* 0x001ee20000300a00 */
[----:B-1----:R-:W-:-:S03]  /*21a00*/  IMAD.MOV.U32 R0, RZ, RZ, R17 ;  /* 0x000000ffff007224 */ /* 0x002fc600078e0011 */
[----:B------:R-:W-:Y:S04]  /*21a10*/  STL [R1+0x30c0], R44 ;  /* 0x0030c02c01007387 */ /* 0x000fe80000100800 */
[----:B------:R0:W-:Y:S04]  /*21a20*/  STL [R1+0x30bc], R0 ;  /* 0x0030bc0001007387 */ /* 0x0001e80000100800 */
[----:B------:R-:W-:Y:S04]  /*21a30*/  STL [R1+0x30b4], R45 ;  /* 0x0030b42d01007387 */ /* 0x000fe80000100800 */
[----:B----4-:R-:W-:Y:S04]  /*21a40*/  STL [R1+0x30b8], R14 ;  /* 0x0030b80e01007387 */ /* 0x010fe80000100800 */
[----:B--2---:R-:W2:Y:S01]  /*21a50*/  LDL.LU.64 R16, [R1+0x80] ;  /* 0x0000800001107983 */ /* 0x004ea20000300a00 */
[----:B0-----:R-:W-:-:S05]  /*21a60*/  IMAD.MOV.U32 R0, RZ, RZ, R15 ;  /* 0x000000ffff007224 */ /* 0x001fca00078e000f */
[----:B------:R0:W-:Y:S04]  /*21a70*/  STL [R1+0x30ac], R0 ;  /* 0x0030ac0001007387 */ /* 0x0001e80000100800 */
[----:B------:R-:W-:Y:S04]  /*21a80*/  STL [R1+0x30b0], R46 ;  /* 0x0030b02e01007387 */ /* 0x000fe80000100800 */
[----:B------:R-:W-:Y:S01]  /*21a90*/  STL [R1+0x30a4], R47 ;  /* 0x0030a42f01007387 */ /* 0x000fe20000100800 */
[----:B0-----:R-:W-:-:S03]  /*21aa0*/  IMAD.MOV.U32 R0, RZ, RZ, R13 ;  /* 0x000000ffff007224 */ /* 0x001fc600078e000d */
[----:B------:R-:W-:Y:S04]  /*21ab0*/  STL [R1+0x30a8], R12 ;  /* 0x0030a80c01007387 */ /* 0x000fe80000100800 */
[----:B------:R-:W-:Y:S04]  /*21ac0*/  STL [R1+0x30a0], R48 ;  /* 0x0030a03001007387 */ /* 0x000fe80000100800 */
[----:B------:R0:W-:Y:S04]  /*21ad0*/  STL [R1+0x309c], R0 ;  /* 0x00309c0001007387 */ /* 0x0001e80000100800 */
[----:B------:R-:W4:Y:S04]  /*21ae0*/  LDL.LU.64 R14, [R1+0x78] ;  /* 0x00007800010e7983 */ /* 0x000f280000300a00 */
[----:B------:R-:W-:Y:S01]  /*21af0*/  STL [R1+0x3094], R49 ;  /* 0x0030943101007387 */ /* 0x000fe20000100800 */
[----:B0-----:R-:W-:-:S03]  /*21b00*/  IMAD.MOV.U32 R0, RZ, RZ, R9 ;  /* 0x000000ffff007224 */ /* 0x001fc600078e0009 */
[----:B------:R-:W-:Y:S04]  /*21b10*/  STL [R1+0x3098], R8 ;  /* 0x0030980801007387 */ /* 0x000fe80000100800 */
[----:B------:R-:W-:Y:S04]  /*21b20*/  STL [R1+0x3090], R50 ;  /* 0x0030903201007387 */ /* 0x000fe80000100800 */
[----:B------:R0:W-:Y:S04]  /*21b30*/  STL [R1+0x308c], R0 ;  /* 0x00308c0001007387 */ /* 0x0001e80000100800 */
[----:B------:R-:W-:Y:S04]  /*21b40*/  STL [R1+0x3084], R51 ;  /* 0x0030843301007387 */ /* 0x000fe80000100800 */
[----:B------:R-:W4:Y:S04]  /*21b50*/  LDL.LU.64 R12, [R1+0x268] ;  /* 0x00026800010c7983 */ /* 0x000f280000300a00 */
[----:B------:R-:W-:Y:S01]  /*21b60*/  STL [R1+0x3088], R6 ;  /* 0x0030880601007387 */ /* 0x000fe20000100800 */
[----:B0-----:R-:W-:-:S03]  /*21b70*/  IMAD.MOV.U32 R0, RZ, RZ, R7 ;  /* 0x000000ffff007224 */ /* 0x001fc600078e0007 */
[----:B------:R-:W4:Y:S04]  /*21b80*/  LDL.LU.64 R8, [R1+0x270] ;  /* 0x0002700001087983 */ /* 0x000f280000300a00 */
[----:B------:R0:W-:Y:S04]  /*21b90*/  STL [R1+0x307c], R0 ;  /* 0x00307c0001007387 */ /* 0x0001e80000100800 */
[----:B------:R-:W-:Y:S04]  /*21ba0*/  STL [R1+0x3080], R52 ;  /* 0x0030803401007387 */ /* 0x000fe80000100800 */
[----:B------:R-:W-:Y:S04]  /*21bb0*/  STL [R1+0x3074], R53 ;  /* 0x0030743501007387 */ /* 0x000fe80000100800 */
[----:B------:R-:W4:Y:S01]  /*21bc0*/  LDL.LU.64 R22, [R1+0x278] ;  /* 0x0002780001167983 */ /* 0x000f220000300a00 */
[----:B0-----:R-:W-:-:S03]  /*21bd0*/  IMAD.MOV.U32 R0, RZ, RZ, R5 ;  /* 0x000000ffff007224 */ /* 0x001fc600078e0005 */
[----:B------:R0:W-:Y:S04]  /*21be0*/  STL [R1+0x3078], R4 ;  /* 0x0030780401007387 */ /* 0x0001e80000100800 */
[----:B------:R-:W4:Y:S04]  /*21bf0*/  LDL.LU.64 R6, [R1+0x280] ;  /* 0x0002800001067983 */ /* 0x000f280000300a00 */
[----:B------:R3:W-:Y:S04]  /*21c00*/  STL [R1+0x306c], R0 ;  /* 0x00306c0001007387 */ /* 0x0007e80000100800 */
[----:B------:R-:W-:Y:S04]  /*21c10*/  STL [R1+0x3070], R54 ;  /* 0x0030703601007387 */ /* 0x000fe80000100800 */
[----:B------:R-:W-:Y:S04]  /*21c20*/  STL [R1+0x3064], R55 ;  /* 0x0030643701007387 */ /* 0x000fe80000100800 */
[----:B0-----:R-:W4:Y:S01]  /*21c30*/  LDL.LU.64 R4, [R1+0x290] ;  /* 0x0002900001047983 */ /* 0x001f220000300a00 */
[----:B---3--:R-:W-:-:S03]  /*21c40*/  IMAD.MOV.U32 R0, RZ, RZ, R11 ;  /* 0x000000ffff007224 */ /* 0x008fc600078e000b */
[----:B------:R0:W-:Y:S04]  /*21c50*/  STL [R1+0x3068], R10 ;  /* 0x0030680a01007387 */ /* 0x0001e80000100800 */
[----:B------:R-:W3:Y:S04]  /*21c60*/  LDL.LU.64 R20, [R1+0x298] ;  /* 0x0002980001147983 */ /* 0x000ee80000300a00 */
[----:B------:R2:W-:Y:S04]  /*21c70*/  STL [R1+0x305c], R0 ;  /* 0x00305c0001007387 */ /* 0x0005e80000100800 */
[----:B------:R-:W-:Y:S04]  /*21c80*/  STL [R1+0x3060], R56 ;  /* 0x0030603801007387 */ /* 0x000fe80000100800 */
[----:B------:R-:W-:Y:S04]  /*21c90*/  STL [R1+0x3054], R57 ;  /* 0x0030543901007387 */ /* 0x000fe80000100800 */
[----:B0-----:R-:W3:Y:S01]  /*21ca0*/  LDL.LU.64 R10, [R1+0x2a0] ;  /* 0x0002a000010a7983 */ /* 0x001ee20000300a00 */
[----:B--2---:R-:W-:-:S03]  /*21cb0*/  IMAD.MOV.U32 R0, RZ, RZ, R17 ;  /* 0x000000ffff007224 */ /* 0x004fc600078e0011 */
[----:B------:R0:W-:Y:S04]  /*21cc0*/  STL [R1+0x3058], R16 ;  /* 0x0030581001007387 */ /* 0x0001e80000100800 */
[----:B------:R-:W2:Y:S04]  /*21cd0*/  LDL.LU.64 R18, [R1+0x2a8] ;  /* 0x0002a80001127983 */ /* 0x000ea80000300a00 */
[----:B------:R1:W-:Y:S04]  /*21ce0*/  STL [R1+0x304c], R0 ;  /* 0x00304c0001007387 */ /* 0x0003e80000100800 */
[----:B------:R-:W-:Y:S04]  /*21cf0*/  STL [R1+0x3050], R58 ;  /* 0x0030503a01007387 */ /* 0x000fe80000100800 */
[----:B------:R-:W-:Y:S04]  /*21d00*/  STL [R1+0x3044], R59 ;  /* 0x0030443b01007387 */ /* 0x000fe80000100800 */
[----:B0-----:R-:W2:Y:S04]  /*21d10*/  LDL.LU.64 R16, [R1+0x2b0] ;  /* 0x0002b00001107983 */ /* 0x001ea80000300a00 */
[----:B----4-:R0:W-:Y:S01]  /*21d20*/  STL [R1+0x3048], R14 ;  /* 0x0030480e01007387 */ /* 0x0101e20000100800 */
[----:B-1----:R-:W-:-:S03]  /*21d30*/  IMAD.MOV.U32 R0, RZ, RZ, R15 ;  /* 0x000000ffff007224 */ /* 0x002fc600078e000f */
[----:B------:R-:W4:Y:S04]  /*21d40*/  LDL.LU.64 R24, [R1+0x2b8] ;  /* 0x0002b80001187983 */ /* 0x000f280000300a00 */
[----:B------:R1:W-:Y:S04]  /*21d50*/  STL [R1+0x303c], R0 ;  /* 0x00303c0001007387 */ /* 0x0003e80000100800 */
[----:B------:R-:W-:Y:S04]  /*21d60*/  STL [R1+0x3040], R60 ;  /* 0x0030403c01007387 */ /* 0x000fe80000100800 */
[----:B------:R-:W-:Y:S04]  /*21d70*/  STL [R1+0x1b08], R61 ;  /* 0x001b083d01007387 */ /* 0x000fe80000100800 */
[----:B0-----:R-:W4:Y:S04]  /*21d80*/  LDL.LU.64 R14, [R1+0x2c8] ;  /* 0x0002c800010e7983 */ /* 0x001f280000300a00 */
[----:B------:R0:W-:Y:S01]  /*21d90*/  STL [R1+0x1b10], R12 ;  /* 0x001b100c01007387 */ /* 0x0001e20000100800 */
[----:B-1----:R-:W-:-:S03]  /*21da0*/  IMAD.MOV.U32 R0, RZ, RZ, R13 ;  /* 0x000000ffff007224 */ /* 0x002fc600078e000d */
[----:B0-----:R-:W4:Y:S04]  /*21db0*/  LDL.LU.64 R12, [R1+0x2d0] ;  /* 0x0002d000010c7983 */ /* 0x001f280000300a00 */
[----:B------:R0:W-:Y:S04]  /*21dc0*/  STL [R1+0x1b0c], R0 ;  /* 0x001b0c0001007387 */ /* 0x0001e80000100800 */
[----:B------:R1:W-:Y:S01]  /*21dd0*/  STL [R1+0x1b18], R8 ;  /* 0x001b180801007387 */ /* 0x0003e20000100800 */
[----:B0-----:R-:W-:-:S03]  /*21de0*/  IMAD.MOV.U32 R0, RZ, RZ, R9 ;  /* 0x000000ffff007224 */ /* 0x001fc600078e0009 */
[----:B-1----:R-:W4:Y:S04]  /*21df0*/  LDL.LU.64 R8, [R1+0x2d8] ;  /* 0x0002d80001087983 */ /* 0x002f280000300a00 */
        /* <DEDUP_REMOVED lines=13> */
[----:B---3--:R1:W-:Y:S01]  /*21ed0*/  STL [R1+0x1b38], R20 ;  /* 0x001b381401007387 */ /* 0x0083e20000100800 */
[----:B0-----:R-:W-:-:S03]  /*21ee0*/  IMAD.MOV.U32 R0, RZ, RZ, R21 ;  /* 0x000000ffff007224 */ /* 0x001fc600078e0015 */
[----:B-1----:R-:W3:Y:S04]  /*21ef0*/  LDL.LU.64 R20, [R1+0x300] ;  /* 0x0003000001147983 */ /* 0x002ee80000300a00 */
[----:B------:R0:W-:Y:S04]  /*21f00*/  STL [R1+0x1b34], R0 ;  /* 0x001b340001007387 */ /* 0x0001e80000100800 */
[----:B------:R1:W-:Y:S01]  /*21f10*/  STL [R1+0x1b40], R10 ;  /* 0x001b400a01007387 */ /* 0x0003e20000100800 */
[----:B0-----:R-:W-:-:S03]  /*21f20*/  IMAD.MOV.U32 R0, RZ, RZ, R11 ;  /* 0x000000ffff007224 */ /* 0x001fc600078e000b */
[----:B-1----:R-:W3:Y:S04]  /*21f30*/  LDL.LU.64 R10, [R1+0x308] ;  /* 0x00030800010a7983 */ /* 0x002ee80000300a00 */
[----:B------:R0:W-:Y:S04]  /*21f40*/  STL [R1+0x1b3c], R0 ;  /* 0x001b3c0001007387 */ /* 0x0001e80000100800 */
[----:B--2---:R1:W-:Y:S01]  /*21f50*/  STL [R1+0x1b48], R18 ;  /* 0x001b481201007387 */ /* 0x0043e20000100800 */
[----:B0-----:R-:W-:-:S03]  /*21f60*/  IMAD.MOV.U32 R0, RZ, RZ, R19 ;  /* 0x000000ffff007224 */ /* 0x001fc600078e0013 */
[----:B-1----:R-:W2:Y:S04]  /*21f70*/  LDL.LU.64 R18, [R1+0x318] ;  /* 0x0003180001127983 */ /* 0x002ea80000300a00 */
[----:B------:R0:W-:Y:S04]  /*21f80*/  STL [R1+0x1b44], R0 ;  /* 0x001b440001007387 */ /* 0x0001e80000100800 */
[----:B------:R1:W-:Y:S01]  /*21f90*/  STL [R1+0x1b50], R16 ;  /* 0x001b501001007387 */ /* 0x0003e20000100800 */
[----:B0-----:R-:W-:-:S03]  /*21fa0*/  IMAD.MOV.U32 R0, RZ, RZ, R17 ;  /* 0x000000ffff007224 */ /* 0x001fc600078e0011 */
[----:B-1----:R-:W2:Y:S04]  /*21fb0*/  LDL.LU.64 R16, [R1+0x320] ;  /* 0x0003200001107983 */ /* 0x002ea80000300a00 */
[----:B------:R0:W-:Y:S04]  /*21fc0*/  STL [R1+0x1b4c], R0 ;  /* 0x001b4c0001007387 */ /* 0x0001e80000100800 */
[----:B----4-:R1:W-:Y:S01]  /*21fd0*/  STL [R1+0x1b58], R24 ;  /* 0x001b581801007387 */ /* 0x0103e20000100800 */
        /* <DEDUP_REMOVED lines=1495> */
[----:B----4-:R-:W-:Y:S04]  /*27d50*/  STL [R1+0x2708], R24 ;  /* 0x0027081801007387 */ /* 0x010fe80000100800 */
[----:B------:R-:W4:Y:S01]  /*27d60*/  LDL.LU.64 R26, [R1+0xe98] ;  /* 0x000e9800011a7983 */ /* 0x000f220000300a00 */
[----:B0-----:R-:W-:-:S05]  /*27d70*/  IMAD.MOV.U32 R0, RZ, RZ, R25 ;  /* 0x000000ffff007224 */ /* 0x001fca00078e0019 */
        /* <DEDUP_REMOVED lines=9> */
[----:B------:R1:W-:Y:S04]  /*27e10*/  STL [R1+0x2720], R8 ;  /* 0x0027200801007387 */ /* 0x0003e80000100800 */
[----:B------:R-:W4:Y:S01]  /*27e20*/  LDL.LU.64 R24, [R1+0xc88] ;  /* 0x000c880001187983 */ /* 0x000f220000300a00 */
[----:B0-----:R-:W-:-:S03]  /*27e30*/  IMAD.MOV.U32 R0, RZ, RZ, R9 ;  /* 0x000000ffff007224 */ /* 0x001fc600078e0009 */
[----:B------:R-:W-:Y:S04]  /*27e40*/  STL [R1+0x2728], R22 ;  /* 0x0027281601007387 */ /* 0x000fe80000100800 */
[----:B------:R0:W-:Y:S04]  /*27e50*/  STL [R1+0x271c], R0 ;  /* 0x00271c0001007387 */ /* 0x0001e80000100800 */
[----:B-1----:R-:W4:Y:S01]  /*27e60*/  LDL.LU.64 R8, [R1+0xea8] ;  /* 0x000ea80001087983 */ /* 0x002f220000300a00 */
[----:B0-----:R-:W-:-:S03]  /*27e70*/  IMAD.MOV.U32 R0, RZ, RZ, R23 ;  /* 0x000000ffff007224 */ /* 0x001fc600078e0017 */
[----:B------:R-:W-:Y:S04]  /*27e80*/  STL [R1+0x2730], R6 ;  /* 0x0027300601007387 */ /* 0x000fe80000100800 */
[----:B------:R0:W-:Y:S04]  /*27e90*/  STL [R1+0x2724], R0 ;  /* 0x0027240001007387 */ /* 0x0001e80000100800 */
[----:B------:R-:W4:Y:S01]  /*27ea0*/  LDL.LU.64 R22, [R1+0x1f8] ;  /* 0x0001f80001167983 */ /* 0x000f220000300a00 */
[----:B0-----:R-:W-:-:S03]  /*27eb0*/  IMAD.MOV.U32 R0, RZ, RZ, R7 ;  /* 0x000000ffff007224 */ /* 0x001fc600078e0007 */
[----:B------:R-:W-:Y:S04]  /*27ec0*/  STL [R1+0x2738], R4 ;  /* 0x0027380401007387 */ /* 0x000fe80000100800 */
[----:B------:R0:W-:Y:S04]  /*27ed0*/  STL [R1+0x272c], R0 ;  /* 0x00272c0001007387 */ /* 0x0001e80000100800 */
[----:B------:R-:W4:Y:S01]  /*27ee0*/  LDL.LU.64 R6, [R1+0xeb0] ;  /* 0x000eb00001067983 */ /* 0x000f220000300a00 */
[----:B0-----:R-:W-:-:S03]  /*27ef0*/  IMAD.MOV.U32 R0, RZ, RZ, R5 ;  /* 0x000000ffff007224 */ /* 0x001fc600078e0005 */
[----:B---3--:R-:W-:Y:S04]  /*27f00*/  STL [R1+0x2740], R20 ;  /* 0x0027401401007387 */ /* 0x008fe80000100800 */
[----:B------:R0:W-:Y:S04]  /*27f10*/  STL [R1+0x2734], R0 ;  /* 0x0027340001007387 */ /* 0x0001e80000100800 */
[----:B------:R-:W3:Y:S01]  /*27f20*/  LDL.LU.64 R4, [R1+0xca0] ;  /* 0x000ca00001047983 */ /* 0x000ee20000300a00 */
[----:B0-----:R-:W-:-:S03]  /*27f30*/  IMAD.MOV.U32 R0, RZ, RZ, R21 ;  /* 0x000000ffff007224 */ /* 0x001fc600078e0015 */
[----:B------:R-:W-:Y:S04]  /*27f40*/  STL [R1+0x2748], R10 ;  /* 0x0027480a01007387 */ /* 0x000fe80000100800 */
[----:B------:R0:W-:Y:S04]  /*27f50*/  STL [R1+0x273c], R0 ;  /* 0x00273c0001007387 */ /* 0x0001e80000100800 */
[----:B------:R-:W3:Y:S01]  /*27f60*/  LDL.LU.64 R20, [R1+0xeb8] ;  /* 0x000eb80001147983 */ /* 0x000ee20000300a00 */
[----:B0-----:R-:W-:-:S03]  /*27f70*/  IMAD.MOV.U32 R0, RZ, RZ, R11 ;  /* 0x000000ffff007224 */ /* 0x001fc600078e000b */
[----:B--2---:R-:W-:Y:S04]  /*27f80*/  STL [R1+0x2750], R18 ;  /* 0x0027501201007387 */ /* 0x004fe80000100800 */
[----:B------:R0:W-:Y:S04]  /*27f90*/  STL [R1+0x2744], R0 ;  /* 0x0027440001007387 */ /* 0x0001e80000100800 */
[----:B------:R-:W2:Y:S01]  /*27fa0*/  LDL.LU.64 R10, [R1+0x1f0] ;  /* 0x0001f000010a7983 */ /* 0x000ea20000300a00 */
[----:B0-----:R-:W-:-:S03]  /*27fb0*/  IMAD.MOV.U32 R0, RZ, RZ, R19 ;  /* 0x000000ffff007224 */ /* 0x001fc600078e0013 */
[----:B------:R-:W-:Y:S04]  /*27fc0*/  STL [R1+0x2758], R16 ;  /* 0x0027581001007387 */ /* 0x000fe80000100800 */
[----:B------:R0:W-:Y:S04]  /*27fd0*/  STL [R1+0x274c], R0 ;  /* 0x00274c0001007387 */ /* 0x0001e80000100800 */
[----:B------:R-:W2:Y:S01]  /*27fe0*/  LDL.LU.64 R18, [R1+0xec0] ;  /* 0x000ec00001127983 */ /* 0x000ea20000300a00 */
[----:B0-----:R-:W-:-:S03]  /*27ff0*/  IMAD.MOV.U32 R0, RZ, RZ, R17 ;  /* 0x000000ffff007224 */ /* 0x001fc600078e0011 */
[----:B----4-:R-:W-:Y:S04]  /*28000*/  STL [R1+0x2760], R26 ;  /* 0x0027601a01007387 */ /* 0x010fe80000100800 */
[----:B------:R0:W-:Y:S04]  /*28010*/  STL [R1+0x2754], R0 ;  /* 0x0027540001007387 */ /* 0x0001e80000100800 */
[----:B------:R-:W4:Y:S01]  /*28020*/  LDL.LU.64 R16, [R1+0xcb0] ;  /* 0x000cb00001107983 */ /* 0x000f220000300a00 */
[----:B0-----:R-:W-:-:S03]  /*28030*/  IMAD.MOV.U32 R0, RZ, RZ, R27 ;  /* 0x000000ffff007224 */ /* 0x001fc600078e001b */
[----:B------:R-:W-:Y:S04]  /*28040*/  STL [R1+0x2768], R14 ;  /* 0x0027680e01007387 */ /* 0x000fe80000100800 */
[----:B------:R0:W-:Y:S02]  /*28050*/  STL [R1+0x275c], R0 ;  /* 0x00275c0001007387 */ /* 0x0001e40000100800 */
[----:B0-----:R-:W-:Y:S02]  /*28060*/  IMAD.MOV.U32 R0, RZ, RZ, R15 ;  /* 0x000000ffff007224 */ /* 0x001fe400078e000f */
[----:B------:R-:W4:Y:S04]  /*28070*/  LDL.LU.64 R14, [R1+0xec8] ;  /* 0x000ec800010e7983 */ /* 0x000f280000300a00 */
        /* <DEDUP_REMOVED lines=11> */
[----:B------:R0:W-:Y:S04]  /*28130*/  STL [R1+0x277c], R0 ;  /* 0x00277c0001007387 */ /* 0x0001e80000100800 */
[----:B------:R-:W-:Y:S04]  /*28140*/  STL [R1+0x2788], R22 ;  /* 0x0027881601007387 */ /* 0x000fe80000100800 */
[----:B------:R-:W4:Y:S01]  /*28150*/  LDL.LU.64 R32, [R1+0xcc8] ;  /* 0x000cc80001207983 */ /* 0x000f220000300a00 */
[----:B0-----:R-:W-:-:S05]  /*28160*/  IMAD.MOV.U32 R0, RZ, RZ, R23 ;  /* 0x000000ffff007224 */ /* 0x001fca00078e0017 */
[----:B------:R0:W-:Y:S04]  /*28170*/  STL [R1+0x2784], R0 ;  /* 0x0027840001007387 */ /* 0x0001e80000100800 */
[----:B------:R-:W-:Y:S04]  /*28180*/  STL [R1+0x2790], R6 ;  /* 0x0027900601007387 */ /* 0x000fe80000100800 */
[----:B------:R-:W4:Y:S01]  /*28190*/  LDL.LU.64 R28, [R1+0xed8] ;  /* 0x000ed800011c7983 */ /* 0x000f220000300a00 */
[----:B0-----:R-:W-:-:S05]  /*281a0*/  IMAD.MOV.U32 R0, RZ, RZ, R7 ;  /* 0x000000ffff007224 */ /* 0x001fca00078e0007 */
[----:B------:R0:W-:Y:S04]  /*281b0*/  STL [R1+0x278c], R0 ;  /* 0x00278c0001007387 */ /* 0x0001e80000100800 */
[----:B---3--:R1:W-:Y:S01]  /*281c0*/  STL [R1+0x2798], R4 ;  /* 0x0027980401007387 */ /* 0x0083e20000100800 */
[----:B0-----:R-:W-:-:S03]  /*281d0*/  IMAD.MOV.U32 R0, RZ, RZ, R5 ;  /* 0x000000ffff007224 */ /* 0x001fc600078e0005 */
[----:B------:R-:W3:Y:S04]  /*281e0*/  LDL.LU.64 R6, [R1+0x1e0] ;  /* 0x0001e00001067983 */ /* 0x000ee80000300a00 */
[----:B------:R-:W-:Y:S04]  /*281f0*/  STL [R1+0x27a0], R20 ;  /* 0x0027a01401007387 */ /* 0x000fe80000100800 */
[----:B------:R0:W-:Y:S04]  /*28200*/  STL [R1+0x2794], R0 ;  /* 0x0027940001007387 */ /* 0x0001e80000100800 */
[----:B-1----:R-:W3:Y:S01]  /*28210*/  LDL.LU.64 R4, [R1+0xee0] ;  /* 0x000ee00001047983 */ /* 0x002ee20000300a00 */
        /* <DEDUP_REMOVED lines=20> */
[----:B------:R1:W-:Y:S04]  /*28360*/  STL [R1+0x27c8], R12 ;  /* 0x0027c80c01007387 */ /* 0x0003e80000100800 */
[----:B------:R-:W4:Y:S01]  /*28370*/  LDL.LU.64 R16, [R1+0x1d0] ;  /* 0x0001d00001107983 */ /* 0x000f220000300a00 */
[----:B0-----:R-:W-:-:S03]  /*28380*/  IMAD.MOV.U32 R0, RZ, RZ, R13 ;  /* 0x000000ffff007224 */ /* 0x001fc600078e000d */
[----:B------:R-:W4:Y:S04]  /*28390*/  LDL.LU.64 R14, [R1+0xf00] ;  /* 0x000f0000010e7983 */ /* 0x000f280000300a00 */
[----:B------:R0:W-:Y:S04]  /*283a0*/  STL [R1+0x27c4], R0 ;  /* 0x0027c40001007387 */ /* 0x0001e80000100800 */
        /* <DEDUP_REMOVED lines=8> */
[----:B------:R0:W-:Y:S02]  /*28430*/  STL [R1+0x27d4], R0 ;  /* 0x0027d40001007387 */ /* 0x0001e40000100800 */
[----:B0-----:R-:W-:Y:S02]  /*28440*/  IMAD.MOV.U32 R0, RZ, RZ, R29 ;  /* 0x000000ffff007224 */ /* 0x001fe400078e001d */
[----:B---3--:R-:W-:Y:S04]  /*28450*/  STL [R1+0x27e8], R6 ;  /* 0x0027e80601007387 */ /* 0x008fe80000100800 */
[----:B------:R0:W-:Y:S02]  /*28460*/  STL [R1+0x27dc], R0 ;  /* 0x0027dc0001007387 */ /* 0x0001e40000100800 */
[----:B0-----:R-:W-:-:S02]  /*28470*/  IMAD.MOV.U32 R0, RZ, RZ, R7 ;  /* 0x000000ffff007224 */ /* 0x001fc400078e0007 */
[----:B------:R-:W3:Y:S04]  /*28480*/  LDL.LU.64 R6, [R1+0xf10] ;  /* 0x000f100001067983 */ /* 0x000ee80000300a00 */
[----:B------:R0:W-:Y:S04]  /*28490*/  STL [R1+0x27e4], R0 ;  /* 0x0027e40001007387 */ /* 0x0001e80000100800 */
[----:B------:R1:W-:Y:S04]  /*284a0*/  STL [R1+0x27f0], R4 ;  /* 0x0027f00401007387 */ /* 0x0003e80000100800 */
[----:B------:R-:W3:Y:S01]  /*284b0*/  LDL.LU R2, [R1+0xf1c] ;  /* 0x000f1c0001027983 */ /* 0x000ee20000300800 */
[----:B0-----:R-:W-:-:S03]  /*284c0*/  IMAD.MOV.U32 R0, RZ, RZ, R5 ;  /* 0x000000ffff007224 */ /* 0x001fc600078e0005 */
[----:B--2---:R-:W-:Y:S04]  /*284d0*/  STL [R1+0x27f8], R26 ;  /* 0x0027f81a01007387 */ /* 0x004fe80000100800 */
[----:B------:R0:W-:Y:S04]  /*284e0*/  STL [R1+0x27ec], R0 ;  /* 0x0027ec0001007387 */ /* 0x0001e80000100800 */
[----:B-1----:R-:W2:Y:S01]  /*284f0*/  LDL.LU R5, [R1+0xf24] ;  /* 0x000f240001057983 */ /* 0x002ea20000300800 */
[----:B0-----:R-:W-:-:S03]  /*28500*/  IMAD.MOV.U32 R0, RZ, RZ, R27 ;  /* 0x000000ffff007224 */ /* 0x001fc600078e001b */
[----:B------:R-:W-:Y:S04]  /*28510*/  STL [R1+0x2800], R10 ;  /* 0x0028000a01007387 */ /* 0x000fe80000100800 */
[----:B------:R0:W-:Y:S02]  /*28520*/  STL [R1+0x27f4], R0 ;  /* 0x0027f40001007387 */ /* 0x0001e40000100800 */
[----:B0-----:R-:W-:Y:S02]  /*28530*/  IMAD.MOV.U32 R0, RZ, RZ, R11 ;  /* 0x000000ffff007224 */ /* 0x001fe400078e000b */
[----:B------:R-:W2:Y:S04]  /*28540*/  LDL.LU.64 R10, [R1+0x3d8] ;  /* 0x0003d800010a7983 */ /* 0x000ea80000300a00 */
[----:B------:R0:W-:Y:S04]  /*28550*/  STL [R1+0x27fc], R0 ;  /* 0x0027fc0001007387 */ /* 0x0001e80000100800 */
[----:B----4-:R-:W-:Y:S01]  /*28560*/  STL [R1+0x2808], R24 ;  /* 0x0028081801007387 */ /* 0x010fe20000100800 */
[----:B0-----:R-:W-:-:S03]  /*28570*/  IMAD.MOV.U32 R0, RZ, RZ, R25 ;  /* 0x000000ffff007224 */ /* 0x001fc600078e0019 */
[----:B------:R-:W-:Y:S04]  /*28580*/  STL [R1+0x2810], R22 ;  /* 0x0028101601007387 */ /* 0x000fe80000100800 */
[----:B------:R0:W-:Y:S02]  /*28590*/  STL [R1+0x2804], R0 ;  /* 0x0028040001007387 */ /* 0x0001e40000100800 */
[----:B0-----:R-:W-:Y:S02]  /*285a0*/  IMAD.MOV.U32 R0, RZ, RZ, R23 ;  /* 0x000000ffff007224 */ /* 0x001fe400078e0017 */
[----:B------:R-:W-:Y:S04]  /*285b0*/  STL [R1+0x2818], R20 ;  /* 0x0028181401007387 */ /* 0x000fe80000100800 */
[----:B------:R0:W-:Y:S04]  /*285c0*/  STL [R1+0x280c], R0 ;  /* 0x00280c0001007387 */ /* 0x0001e80000100800 */
[----:B------:R-:W-:Y:S01]  /*285d0*/  STL [R1+0x2820], R18 ;  /* 0x0028201201007387 */ /* 0x000fe20000100800 */
[----:B0-----:R-:W-:-:S05]  /*285e0*/  IMAD.MOV.U32 R0, RZ, RZ, R21 ;  /* 0x000000ffff007224 */ /* 0x001fca00078e0015 */
        /* <DEDUP_REMOVED lines=9> */
[----:B------:R0:W-:Y:S02]  /*28680*/  STL [R1+0x282c], R0 ;  /* 0x00282c0001007387 */ /* 0x0001e40000100800 */
[----:B0-----:R-:W-:Y:S02]  /*28690*/  IMAD R0, R3, c[0x0][0x184], RZ ;  /* 0x0000610003007a24 */ /* 0x001fe400078e02ff */
[----:B------:R-:W4:Y:S01]  /*286a0*/  LDL.LU R3, [R1+0x36f8] ;  /* 0x0036f80001037983 */ /* 0x000f220000300800 */
[----:B------:R-:W-:Y:S02]  /*286b0*/  IMAD.MOV.U32 R4, RZ, RZ, R13 ;  /* 0x000000ffff047224 */ /* 0x000fe400078e000d */
[----:B------:R-:W-:-:S03]  /*286c0*/  LEA R20, P0, R0, c[0x0][0x160], 0x1 ;  /* 0x0000580000147a11 */ /* 0x000fc600078008ff */
[----:B------:R0:W-:Y:S01]  /*286d0*/  STL [R1+0x2834], R4 ;  /* 0x0028340401007387 */ /* 0x0001e20000100800 */
[----:B------:R-:W-:-:S03]  /*286e0*/  IMAD.MOV.U32 R12, RZ, RZ, c[0x0][0x188] ;  /* 0x00006200ff0c7624 */ /* 0x000fc600078e00ff */
[----:B------:R1:W-:Y:S01]  /*286f0*/  STL [R1+0x2840], R8 ;  /* 0x0028400801007387 */ /* 0x0003e20000100800 */
[----:B0-----:R-:W-:-:S03]  /*28700*/  IMAD.MOV.U32 R4, RZ, RZ, R9 ;  /* 0x000000ffff047224 */ /* 0x001fc600078e0009 */
[----:B------:R-:W-:Y:S01]  /*28710*/  STL [R1+0x2848], R30 ;  /* 0x0028481e01007387 */ /* 0x000fe20000100800 */
[----:B------:R-:W-:-:S03]  /*28720*/  LEA.HI.X.SX32 R21, R0, c[0x0][0x164], 0x1, P0 ;  /* 0x0000590000157a11 */ /* 0x000fc600000f0eff */
[----:B------:R3:W-:Y:S01]  /*28730*/  STL [R1+0x283c], R4 ;  /* 0x00283c0401007387 */ /* 0x0007e20000100800 */
[----:B-1----:R-:W-:-:S03]  /*28740*/  IMAD R8, R12, 0x3f, RZ ;  /* 0x0000003f0c087824 */ /* 0x002fc600078e02ff */
[----:B------:R-:W-:Y:S01]  /*28750*/  STL [R1+0x2844], R31 ;  /* 0x0028441f01007387 */ /* 0x000fe20000100800 */
[----:B---3--:R-:W-:-:S03]  /*28760*/  IMAD.MOV.U32 R4, RZ, RZ, R7 ;  /* 0x000000ffff047224 */ /* 0x008fc600078e0007 */
[----:B------:R2:W-:Y:S04]  /*28770*/  STL [R1+0x2850], R6 ;  /* 0x0028500601007387 */ /* 0x0005e80000100800 */
[----:B------:R0:W-:Y:S01]  /*28780*/  STL [R1+0x284c], R4 ;  /* 0x00284c0401007387 */ /* 0x0001e20000100800 */
[----:B------:R-:W-:-:S05]  /*28790*/  IMAD R2, R2, c[0x0][0x184], RZ ;  /* 0x0000610002027a24 */ /* 0x000fca00078e02ff */
[----:B------:R-:W-:-:S04]  /*287a0*/  LEA R18, P2, R2, c[0x0][0x160], 0x1 ;  /* 0x0000580002127a11 */ /* 0x000fc800078408ff */
[----:B------:R-:W-:Y:S01]  /*287b0*/  LEA.HI.X.SX32 R19, R2, c[0x0][0x164], 0x1, P2 ;  /* 0x0000590002137a11 */ /* 0x000fe200010f0eff */
[----:B--2---:R-:W-:Y:S02]  /*287c0*/  IMAD R6, R5, c[0x0][0x184], RZ ;  /* 0x0000610005067a24 */ /* 0x004fe400078e02ff */
[----:B0-----:R-:W-:-:S03]  /*287d0*/  IMAD.WIDE R4, R8, 0x2, R20 ;  /* 0x0000000208047825 */ /* 0x001fc600078e0214 */
[----:B------:R-:W-:-:S04]  /*287e0*/  LEA R14, P0, R6, c[0x0][0x160], 0x1 ;  /* 0x00005800060e7a11 */ /* 0x000fc800078008ff */
[----:B------:R-:W-:Y:S01]  /*287f0*/  LEA.HI.X.SX32 R15, R6, c[0x0][0x164], 0x1, P0 ;  /* 0x00005900060f7a11 */ /* 0x000fe200000f0eff */
[----:B------:R-:W-:Y:S02]  /*28800*/  IMAD R2, R12, 0x3d, RZ ;  /* 0x0000003d0c027824 */ /* 0x000fe400078e02ff */
[----:B------:R-:W-:Y:S02]  /*28810*/  IMAD.MOV.U32 R7, RZ, RZ, R11 ;  /* 0x000000ffff077224 */ /* 0x000fe400078e000b */
[----:B----4-:R-:W-:Y:S02]  /*28820*/  IMAD R0, R3, c[0x0][0x184], RZ ;  /* 0x0000610003007a24 */ /* 0x010fe400078e02ff */
[----:B------:R-:W2:Y:S03]  /*28830*/  LDL.LU R3, [R1+0x36f4] ;  /* 0x0036f40001037983 */ /* 0x000ea60000300800 */
[C---:B------:R-:W-:Y:S01]  /*28840*/  LEA R16, P1, R0.reuse, c[0x0][0x160], 0x1 ;  /* 0x0000580000107a11 */ /* 0x040fe200078208ff */
[----:B------:R-:W-:Y:S03]  /*28850*/  STL.64 [R1+0x1890], R20 ;  /* 0x0018901401007387 */ /* 0x000fe60000100a00 */
[----:B------:R-:W-:Y:S01]  /*28860*/  LEA.HI.X.SX32 R17, R0, c[0x0][0x164], 0x1, P1 ;  /* 0x0000590000117a11 */ /* 0x000fe200008f0eff */
[----:B------:R-:W-:Y:S04]  /*28870*/  STL [R1+0x2858], R10 ;  /* 0x0028580a01007387 */ /* 0x000fe80000100800 */
[----:B------:R0:W-:Y:S04]  /*28880*/  STL [R1+0x2854], R7 ;  /* 0x0028540701007387 */ /* 0x0001e80000100800 */
[----:B------:R-:W-:Y:S01]  /*28890*/  STL [R1+0x2860], R4 ;  /* 0x0028600401007387 */ /* 0x000fe20000100800 */
[----:B------:R-:W-:-:S03]  /*288a0*/  IMAD R0, R12, 0x3e, RZ ;  /* 0x0000003e0c007824 */ /* 0x000fc600078e02ff */
[----:B------:R1:W-:Y:S01]  /*288b0*/  STL [R1+0x285c], R5 ;  /* 0x00285c0501007387 */ /* 0x0003e20000100800 */
[----:B0-----:R-:W-:-:S03]  /*288c0*/  IMAD.WIDE R6, R8, 0x2, R16 ;  /* 0x0000000208067825 */ /* 0x001fc600078e0210 */
[----:B------:R-:W-:Y:S01]  /*288d0*/  STL.64 [R1+0x1898], R18 ;  /* 0x0018981201007387 */ /* 0x000fe20000100a00 */
[----:B-1----:R-:W-:-:S03]  /*288e0*/  IMAD.WIDE R4, R8, 0x2, R18 ;  /* 0x0000000208047825 */ /* 0x002fc600078e0212 */
[----:B------:R-:W-:Y:S01]  /*288f0*/  STL.64 [R1+0x1ad8], R14 ;  /* 0x001ad80e01007387 */ /* 0x000fe20000100a00 */
[----:B------:R-:W-:-:S03]  /*28900*/  IMAD.WIDE R8, R8, 0x2, R14 ;  /* 0x0000000208087825 */ /* 0x000fc600078e020e */
[----:B------:R-:W-:Y:S01]  /*28910*/  STL.64 [R1+0x1ad0], R16 ;  /* 0x001ad01001007387 */ /* 0x000fe20000100a00 */
[----:B------:R-:W-:-:S03]  /*28920*/  IMAD.WIDE R10, R0, 0x2, R20 ;  /* 0x00000002000a7825 */ /* 0x000fc600078e0214 */
[----:B------:R-:W-:Y:S04]  /*28930*/  STL [R1+0x2868], R4 ;  /* 0x0028680401007387 */ /* 0x000fe80000100800 */
[----:B------:R0:W-:Y:S04]  /*28940*/  STL [R1+0x2864], R5 ;  /* 0x0028640501007387 */ /* 0x0001e80000100800 */
[----:B------:R-:W-:Y:S04]  /*28950*/  STL [R1+0x2870], R6 ;  /* 0x0028700601007387 */ /* 0x000fe80000100800 */
[----:B------:R1:W-:Y:S01]  /*28960*/  STL [R1+0x286c], R7 ;  /* 0x00286c0701007387 */ /* 0x0003e20000100800 */
[----:B0-----:R-:W-:-:S03]  /*28970*/  IMAD.WIDE R4, R0, 0x2, R18 ;  /* 0x0000000200047825 */ /* 0x001fc600078e0212 */
[----:B------:R-:W-:Y:S04]  /*28980*/  STL [R1+0x2878], R8 ;  /* 0x0028780801007387 */ /* 0x000fe80000100800 */
[----:B------:R0:W-:Y:S01]  /*28990*/  STL [R1+0x2874], R9 ;  /* 0x0028740901007387 */ /* 0x0001e20000100800 */
[----:B-1----:R-:W-:-:S03]  /*289a0*/  IMAD.WIDE R6, R0, 0x2, R16 ;  /* 0x0000000200067825 */ /* 0x002fc600078e0210 */
[----:B------:R-:W-:Y:S04]  /*289b0*/  STL [R1+0x2880], R10 ;  /* 0x0028800a01007387 */ /* 0x000fe80000100800 */
[----:B------:R1:W-:Y:S01]  /*289c0*/  STL [R1+0x287c], R11 ;  /* 0x00287c0b01007387 */ /* 0x0003e20000100800 */
[----:B0-----:R-:W-:-:S03]  /*289d0*/  IMAD.WIDE R8, R0, 0x2, R14 ;  /* 0x0000000200087825 */ /* 0x001fc600078e020e */
[----:B------:R-:W-:Y:S04]  /*289e0*/  STL [R1+0x2888], R4 ;  /* 0x0028880401007387 */ /* 0x000fe80000100800 */
[----:B------:R0:W-:Y:S01]  /*289f0*/  STL [R1+0x2884], R5 ;  /* 0x0028840501007387 */ /* 0x0001e20000100800 */
[----:B-1----:R-:W-:-:S03]  /*28a00*/  IMAD.WIDE R10, R2, 0x2, R20 ;  /* 0x00000002020a7825 */ /* 0x002fc600078e0214 */
[----:B------:R-:W-:Y:S01]  /*28a10*/  STL [R1+0x2890], R6 ;  /* 0x0028900601007387 */ /* 0x000fe20000100800 */
[----:B------:R-:W-:-:S03]  /*28a20*/  IMAD R0, R12, 0x3c, RZ ;  /* 0x0000003c0c007824 */ /* 0x000fc600078e02ff */
        /* <DEDUP_REMOVED lines=363> */
[----:B------:R-:W-:-:S03]  /*2a0e0*/  IMAD.SHL.U32 R0, R12, 0x20, RZ ;  /* 0x000000200c007824 */ /* 0x000fc600078e00ff */
        /* <DEDUP_REMOVED lines=394> */
[----:B------:R1:W-:Y:S04]  /*2b990*/  STL [R1+0x2fe0], R10 ;  /* 0x002fe00a01007387 */ /* 0x0003e80000100800 */
[----:B------:R-:W-:Y:S01]  /*2b9a0*/  STL [R1+0x2fdc], R11 ;  /* 0x002fdc0b01007387 */ /* 0x000fe20000100800 */
[----:B0-----:R-:W-:-:S03]  /*2b9b0*/  IMAD.WIDE R8, R2, 0x2, R14 ;  /* 0x0000000202087825 */ /* 0x001fc600078e020e */
[----:B------:R-:W-:Y:S01]  /*2b9c0*/  STL [R1+0x2fe8], R4 ;  /* 0x002fe80401007387 */ /* 0x000fe20000100800 */
[----:B-1----:R-:W-:-:S03]  /*2b9d0*/  IMAD.SHL.U32 R10, R12, 0x2, RZ ;  /* 0x000000020c0a7824 */ /* 0x002fc600078e00ff */
        /* <DEDUP_REMOVED lines=10> */
[----:B------:R-:W-:Y:S01]  /*2ba80*/  STL [R1+0x3008], R6 ;  /* 0x0030080601007387 */ /* 0x000fe20000100800 */
[----:B------:R-:W-:-:S03]  /*2ba90*/  IMAD.WIDE R10, R10, 0x2, R14 ;  /* 0x000000020a0a7825 */ /* 0x000fc600078e020e */
[----:B------:R0:W-:Y:S01]  /*2baa0*/  STL [R1+0x3004], R7 ;  /* 0x0030040701007387 */ /* 0x0001e20000100800 */
[----:B-1----:R-:W-:-:S03]  /*2bab0*/  IMAD.WIDE R4, R12, 0x2, R20 ;  /* 0x000000020c047825 */ /* 0x002fc600078e0214 */
[----:B------:R-:W-:Y:S04]  /*2bac0*/  STL [R1+0x3010], R8 ;  /* 0x0030100801007387 */ /* 0x000fe80000100800 */
[----:B------:R1:W-:Y:S01]  /*2bad0*/  STL [R1+0x300c], R9 ;  /* 0x00300c0901007387 */ /* 0x0003e20000100800 */
[----:B0-----:R-:W-:-:S03]  /*2bae0*/  IMAD.WIDE R6, R12, 0x2, R18 ;  /* 0x000000020c067825 */ /* 0x001fc600078e0212 */
[----:B------:R-:W-:Y:S04]  /*2baf0*/  STL [R1+0x3018], R10 ;  /* 0x0030180a01007387 */ /* 0x000fe80000100800 */
[----:B------:R-:W-:Y:S01]  /*2bb00*/  STL [R1+0x3014], R11 ;  /* 0x0030140b01007387 */ /* 0x000fe20000100800 */
[----:B-1----:R-:W-:-:S03]  /*2bb10*/  IMAD.WIDE R8, R12, 0x2, R16 ;  /* 0x000000020c087825 */ /* 0x002fc600078e0210 */
[----:B------:R-:W-:Y:S04]  /*2bb20*/  STL [R1+0x3020], R4 ;  /* 0x0030200401007387 */ /* 0x000fe80000100800 */
[----:B------:R0:W-:Y:S04]  /*2bb30*/  STL [R1+0x301c], R5 ;  /* 0x00301c0501007387 */ /* 0x0001e80000100800 */
[----:B------:R-:W-:Y:S04]  /*2bb40*/  STL [R1+0x3028], R6 ;  /* 0x0030280601007387 */ /* 0x000fe80000100800 */
[----:B------:R-:W-:Y:S01]  /*2bb50*/  STL [R1+0x3024], R7 ;  /* 0x0030240701007387 */ /* 0x000fe20000100800 */
[----:B0-----:R-:W-:-:S03]  /*2bb60*/  IMAD.WIDE R4, R12, 0x2, R14 ;  /* 0x000000020c047825 */ /* 0x001fc600078e020e */
[----:B------:R-:W-:Y:S04]  /*2bb70*/  STL [R1+0x3030], R8 ;  /* 0x0030300801007387 */ /* 0x000fe80000100800 */
[----:B------:R-:W-:Y:S04]  /*2bb80*/  STL [R1+0x302c], R9 ;  /* 0x00302c0901007387 */ /* 0x000fe80000100800 */
[----:B------:R0:W-:Y:S04]  /*2bb90*/  STL [R1+0x3038], R4 ;  /* 0x0030380401007387 */ /* 0x0001e80000100800 */
[----:B------:R1:W-:Y:S04]  /*2bba0*/  STL [R1+0x3034], R5 ;  /* 0x0030340501007387 */ /* 0x0003e80000100800 */
[----:B------:R3:W-:Y:S04]  /*2bbb0*/  STL [R1+0x1b04], RZ ;  /* 0x001b04ff01007387 */ /* 0x0007e80000100800 */
        /* <DEDUP_REMOVED lines=995> */
[----:B------:R-:W4:Y:S04]  /*2f9f0*/  S2R R13, SR_TID.X ;  /* 0x00000000000d7919 */ /* 0x000f280000002100 */
[----:B------:R3:W-:Y:S04]  /*2fa00*/  STL [R1+0x17c], RZ ;  /* 0x00017cff01007387 */ /* 0x0007e80000100800 */
[----:B------:R3:W-:Y:S04]  /*2fa10*/  STL [R1+0x160], RZ ;  /* 0x000160ff01007387 */ /* 0x0007e80000100800 */
[----:B------:R3:W-:Y:S04]  /*2fa20*/  STL [R1+0x164], RZ ;  /* 0x000164ff01007387 */ /* 0x0007e80000100800 */
[----:B------:R3:W-:Y:S04]  /*2fa30*/  STL [R1+0x168], RZ ;  /* 0x000168ff01007387 */ /* 0x0007e80000100800 */
[----:B------:R3:W-:Y:S04]  /*2fa40*/  STL [R1+0x16c], RZ ;  /* 0x00016cff01007387 */ /* 0x0007e80000100800 */
[----:B------:R3:W-:Y:S04]  /*2fa50*/  STL [R1+0x150], RZ ;  /* 0x000150ff01007387 */ /* 0x0007e80000100800 */
[----:B------:R3:W-:Y:S04]  /*2fa60*/  STL [R1+0x154], RZ ;  /* 0x000154ff01007387 */ /* 0x0007e80000100800 */
[----:B------:R-:W0:Y:S04]  /*2fa70*/  S2R R15, SR_TID.X ;  /* 0x00000000000f7919 */ /* 0x000e280000002100 */
        /* <DEDUP_REMOVED lines=13> */
[----:B------:R3:W-:Y:S01]  /*2fb50*/  STL [R1+0x111c], RZ ;  /* 0x00111cff01007387 */ /* 0x0007e20000100800 */
[----:B----4-:R-:W-:-:S03]  /*2fb60*/  LOP3.LUT R13, R13, 0x1f, RZ, 0xc0, !PT ;  /* 0x0000001f0d0d7812 */ /* 0x010fc600078ec0ff */
[----:B------:R3:W-:Y:S04]  /*2fb70*/  STL [R1+0x1120], RZ ;  /* 0x001120ff01007387 */ /* 0x0007e80000100800 */
[----:B------:R3:W-:Y:S04]  /*2fb80*/  STL [R1+0x1124], RZ ;  /* 0x001124ff01007387 */ /* 0x0007e80000100800 */
[----:B------:R3:W-:Y:S04]  /*2fb90*/  STL [R1+0x1128], RZ ;  /* 0x001128ff01007387 */ /* 0x0007e80000100800 */
[----:B------:R3:W-:Y:S04]  /*2fba0*/  STL [R1+0x112c], RZ ;  /* 0x00112cff01007387 */ /* 0x0007e80000100800 */
[----:B------:R3:W-:Y:S01]  /*2fbb0*/  STL [R1+0x1130], RZ ;  /* 0x001130ff01007387 */ /* 0x0007e20000100800 */
[----:B------:R-:W-:-:S03]  /*2fbc0*/  IMAD.SHL.U32 R2, R13, 0x2, RZ ;  /* 0x000000020d027824 */ /* 0x000fc600078e00ff */
[----:B------:R3:W-:Y:S01]  /*2fbd0*/  STL [R1+0x1134], RZ ;  /* 0x001134ff01007387 */ /* 0x0007e20000100800 */
[----:B0-----:R-:W-:-:S03]  /*2fbe0*/  LOP3.LUT R13, R15, 0x7, RZ, 0xc0, !PT ;  /* 0x000000070f0d7812 */ /* 0x001fc600078ec0ff */
[----:B------:R3:W-:Y:S04]  /*2fbf0*/  STL [R1+0x1138], RZ ;  /* 0x001138ff01007387 */ /* 0x0007e80000100800 */
[----:B------:R3:W-:Y:S01]  /*2fc00*/  STL [R1+0x113c], RZ ;  /* 0x00113cff01007387 */ /* 0x0007e20000100800 */
[----:B------:R-:W-:Y:S02]  /*2fc10*/  IMAD R13, R13, 0x110, RZ ;  /* 0x000001100d0d7824 */ /* 0x000fe400078e02ff */
[C---:B------:R-:W-:Y:S02]  /*2fc20*/  IMAD.SHL.U32 R14, R15.reuse, 0x2, RZ ;  /* 0x000000020f0e7824 */ /* 0x040fe400078e00ff */
[----:B------:R-:W-:Y:S02]  /*2fc30*/  IMAD.SHL.U32 R12, R12, 0x40, RZ ;  /* 0x000000400c0c7824 */ /* 0x000fe400078e00ff */
[----:B------:R-:W-:Y:S01]  /*2fc40*/  IMAD.SHL.U32 R15, R15, 0x80, RZ ;  /* 0x000000800f0f7824 */ /* 0x000fe200078e00ff */
[----:B------:R-:W-:Y:S01]  /*2fc50*/  LOP3.LUT R13, R13, 0x10, R14, 0x78, !PT ;  /* 0x000000100d0d7812 */ /* 0x000fe200078e780e */
[----:B------:R-:W-:-:S02]  /*2fc60*/  ULDC UR5, c[0x0][0x18c] ;  /* 0x0000630000057ab9 */ /* 0x000fc40000000800 */
[----:B------:R-:W-:Y:S01]  /*2fc70*/  USHF.R.S32.HI UR6, URZ, 0x1f, UR4 ;  /* 0x0000001f3f067899 */ /* 0x000fe20008011404 */
[----:B------:R-:W-:Y:S01]  /*2fc80*/  SHF.R.S32.HI R0, RZ, 0x1f, R12 ;  /* 0x0000001fff007819 */ /* 0x000fe2000001140c */
[----:B------:R-:W-:Y:S01]  /*2fc90*/  USHF.L.U32 UR5, UR5, 0x6, URZ ;  /* 0x0000000605057899 */ /* 0x000fe2000800063f */
[----:B------:R-:W-:Y:S01]  /*2fca0*/  LOP3.LUT R13, R13, 0x800, R15, 0xf8, !PT ;  /* 0x000008000d0d7812 */ /* 0x000fe200078ef80f */
[----:B------:R-:W-:Y:S01]  /*2fcb0*/  ULEA.HI UR6, UR6, UR4, URZ, 0x6 ;  /* 0x0000000406067291 */ /* 0x000fe2000f8f303f */
[C---:B------:R-:W-:Y:S01]  /*2fcc0*/  LOP3.LUT R4, R2.reuse, 0x10, RZ, 0x3c, !PT ;  /* 0x0000001002047812 */ /* 0x040fe200078e3cff */
[----:B------:R-:W-:Y:S01]  /*2fcd0*/  USHF.R.S32.HI UR4, URZ, 0x1f, UR5 ;  /* 0x0000001f3f047899 */ /* 0x000fe20008011405 */
[----:B------:R-:W-:Y:S01]  /*2fce0*/  LOP3.LUT R6, R2, 0x20, RZ, 0x3c, !PT ;  /* 0x0000002002067812 */ /* 0x000fe200078e3cff */
[----:B------:R-:W-:Y:S01]  /*2fcf0*/  IMAD.SHL.U32 R60, R12, 0x2, RZ ;  /* 0x000000020c3c7824 */ /* 0x000fe200078e00ff */
[----:B-1----:R-:W-:Y:S02]  /*2fd00*/  LOP3.LUT R5, R2, 0x30, RZ, 0x3c, !PT ;  /* 0x0000003002057812 */ /* 0x002fe400078e3cff */
[----:B--2---:R-:W-:-:S02]  /*2fd10*/  LOP3.LUT R4, R3, 0x40, RZ, 0x3c, !PT ;  /* 0x0000004003047812 */ /* 0x004fc400078e3cff */
[----:B------:R-:W-:Y:S02]  /*2fd20*/  SHF.L.U64.HI R0, R12, 0x1, R0 ;  /* 0x000000010c007819 */ /* 0x000fe40000010200 */
[C---:B------:R-:W-:Y:S02]  /*2fd30*/  LOP3.LUT R6, R13.reuse, 0x20, RZ, 0x3c, !PT ;  /* 0x000000200d067812 */ /* 0x040fe400078e3cff */
[C---:B------:R-:W-:Y:S02]  /*2fd40*/  LOP3.LUT R5, R13.reuse, 0x40, RZ, 0x3c, !PT ;  /* 0x000000400d057812 */ /* 0x040fe400078e3cff */
[----:B------:R-:W-:Y:S01]  /*2fd50*/  LOP3.LUT R4, R13, 0x60, RZ, 0x3c, !PT ;  /* 0x000000600d047812 */ /* 0x000fe200078e3cff */
[----:B------:R-:W-:Y:S02]  /*2fd60*/  USHF.L.U32 UR7, UR5, 0x1, URZ ;  /* 0x0000000105077899 */ /* 0x000fe4000800063f */
[----:B------:R-:W-:Y:S02]  /*2fd70*/  USHF.R.S32.HI UR6, URZ, 0x6, UR6 ;  /* 0x000000063f067899 */ /* 0x000fe40008011406 */
[----:B---3--:R-:W-:-:S02]  /*2fd80*/  USHF.L.U64.HI UR4, UR5, 0x1, UR4 ;  /* 0x0000000105047899 */ /* 0x008fc40008010204 */
.L_x_2:
[----:B------:R-:W2:Y:S04]  /*2fd90*/  LDL.64 R6, [R1+0x1ad8] ;  /* 0x001ad80001067983 */ /* 0x000ea80000100a00 */
[----:B--2---:R0:W-:Y:S04]  /*2fda0*/  STL [R1+0x66e8], R7 ;  /* 0x0066e80701007387 */ /* 0x0041e80000100800 */
[----:B0-----:R-:W2:Y:S01]  /*2fdb0*/  LDL R7, [R1+0x1b04] ;  /* 0x001b040001077983 */ /* 0x001ea20000100800 */
[----:B------:R-:W-:-:S03]  /*2fdc0*/  IMAD.MOV.U32 R4, RZ, RZ, c[0x0][0x180] ;  /* 0x00006000ff047624 */ /* 0x000fc600078e00ff */
[----:B------:R-:W-:Y:S04]  /*2fdd0*/  STL [R1+0x6510], R26 ;  /* 0x0065101a01007387 */ /* 0x000fe80000100800 */
        /* <DEDUP_REMOVED lines=58> */
[----:B------:R0:W-:Y:S04]  /*30180*/  STL [R1+0x66e4], R26 ;  /* 0x0066e41a01007387 */ /* 0x0001e80000100800 */
        /* <DEDUP_REMOVED lines=14> */
[----:B------:R-:W-:Y:S01]  /*30270*/  STL [R1+0x657c], R60 ;  /* 0x00657c3c01007387 */ /* 0x000fe20000100800 */
[----:B--2---:R-:W-:-:S03]  /*30280*/  IMAD R4, R7, -0x40, R4 ;  /* 0xffffffc007047824 */ /* 0x004fc600078e0204 */
        /* <DEDUP_REMOVED lines=44> */
[----:B-----5:R-:W-:Y:S04]  /*30550*/  STL [R1+0x6508], R61 ;  /* 0x0065083d01007387 */ /* 0x020fe80000100800 */
        /* <DEDUP_REMOVED lines=357> */
[----:B------:R-:W2:Y:S01]  /*31bb0*/  LDL.LU R7, [R1+0x66e8] ;  /* 0x0066e80001077983 */ /* 0x000ea20000300800 */
[----:B------:R-:W-:-:S02]  /*31bc0*/  ISETP.GT.AND P0, PT, R4, RZ, PT ;  /* 0x000000ff0400720c */ /* 0x000fc40003f04270 */
[----:B0-----:R-:W-:Y:S02]  /*31bd0*/  PRMT R26, RZ, 0x7610, R26 ;  /* 0x00007610ff1a7816 */ /* 0x001fe4000000001a */
[----:B-1----:R-:W-:Y:S02]  /*31be0*/  PRMT R60, RZ, 0x7610, R60 ;  /* 0x00007610ff3c7816 */ /* 0x002fe4000000003c */
[----:B------:R-:W-:-:S07]  /*31bf0*/  ISETP.GT.AND P1, PT, R4, 0x1, PT ;  /* 0x000000010400780c */ /* 0x000fce0003f24270 */
[----:B--2---:R-:W2:Y:S04]  /*31c00*/  @P0 LDG.E.U16 R26, [R6.64] ;  /* 0x00000008061a0981 */ /* 0x004ea8000c1e1500 */
[----:B--2---:R0:W-:Y:S04]  /*31c10*/  STL [R1+0x724], R26 ;  /* 0x0007241a01007387 */ /* 0x0041e80000100800 */
[----:B0-----:R-:W2:Y:S04]  /*31c20*/  LDL.LU R26, [R1+0x66e4] ;  /* 0x0066e400011a7983 */ /* 0x001ea80000300800 */
[----:B------:R-:W3:Y:S01]  /*31c30*/  LDL.64 R6, [R1+0x1ad0] ;  /* 0x001ad00001067983 */ /* 0x000ee20000100a00 */
[----:B--2---:R-:W-:-:S03]  /*31c40*/  PRMT R26, RZ, 0x7610, R26 ;  /* 0x00007610ff1a7816 */ /* 0x004fc6000000001a */
[----:B---3--:R-:W2:Y:S04]  /*31c50*/  @P0 LDG.E.U16 R60, [R6.64] ;  /* 0x00000008063c0981 */ /* 0x008ea8000c1e1500 */
        /* <DEDUP_REMOVED lines=12> */
[----:B------:R-:W3:Y:S04]  /*31d20*/  LDL R6, [R1+0x3034] ;  /* 0x0030340001067983 */ /* 0x000ee80000100800 */
[----:B------:R-:W3:Y:S01]  /*31d30*/  LDL R7, [R1+0x3038] ;  /* 0x0030380001077983 */ /* 0x000ee20000100800 */
[----:B------:R-:W-:-:S02]  /*31d40*/  ISETP.GT.AND P0, PT, R4, 0x2, PT ;  /* 0x000000020400780c */ /* 0x000fc40003f04270 */
[----:B--2---:R-:W-:Y:S02]  /*31d50*/  PRMT R60, RZ, 0x7610, R60 ;  /* 0x00007610ff3c7816 */ /* 0x004fe4000000003c */
[----:B---3--:R-:W-:-:S04]  /*31d60*/  @P1 LOP3.LUT R7, R7, R6, RZ, 0x3c, !PT ;  /* 0x0000000607071212 */ /* 0x008fc800078e3cff */
[----:B------:R-:W-:-:S04]  /*31d70*/  @P1 LOP3.LUT R6, R7, R6, RZ, 0x3c, !PT ;  /* 0x0000000607061212 */ /* 0x000fc800078e3cff */
[----:B------:R-:W-:-:S05]  /*31d80*/  @P1 LOP3.LUT R7, R7, R6, RZ, 0x3c, !PT ;  /* 0x0000000607071212 */ /* 0x000fca00078e3cff */
[----:B------:R-:W2:Y:S04]  /*31d90*/  @P1 LDG.E.U16 R26, [R6.64] ;  /* 0x00000008061a1981 */ /* 0x000ea8000c1e1500 */
[----:B--2---:R0:W-:Y:S04]  /*31da0*/  STL [R1+0x714], R26 ;  /* 0x0007141a01007387 */ /* 0x0041e80000100800 */
[----:B0-----:R-:W2:Y:S04]  /*31db0*/  LDL.LU R26, [R1+0x66d4] ;  /* 0x0066d400011a7983 */ /* 0x001ea80000300800 */
[----:B------:R-:W3:Y:S04]  /*31dc0*/  LDL R6, [R1+0x302c] ;  /* 0x00302c0001067983 */ /* 0x000ee80000100800 */
[----:B------:R-:W3:Y:S01]  /*31dd0*/  LDL R7, [R1+0x3030] ;  /* 0x0030300001077983 */ /* 0x000ee20000100800 */
[----:B--2---:R-:W-:-:S02]  /*31de0*/  PRMT R26, RZ, 0x7610, R26 ;  /* 0x00007610ff1a7816 */ /* 0x004fc4000000001a */
        /* <DEDUP_REMOVED lines=211> */
[----:B------:R-:W-:-:S02]  /*32b20*/  PRMT R0, RZ, 0x7610, R0 ;  /* 0x00007610ff007816 */ /* 0x000fc40000000000 */
[----:B------:R-:W-:Y:S02]  /*32b30*/  PRMT R3, RZ, 0x7610, R3 ;  /* 0x00007610ff037816 */ /* 0x000fe40000000003 */
[----:B------:R-:W-:Y:S02]  /*32b40*/  ISETP.GT.AND P0, PT, R4, 0x8, PT ;  /* 0x000000080400780c */ /* 0x000fe40003f04270 */
[----:B---3--:R-:W-:-:S04]  /*32b50*/  @P1 LOP3.LUT R7, R7, R6, RZ, 0x3c, !PT ;  /* 0x0000000607071212 */ /* 0x008fc800078e3cff */
[----:B------:R-:W-:-:S04]  /*32b60*/  @P1 LOP3.LUT R6, R7, R6, RZ, 0x3c, !PT ;  /* 0x0000000607061212 */ /* 0x000fc800078e3cff */
[----:B------:R-:W-:-:S05]  /*32b70*/  @P1 LOP3.LUT R7, R7, R6, RZ, 0x3c, !PT ;  /* 0x0000000607071212 */ /* 0x000fca00078e3cff */
[----:B------:R-:W3:Y:S04]  /*32b80*/  @P1 LDG.E.U16 R26, [R6.64] ;  /* 0x00000008061a1981 */ /* 0x000ee8000c1e1500 */
[----:B---3--:R0:W-:Y:S04]  /*32b90*/  STL [R1+0x6a0], R26 ;  /* 0x0006a01a01007387 */ /* 0x0081e80000100800 */
[----:B0-----:R-:W3:Y:S04]  /*32ba0*/  LDL.LU R26, [R1+0x6674] ;  /* 0x00667400011a7983 */ /* 0x001ee80000300800 */
[----:B------:R-:W4:Y:S04]  /*32bb0*/  LDL R6, [R1+0x2f6c] ;  /* 0x002f6c0001067983 */ /* 0x000f280000100800 */
[----:B------:R-:W4:Y:S01]  /*32bc0*/  LDL R7, [R1+0x2f70] ;  /* 0x002f700001077983 */ /* 0x000f220000100800 */
[----:B---3--:R-:W-:-:S02]  /*32bd0*/  PRMT R26, RZ, 0x7610, R26 ;  /* 0x00007610ff1a7816 */ /* 0x008fc4000000001a */
[----:B----4-:R-:W-:-:S04]  /*32be0*/  @P1 LOP3.LUT R7, R7, R6, RZ, 0x3c, !PT ;  /* 0x0000000607071212 */ /* 0x010fc800078e3cff */
[----:B------:R-:W-:-:S04]  /*32bf0*/  @P1 LOP3.LUT R6, R7, R6, RZ, 0x3c, !PT ;  /* 0x0000000607061212 */ /* 0x000fc800078e3cff */
[----:B------:R-:W-:-:S05]  /*32c00*/  @P1 LOP3.LUT R7, R7, R6, RZ, 0x3c, !PT ;  /* 0x0000000607071212 */ /* 0x000fca00078e3cff */
[----:B------:R0:W3:Y:S04]  /*32c10*/  @P1 LDG.E.U16 R0, [R6.64] ;  /* 0x0000000806001981 */ /* 0x0000e8000c1e1500 */
[----:B0-----:R-:W4:Y:S04]  /*32c20*/  LDL R6, [R1+0x2f64] ;  /* 0x002f640001067983 */ /* 0x001f280000100800 */
[----:B------:R-:W4:Y:S04]  /*32c30*/  LDL R7, [R1+0x2f68] ;  /* 0x002f680001077983 */ /* 0x000f280000100800 */
[----:B---3--:R-:W-:Y:S01]  /*32c40*/  STL [R1+0x6398], R0 ;  /* 0x0063980001007387 */ /* 0x008fe20000100800 */
[----:B----4-:R-:W-:-:S04]  /*32c50*/  @P1 LOP3.LUT R7, R7, R6, RZ, 0x3c, !PT ;  /* 0x0000000607071212 */ /* 0x010fc800078e3cff */
[----:B------:R-:W-:-:S04]  /*32c60*/  @P1 LOP3.LUT R6, R7, R6, RZ, 0x3c, !PT ;  /* 0x0000000607061212 */ /* 0x000fc800078e3cff */
[----:B------:R-:W-:-:S05]  /*32c70*/  @P1 LOP3.LUT R7, R7, R6, RZ, 0x3c, !PT ;  /* 0x0000000607071212 */ /* 0x000fca00078e3cff */
[----:B------:R-:W3:Y:S04]  /*32c80*/  @P1 LDG.E.U16 R26, [R6.64] ;  /* 0x00000008061a1981 */ /* 0x000ee8000c1e1500 */
[----:B---3--:R0:W-:Y:S04]  /*32c90*/  STL [R1+0x690], R26 ;  /* 0x0006901a01007387 */ /* 0x0081e80000100800 */
[----:B0-----:R-:W3:Y:S04]  /*32ca0*/  LDL.LU R26, [R1+0x6670] ;  /* 0x00667000011a7983 */ /* 0x001ee80000300800 */
[----:B------:R-:W4:Y:S04]  /*32cb0*/  LDL R6, [R1+0x2f5c] ;  /* 0x002f5c0001067983 */ /* 0x000f280000100800 */
[----:B------:R-:W4:Y:S01]  /*32cc0*/  LDL R7, [R1+0x2f60] ;  /* 0x002f600001077983 */ /* 0x000f220000100800 */
[----:B--2---:R-:W-:-:S02]  /*32cd0*/  PRMT R60, RZ, 0x7610, R60 ;  /* 0x00007610ff3c7816 */ /* 0x004fc4000000003c */
[----:B----4-:R-:W-:-:S04]  /*32ce0*/  @P1 LOP3.LUT R7, R7, R6, RZ, 0x3c, !PT ;  /* 0x0000000607071212 */ /* 0x010fc800078e3cff */
[----:B------:R-:W-:-:S04]  /*32cf0*/  @P1 LOP3.LUT R6, R7, R6, RZ, 0x3c, !PT ;  /* 0x0000000607061212 */ /* 0x000fc800078e3cff */
[----:B------:R-:W-:-:S05]  /*32d00*/  @P1 LOP3.LUT R7, R7, R6, RZ, 0x3c, !PT ;  /* 0x0000000607071212 */ /* 0x000fca00078e3cff */
[----:B------:R0:W2:Y:S04]  /*32d10*/  @P1 LDG.E.U16 R3, [R6.64] ;  /* 0x0000000806031981 */ /* 0x0000a8000c1e1500 */
[----:B0-----:R-:W4:Y:S04]  /*32d20*/  LDL R6, [R1+0x2f54] ;  /* 0x002f540001067983 */ /* 0x001f280000100800 */
[----:B------:R-:W4:Y:S01]  /*32d30*/  LDL R7, [R1+0x2f58] ;  /* 0x002f580001077983 */ /* 0x000f220000100800 */
[----:B---3--:R-:W-:Y:S02]  /*32d40*/  PRMT R26, RZ, 0x7610, R26 ;  /* 0x00007610ff1a7816 */ /* 0x008fe4000000001a */
[----:B------:R-:W-:Y:S01]  /*32d50*/  ISETP.GT.AND P1, PT, R4, 0x9, PT ;  /* 0x000000090400780c */ /* 0x000fe20003f24270 */
[----:B--2---:R-:W-:Y:S01]  /*32d60*/  STL [R1+0x6390], R3 ;  /* 0x0063900301007387 */ /* 0x004fe20000100800 */
[----:B----4-:R-:W-:-:S04]  /*32d70*/  @P0 LOP3.LUT R7, R7, R6, RZ, 0x3c, !PT ;  /* 0x0000000607070212 */ /* 0x010fc800078e3cff */
        /* <DEDUP_REMOVED lines=822> */
[----:B------:R-:W4:Y:S02]  /*360e0*/  LDL R7, [R1+0x2c90] ;  /* 0x002c900001077983 */ /* 0x000f240000100800 */
[----:B----4-:R-:W-:-:S04]  /*360f0*/  @P0 LOP3.LUT R7, R7, R6, RZ, 0x3c, !PT ;  /* 0x0000000607070212 */ /* 0x010fc800078e3cff */
[----:B------:R-:W-:-:S04]  /*36100*/  @P0 LOP3.LUT R6, R7, R6, RZ, 0x3c, !PT ;  /* 0x0000000607060212 */ /* 0x000fc800078e3cff */
[----:B------:R-:W-:-:S05]  /*36110*/  @P0 LOP3.LUT R7, R7, R6, RZ, 0x3c, !PT ;  /* 0x0000000607070212 */ /* 0x000fca00078e3cff */
[----:B------:R-:W4:Y:S04]  /*36120*/  @P0 LDG.E.U16 R61, [R6.64] ;  /* 0x00000008063d0981 */ /* 0x000f28000c1e1500 */
[----:B----4-:R0:W-:Y:S04]  /*36130*/  STL [R1+0xb0], R61 ;  /* 0x0000b03d01007387 */ /* 0x0101e80000100800 */
[----:B0-----:R-:W4:Y:S04]  /*36140*/  LDL.LU R61, [R1+0x6508] ;  /* 0x00650800013d7983 */ /* 0x001f280000300800 */
[----:B------:R-:W2:Y:S04]  /*36150*/  LDL R6, [R1+0x2c84] ;  /* 0x002c840001067983 */ /* 0x000ea80000100800 */
[----:B------:R-:W2:Y:S02]  /*36160*/  LDL R7, [R1+0x2c88] ;  /* 0x002c880001077983 */ /* 0x000ea40000100800 */
[----:B--2---:R-:W-:-:S04]  /*36170*/  @P0 LOP3.LUT R7, R7, R6, RZ, 0x3c, !PT ;  /* 0x0000000607070212 */ /* 0x004fc800078e3cff */
[----:B------:R-:W-:-:S04]  /*36180*/  @P0 LOP3.LUT R6, R7, R6, RZ, 0x3c, !PT ;  /* 0x0000000607060212 */ /* 0x000fc800078e3cff */
[----:B------:R-:W-:-:S05]  /*36190*/  @P0 LOP3.LUT R7, R7, R6, RZ, 0x3c, !PT ;  /* 0x0000000607070212 */ /* 0x000fca00078e3cff */
[----:B------:R-:W2:Y:S04]  /*361a0*/  @P0 LDG.E.U16 R59, [R6.64] ;  /* 0x00000008063b0981 */ /* 0x000ea8000c1e1500 */
[----:B--2---:R0:W-:Y:S04]  /*361b0*/  STL [R1+0xac], R59 ;  /* 0x0000ac3b01007387 */ /* 0x0041e80000100800 */
[----:B0-----:R-:W2:Y:S04]  /*361c0*/  LDL.LU R59, [R1+0x6504] ;  /* 0x00650400013b7983 */ /* 0x001ea80000300800 */
[----:B------:R-:W2:Y:S04]  /*361d0*/  LDL R6, [R1+0x2c7c] ;  /* 0x002c7c0001067983 */ /* 0x000ea80000100800 */
[----:B------:R-:W2:Y:S01]  /*361e0*/  LDL R7, [R1+0x2c80] ;  /* 0x002c800001077983 */ /* 0x000ea20000100800 */
[----:B------:R-:W-:-:S02]  /*361f0*/  PRMT R57, RZ, 0x7610, R57 ;  /* 0x00007610ff397816 */ /* 0x000fc40000000039 */
        /* <DEDUP_REMOVED lines=9> */
[----:B------:R-:W-:Y:S02]  /*36290*/  PRMT R55, RZ, 0x7610, R55 ;  /* 0x00007610ff377816 */ /* 0x000fe40000000037 */
[----:B------:R-:W-:Y:S02]  /*362a0*/  PRMT R2, RZ, 0x7610, R2 ;  /* 0x00007610ff027816 */ /* 0x000fe40000000002 */
[----:B------:R-:W-:Y:S02]  /*362b0*/  ISETP.GT.AND P0, PT, R4, 0x20, PT ;  /* 0x000000200400780c */ /* 0x000fe40003f04270 */
[----:B--2---:R-:W-:-:S04]  /*362c0*/  @P1 LOP3.LUT R7, R7, R6, RZ, 0x3c, !PT ;  /* 0x0000000607071212 */ /* 0x004fc800078e3cff */
[----:B------:R-:W-:-:S04]  /*362d0*/  @P1 LOP3.LUT R6, R7, R6, RZ, 0x3c, !PT ;  /* 0x0000000607061212 */ /* 0x000fc800078e3cff */
[----:B------:R-:W-:-:S05]  /*362e0*/  @P1 LOP3.LUT R7, R7, R6, RZ, 0x3c, !PT ;  /* 0x0000000607071212 */ /* 0x000fca00078e3cff */
[----:B------:R-:W2:Y:S04]  /*362f0*/  @P1 LDG.E.U16 R57, [R6.64] ;  /* 0x0000000806391981 */ /* 0x000ea8000c1e1500 */
[----:B--2---:R0:W-:Y:S04]  /*36300*/  STL [R1+0x914], R57 ;  /* 0x0009143901007387 */ /* 0x0041e80000100800 */
[----:B0-----:R-:W2:Y:S04]  /*36310*/  LDL.LU R57, [R1+0x64fc] ;  /* 0x0064fc0001397983 */ /* 0x001ea80000300800 */
        /* <DEDUP_REMOVED lines=295> */
[----:B0-----:R-:W2:Y:S01]  /*37590*/  LDL.LU R25, [R1+0x647c] ;  /* 0x00647c0001197983 */ /* 0x001ea20000300800 */
[----:B------:R-:W2:Y:S02]  /*375a0*/  LDL R6, [R1+0x2b6c] ;  /* 0x002b6c0001067983 */ /* 0x000ea40000100800 */
[----:B------:R-:W2:Y:S02]  /*375b0*/  LDL R7, [R1+0x2b70] ;  /* 0x002b700001077983 */ /* 0x000ea40000100800 */
        /* <DEDUP_REMOVED lines=15> */
[----:B------:R-:W2:Y:S01]  /*376b0*/  LDL R7, [R1+0x2b60] ;  /* 0x002b600001077983 */ /* 0x000ea20000100800 */
[----:B------:R-:W-:-:S02]  /*376c0*/  PRMT R22, RZ, 0x7610, R22 ;  /* 0x00007610ff167816 */ /* 0x000fc40000000016 */
        /* <DEDUP_REMOVED lines=68> */
[----:B------:R0:W2:Y:S04]  /*37b10*/  @P1 LDG.E.U16 R26, [R6.64] ;  /* 0x00000008061a1981 */ /* 0x0000a8000c1e1500 */
[----:B0-----:R-:W3:Y:S04]  /*37b20*/  LDL R6, [R1+0x2b1c] ;  /* 0x002b1c0001067983 */ /* 0x001ee80000100800 */
[----:B------:R-:W3:Y:S04]  /*37b30*/  LDL R7, [R1+0x2b20] ;  /* 0x002b200001077983 */ /* 0x000ee80000100800 */
[----:B--2---:R0:W-:Y:S04]  /*37b40*/  STL [R1+0x2c], R26 ;  /* 0x00002c1a01007387 */ /* 0x0041e80000100800 */
[----:B0-----:R-:W2:Y:S01]  /*37b50*/  LDL R26, [R1+0x2b00] ;  /* 0x002b0000011a7983 */ /* 0x001ea20000100800 */
[----:B---3--:R-:W-:-:S02]  /*37b60*/  @P1 LOP3.LUT R7, R7, R6, RZ, 0x3c, !PT ;  /* 0x0000000607071212 */ /* 0x008fc400078e3cff */
[----:B------:R-:W-:Y:S02]  /*37b70*/  PRMT R14, RZ, 0x7610, R14 ;  /* 0x00007610ff0e7816 */ /* 0x000fe4000000000e */
[----:B------:R-:W-:-:S04]  /*37b80*/  @P1 LOP3.LUT R6, R7, R6, RZ, 0x3c, !PT ;  /* 0x0000000607061212 */ /* 0x000fc800078e3cff */
[----:B------:R-:W-:-:S05]  /*37b90*/  @P1 LOP3.LUT R7, R7, R6, RZ, 0x3c, !PT ;  /* 0x0000000607071212 */ /* 0x000fca00078e3cff */
[----:B------:R-:W3:Y:S04]  /*37ba0*/  @P1 LDG.E.U16 R16, [R6.64] ;  /* 0x0000000806101981 */ /* 0x000ee8000c1e1500 */
[----:B---3--:R0:W-:Y:S04]  /*37bb0*/  STL [R1+0x28], R16 ;  /* 0x0000281001007387 */ /* 0x0081e80000100800 */
[----:B0-----:R-:W3:Y:S01]  /*37bc0*/  LDL.LU R16, [R1+0x6454] ;  /* 0x0064540001107983 */ /* 0x001ee20000300800 */
        /* <DEDUP_REMOVED lines=20> */
[----:B--2---:R-:W-:Y:S01]  /*37d10*/  STL [R1+0x63b0], R0 ;  /* 0x0063b00001007387 */ /* 0x004fe20000100800 */
[----:B---3--:R-:W-:-:S04]  /*37d20*/  @P0 LOP3.LUT R7, R7, R6, RZ, 0x3c, !PT ;  /* 0x0000000607070212 */ /* 0x008fc800078e3cff */
[----:B------:R-:W-:-:S04]  /*37d30*/  @P0 LOP3.LUT R6, R7, R6, RZ, 0x3c, !PT ;  /* 0x0000000607060212 */ /* 0x000fc800078e3cff */
[----:B------:R-:W-:-:S05]  /*37d40*/  @P0 LOP3.LUT R7, R7, R6, RZ, 0x3c, !PT ;  /* 0x0000000607070212 */ /* 0x000fca00078e3cff */
[----:B------:R0:W2:Y:S04]  /*37d50*/  @P0 LDG.E.U16 R60, [R6.64] ;  /* 0x00000008063c0981 */ /* 0x0000a8000c1e1500 */
[----:B0-----:R-:W3:Y:S01]  /*37d60*/  LDL R7, [R1+0x2afc] ;  /* 0x002afc0001077983 */ /* 0x001ee20000100800 */
[----:B------:R-:W-:Y:S01]  /*37d70*/  @P0 IMAD.MOV.U32 R6, RZ, RZ, R26 ;  /* 0x000000ffff060224 */ /* 0x000fe200078e001a */
[----:B------:R-:W-:Y:S02]  /*37d80*/  PRMT R13, RZ, 0x7610, R13 ;  /* 0x00007610ff0d7816 */ /* 0x000fe4000000000d */
[----:B--2---:R-:W-:Y:S01]  /*37d90*/  STL [R1+0x63b4], R60 ;  /* 0x0063b43c01007387 */ /* 0x004fe20000100800 */
[----:B------:R-:W2:Y:S03]  /*37da0*/  LDL R26, [R1+0x2ad0] ;  /* 0x002ad000011a7983 */ /* 0x000ea60000100800 */
[----:B---3--:R0:W3:Y:S04]  /*37db0*/  @P0 LDG.E.U16 R3, [R6.64] ;  /* 0x0000000806030981 */ /* 0x0080e8000c1e1500 */
[----:B0-----:R-:W2:Y:S04]  /*37dc0*/  LDL R6, [R1+0x2af4] ;  /* 0x002af40001067983 */ /* 0x001ea80000100800 */
[----:B------:R-:W2:Y:S01]  /*37dd0*/  LDL R7, [R1+0x2af8] ;  /* 0x002af80001077983 */ /* 0x000ea20000100800 */
[----:B------:R-:W-:-:S03]  /*37de0*/  PRMT R12, RZ, 0x7610, R12 ;  /* 0x00007610ff0c7816 */ /* 0x000fc6000000000c */
[----:B---3--:R-:W-:Y:S01]  /*37df0*/  STL [R1+0x63b8], R3 ;  /* 0x0063b80301007387 */ /* 0x008fe20000100800 */
[----:B--2---:R-:W-:-:S04]  /*37e00*/  @P1 LOP3.LUT R7, R7, R6, RZ, 0x3c, !PT ;  /* 0x0000000607071212 */ /* 0x004fc800078e3cff */
[----:B------:R-:W-:-:S04]  /*37e10*/  @P1 LOP3.LUT R6, R7, R6, RZ, 0x3c, !PT ;  /* 0x0000000607061212 */ /* 0x000fc800078e3cff */
[----:B------:R-:W-:-:S05]  /*37e20*/  @P1 LOP3.LUT R7, R7, R6, RZ, 0x3c, !PT ;  /* 0x0000000607071212 */ /* 0x000fca00078e3cff */
[----:B------:R-:W2:Y:S04]  /*37e30*/  @P1 LDG.E.U16 R13, [R6.64] ;  /* 0x00000008060d1981 */ /* 0x000ea8000c1e1500 */
[----:B--2---:R0:W-:Y:S04]  /*37e40*/  STL [R1+0x8e4], R13 ;  /* 0x0008e40d01007387 */ /* 0x0041e80000100800 */
[----:B0-----:R-:W2:Y:S01]  /*37e50*/  LDL.LU R13, [R1+0x644c] ;  /* 0x00644c00010d7983 */ /* 0x001ea20000300800 */
[----:B------:R-:W3:Y:S02]  /*37e60*/  LDL R6, [R1+0x2aec] ;  /* 0x002aec0001067983 */ /* 0x000ee40000100800 */
[----:B------:R-:W3:Y:S02]  /*37e70*/  LDL R7, [R1+0x2af0] ;  /* 0x002af00001077983 */ /* 0x000ee40000100800 */
[----:B---3--:R-:W-:-:S04]  /*37e80*/  @P1 LOP3.LUT R7, R7, R6, RZ, 0x3c, !PT ;  /* 0x0000000607071212 */ /* 0x008fc800078e3cff */
        /* <DEDUP_REMOVED lines=30> */
[----:B------:R-:W2:Y:S01]  /*38070*/  @P0 LDG.E.U16 R9, [R6.64] ;  /* 0x0000000806090981 */ /* 0x000ea2000c1e1500 */
[----:B------:R-:W-:-:S03]  /*38080*/  PRMT R60, RZ, 0x7610, R60 ;  /* 0x00007610ff3c7816 */ /* 0x000fc6000000003c */
[----:B--2---:R0:W-:Y:S04]  /*38090*/  STL [R1+0x14], R9 ;  /* 0x0000140901007387 */ /* 0x0041e80000100800 */
[----:B0-----:R-:W2:Y:S01]  /*380a0*/  LDL.LU R9, [R1+0x643c] ;  /* 0x00643c0001097983 */ /* 0x001ea20000300800 */
[----:B------:R-:W2:Y:S02]  /*380b0*/  LDL R7, [R1+0x2acc] ;  /* 0x002acc0001077983 */ /* 0x000ea40000100800 */
[----:B------:R-:W-:Y:S01]  /*380c0*/  @P0 IMAD.MOV.U32 R6, RZ, RZ, R26 ;  /* 0x000000ffff060224 */ /* 0x000fe200078e001a */
[----:B------:R-:W-:Y:S01]  /*380d0*/  PRMT R3, RZ, 0x7610, R3 ;  /* 0x00007610ff037816 */ /* 0x000fe20000000003 */
[----:B------:R-:W3:Y:S04]  /*380e0*/  LDL R26, [R1+0x2aa8] ;  /* 0x002aa800011a7983 */ /* 0x000ee80000100800 */
[----:B--2---:R0:W2:Y:S04]  /*380f0*/  @P0 LDG.E.U16 R60, [R6.64] ;  /* 0x00000008063c0981 */ /* 0x0040a8000c1e1500 */
[----:B0-----:R-:W3:Y:S04]  /*38100*/  LDL R6, [R1+0x2ac4] ;  /* 0x002ac40001067983 */ /* 0x001ee80000100800 */
[----:B------:R-:W3:Y:S04]  /*38110*/  LDL R7, [R1+0x2ac8] ;  /* 0x002ac80001077983 */ /* 0x000ee80000100800 */
[----:B--2---:R0:W-:Y:S01]  /*38120*/  STL [R1+0x6414], R60 ;  /* 0x0064143c01007387 */ /* 0x0041e20000100800 */
[----:B------:R-:W-:-:S03]  /*38130*/  PRMT R0, RZ, 0x7610, R0 ;  /* 0x00007610ff007816 */ /* 0x000fc60000000000 */
[----:B0-----:R-:W2:Y:S01]  /*38140*/  LDL R60, [R1+0x2aa0] ;  /* 0x002aa000013c7983 */ /* 0x001ea20000100800 */
[----:B---3--:R-:W-:-:S04]  /*38150*/  @P0 LOP3.LUT R7, R7, R6, RZ, 0x3c, !PT ;  /* 0x0000000607070212 */ /* 0x008fc800078e3cff */
[----:B------:R-:W-:-:S04]  /*38160*/  @P0 LOP3.LUT R6, R7, R6, RZ, 0x3c, !PT ;  /* 0x0000000607060212 */ /* 0x000fc800078e3cff */
[----:B------:R-:W-:-:S05]  /*38170*/  @P0 LOP3.LUT R7, R7, R6, RZ, 0x3c, !PT ;  /* 0x0000000607070212 */ /* 0x000fca00078e3cff */
[----:B------:R0:W3:Y:S04]  /*38180*/  @P0 LDG.E.U16 R3, [R6.64] ;  /* 0x0000000806030981 */ /* 0x0000e8000c1e1500 */
[----:B0-----:R-:W2:Y:S04]  /*38190*/  LDL R6, [R1+0x2abc] ;  /* 0x002abc0001067983 */ /* 0x001ea80000100800 */
[----:B------:R-:W2:Y:S02]  /*381a0*/  LDL R7, [R1+0x2ac0] ;  /* 0x002ac00001077983 */ /* 0x000ea40000100800 */
[----:B--2---:R-:W-:-:S04]  /*381b0*/  @P0 LOP3.LUT R7, R7, R6, RZ, 0x3c, !PT ;  /* 0x0000000607070212 */ /* 0x004fc800078e3cff */
[----:B------:R-:W-:-:S04]  /*381c0*/  @P0 LOP3.LUT R6, R7, R6, RZ, 0x3c, !PT ;  /* 0x0000000607060212 */ /* 0x000fc800078e3cff */
[----:B------:R-:W-:Y:S01]  /*381d0*/  @P0 LOP3.LUT R7, R7, R6, RZ, 0x3c, !PT ;  /* 0x0000000607070212 */ /* 0x000fe200078e3cff */
[----:B---3--:R-:W-:Y:S04]  /*381e0*/  STL [R1+0x6418], R3 ;  /* 0x0064180301007387 */ /* 0x008fe80000100800 */
[----:B------:R0:W2:Y:S04]  /*381f0*/  @P0 LDG.E.U16 R0, [R6.64] ;  /* 0x0000000806000981 */ /* 0x0000a8000c1e1500 */
[----:B0-----:R-:W3:Y:S04]  /*38200*/  LDL R6, [R1+0x2ab4] ;  /* 0x002ab40001067983 */ /* 0x001ee80000100800 */
[----:B------:R-:W3:Y:S01]  /*38210*/  LDL R7, [R1+0x2ab8] ;  /* 0x002ab80001077983 */ /* 0x000ee20000100800 */
[----:B------:R-:W-:-:S02]  /*38220*/  ISETP.GT.AND P1, PT, R4, 0x2d, PT ;  /* 0x0000002d0400780c */ /* 0x000fc40003f24270 */
[----:B------:R-:W-:-:S11]  /*38230*/  PRMT R8, RZ, 0x7610, R8 ;  /* 0x00007610ff087816 */ /* 0x000fd60000000008 */
[----:B---3--:R-:W-:-:S04]  /*38240*/  @P1 LOP3.LUT R7, R7, R6, RZ, 0x3c, !PT ;  /* 0x0000000607071212 */ /* 0x008fc800078e3cff */
[----:B------:R-:W-:-:S04]  /*38250*/  @P1 LOP3.LUT R6, R7, R6, RZ, 0x3c, !PT ;  /* 0x0000000607061212 */ /* 0x000fc800078e3cff */
[----:B------:R-:W-:-:S05]  /*38260*/  @P1 LOP3.LUT R7, R7, R6, RZ, 0x3c, !PT ;  /* 0x0000000607071212 */ /* 0x000fca00078e3cff */
[----:B------:R-:W3:Y:S04]  /*38270*/  @P1 LDG.E.U16 R8, [R6.64] ;  /* 0x0000000806081981 */ /* 0x000ee8000c1e1500 */
[----:B--2---:R-:W-:Y:S04]  /*38280*/  STL [R1+0x641c], R0 ;  /* 0x00641c0001007387 */ /* 0x004fe80000100800 */
[----:B---3--:R0:W-:Y:S04]  /*38290*/  STL [R1+0x4], R8 ;  /* 0x0000040801007387 */ /* 0x0081e80000100800 */
[----:B0-----:R-:W2:Y:S01]  /*382a0*/  LDL.LU R8, [R1+0x6438] ;  /* 0x0064380001087983 */ /* 0x001ea20000300800 */
[----:B------:R-:W3:Y:S02]  /*382b0*/  LDL R6, [R1+0x2aac] ;  /* 0x002aac0001067983 */ /* 0x000ee40000100800 */
[----:B------:R-:W3:Y:S01]  /*382c0*/  LDL R7, [R1+0x2ab0] ;  /* 0x002ab00001077983 */ /* 0x000ee20000100800 */
[----:B------:R-:W-:-:S02]  /*382d0*/  PRMT R5, RZ, 0x7610, R5 ;  /* 0x00007610ff057816 */ /* 0x000fc40000000005 */
[----:B---3--:R-:W-:-:S04]  /*382e0*/  @P1 LOP3.LUT R7, R7, R6, RZ, 0x3c, !PT ;  /* 0x0000000607071212 */ /* 0x008fc800078e3cff */
[----:B------:R-:W-:-:S04]  /*382f0*/  @P1 LOP3.LUT R6, R7, R6, RZ, 0x3c, !PT ;  /* 0x0000000607061212 */ /* 0x000fc800078e3cff */
[----:B------:R-:W-:-:S05]  /*38300*/  @P1 LOP3.LUT R7, R7, R6, RZ, 0x3c, !PT ;  /* 0x0000000607071212 */ /* 0x000fca00078e3cff */
[----:B------:R-:W3:Y:S01]  /*38310*/  @P1 LDG.E.U16 R5, [R6.64] ;  /* 0x0000000806051981 */ /* 0x000ee2000c1e1500 */
[----:B----4-:R-:W-:-:S03]  /*38320*/  PRMT R61, RZ, 0x7610, R61 ;  /* 0x00007610ff3d7816 */ /* 0x010fc6000000003d */
[----:B---3--:R0:W-:Y:S04]  /*38330*/  STL [R1], R5 ;  /* 0x0000000501007387 */ /* 0x0081e80000100800 */
[----:B0-----:R-:W3:Y:S01]  /*38340*/  LDL.LU R5, [R1+0x6434] ;  /* 0x0064340001057983 */ /* 0x001ee20000300800 */
[----:B------:R-:W4:Y:S02]  /*38350*/  LDL R7, [R1+0x2aa4] ;  /* 0x002aa40001077983 */ /* 0x000f240000100800 */
[----:B------:R-:W-:Y:S01]  /*38360*/  @P1 IMAD.MOV.U32 R6, RZ, RZ, R26 ;  /* 0x000000ffff061224 */ /* 0x000fe200078e001a */
[----:B------:R-:W-:Y:S01]  /*38370*/  PRMT R59, RZ, 0x7610, R59 ;  /* 0x00007610ff3b7816 */ /* 0x000fe2000000003b */
[----:B------:R-:W2:Y:S04]  /*38380*/  LDL R26, [R1+0x2a88] ;  /* 0x002a8800011a7983 */ /* 0x000ea80000100800 */
[----:B----4-:R0:W4:Y:S04]  /*38390*/  @P1 LDG.E.U16 R61, [R6.64] ;  /* 0x00000008063d1981 */ /* 0x010128000c1e1500 */
[----:B0-----:R-:W2:Y:S01]  /*383a0*/  LDL R7, [R1+0x2a9c] ;  /* 0x002a9c0001077983 */ /* 0x001ea20000100800 */
[----:B------:R-:W-:Y:S01]  /*383b0*/  @P1 IMAD.MOV.U32 R6, RZ, RZ, R60 ;  /* 0x000000ffff061224 */ /* 0x000fe200078e003c */
[----:B------:R-:W-:-:S02]  /*383c0*/  ISETP.GT.AND P0, PT, R4, 0x2e, PT ;  /* 0x0000002e0400780c */ /* 0x000fc40003f04270 */
[----:B----4-:R0:W-:Y:S01]  /*383d0*/  STL [R1+0x6420], R61 ;  /* 0x0064203d01007387 */ /* 0x0101e20000100800 */
[----:B------:R-:W-:Y:S01]  /*383e0*/  PRMT R58, RZ, 0x7610, R58 ;  /* 0x00007610ff3a7816 */ /* 0x000fe2000000003a */
[----:B------:R-:W4:Y:S02]  /*383f0*/  LDL R60, [R1+0x2a80] ;  /* 0x002a8000013c7983 */ /* 0x000f240000100800 */
[----:B--2---:R1:W2:Y:S04]  /*38400*/  @P1 LDG.E.U16 R59, [R6.64] ;  /* 0x00000008063b1981 */ /* 0x0042a8000c1e1500 */
[----:B0-----:R-:W2:Y:S04]  /*38410*/  LDL R61, [R1+0x2a7c] ;  /* 0x002a7c00013d7983 */ /* 0x001ea80000100800 */
[----:B-1----:R-:W2:Y:S04]  /*38420*/  LDL R6, [R1+0x2a94] ;  /* 0x002a940001067983 */ /* 0x002ea80000100800 */
[----:B------:R-:W2:Y:S02]  /*38430*/  LDL R7, [R1+0x2a98] ;  /* 0x002a980001077983 */ /* 0x000ea40000100800 */
[----:B--2---:R-:W-:-:S04]  /*38440*/  @P0 LOP3.LUT R7, R7, R6, RZ, 0x3c, !PT ;  /* 0x0000000607070212 */ /* 0x004fc800078e3cff */
[----:B------:R-:W-:-:S04]  /*38450*/  @P0 LOP3.LUT R6, R7, R6, RZ, 0x3c, !PT ;  /* 0x0000000607060212 */ /* 0x000fc800078e3cff */
[----:B------:R-:W-:Y:S01]  /*38460*/  @P0 LOP3.LUT R7, R7, R6, RZ, 0x3c, !PT ;  /* 0x0000000607070212 */ /* 0x000fe200078e3cff */
[----:B------:R-:W-:Y:S04]  /*38470*/  STL [R1+0x6424], R59 ;  /* 0x0064243b01007387 */ /* 0x000fe80000100800 */
[----:B------:R0:W2:Y:S04]  /*38480*/  @P0 LDG.E.U16 R58, [R6.64] ;  /* 0x00000008063a0981 */ /* 0x0000a8000c1e1500 */
[----:B0-----:R-:W2:Y:S04]  /*38490*/  LDL R6, [R1+0x2a8c] ;  /* 0x002a8c0001067983 */ /* 0x001ea80000100800 */
[----:B------:R-:W2:Y:S01]  /*384a0*/  LDL R7, [R1+0x2a90] ;  /* 0x002a900001077983 */ /* 0x000ea20000100800 */
[----:B------:R-:W-:-:S02]  /*384b0*/  PRMT R57, RZ, 0x7610, R57 ;  /* 0x00007610ff397816 */ /* 0x000fc40000000039 */
[----:B--2---:R-:W-:-:S04]  /*384c0*/  @P0 LOP3.LUT R7, R7, R6, RZ, 0x3c, !PT ;  /* 0x0000000607070212 */ /* 0x004fc800078e3cff */
[----:B------:R-:W-:-:S04]  /*384d0*/  @P0 LOP3.LUT R6, R7, R6, RZ, 0x3c, !PT ;  /* 0x0000000607060212 */ /* 0x000fc800078e3cff */
[----:B------:R-:W-:Y:S01]  /*384e0*/  @P0 LOP3.LUT R7, R7, R6, RZ, 0x3c, !PT ;  /* 0x0000000607070212 */ /* 0x000fe200078e3cff */
[----:B------:R0:W-:Y:S04]  /*384f0*/  STL [R1+0x63bc], R58 ;  /* 0x0063bc3a01007387 */ /* 0x0001e80000100800 */
[----:B------:R1:W2:Y:S01]  /*38500*/  @P0 LDG.E.U16 R57, [R6.64] ;  /* 0x0000000806390981 */ /* 0x0002a2000c1e1500 */
[----:B------:R-:W-:-:S03]  /*38510*/  PRMT R56, RZ, 0x7610, R56 ;  /* 0x00007610ff387816 */ /* 0x000fc60000000038 */
[----:B0-----:R-:W2:Y:S04]  /*38520*/  LDL R58, [R1+0x2a78] ;  /* 0x002a7800013a7983 */ /* 0x001ea80000100800 */
[----:B-1----:R-:W2:Y:S01]  /*38530*/  LDL R7, [R1+0x2a84] ;  /* 0x002a840001077983 */ /* 0x002ea20000100800 */
[----:B------:R-:W-:-:S05]  /*38540*/  @P0 IMAD.MOV.U32 R6, RZ, RZ, R26 ;  /* 0x000000ffff060224 */ /* 0x000fca00078e001a */
[----:B--2---:R-:W2:Y:S04]  /*38550*/  @P0 LDG.E.U16 R56, [R6.64] ;  /* 0x0000000806380981 */ /* 0x004ea8000c1e1500 */
[----:B------:R-:W-:Y:S01]  /*38560*/  STL [R1+0x63c0], R57 ;  /* 0x0063c03901007387 */ /* 0x000fe20000100800 */
[----:B------:R-:W3:Y:S01]  /*38570*/  LDL R26, [R1+0x2a68] ;  /* 0x002a6800011a7983 */ /* 0x000ee20000100800 */
[----:B------:R-:W-:Y:S02]  /*38580*/  ISETP.GT.AND P1, PT, R4, 0x2f, PT ;  /* 0x0000002f0400780c */ /* 0x000fe40003f24270 */
[----:B------:R-:W-:Y:S01]  /*38590*/  PRMT R55, RZ, 0x7610, R55 ;  /* 0x00007610ff377816 */ /* 0x000fe20000000037 */
[----:B--2---:R0:W-:Y:S04]  /*385a0*/  STL [R1+0x63c4], R56 ;  /* 0x0063c43801007387 */ /* 0x0041e80000100800 */
[----:B0-----:R-:W2:Y:S01]  /*385b0*/  LDL R56, [R1+0x2a74] ;  /* 0x002a740001387983 */ /* 0x001ea20000100800 */
[----:B----4-:R-:W-:-:S02]  /*385c0*/  @P0 IMAD.MOV.U32 R6, RZ, RZ, R60 ;  /* 0x000000ffff060224 */ /* 0x010fc400078e003c */
[----:B------:R-:W-:Y:S01]  /*385d0*/  @P0 IMAD.MOV.U32 R7, RZ, RZ, R61 ;  /* 0x000000ffff070224 */ /* 0x000fe200078e003d */
[----:B------:R-:W-:Y:S01]  /*385e0*/  PRMT R2, RZ, 0x7610, R2 ;  /* 0x00007610ff027816 */ /* 0x000fe20000000002 */
[----:B------:R-:W4:Y:S04]  /*385f0*/  LDL R61, [R1+0x2a5c] ;  /* 0x002a5c00013d7983 */ /* 0x000f280000100800 */
[----:B------:R0:W3:Y:S04]  /*38600*/  @P0 LDG.E.U16 R55, [R6.64] ;  /* 0x0000000806370981 */ /* 0x0000e8000c1e1500 */
[----:B------:R-:W3:Y:S01]  /*38610*/  LDL R60, [R1+0x2a60] ;  /* 0x002a6000013c7983 */ /* 0x000ee20000100800 */
[----:B0-----:R-:W-:-:S02]  /*38620*/  @P1 IMAD.MOV.U32 R6, RZ, RZ, R58 ;  /* 0x000000ffff061224 */ /* 0x001fc400078e003a */
[----:B--2---:R-:W-:-:S05]  /*38630*/  @P1 IMAD.MOV.U32 R7, RZ, RZ, R56 ;  /* 0x000000ffff071224 */ /* 0x004fca00078e0038 */
[----:B------:R-:W2:Y:S04]  /*38640*/  @P1 LDG.E.U16 R2, [R6.64] ;  /* 0x0000000806021981 */ /* 0x000ea8000c1e1500 */
[----:B---3--:R0:W-:Y:S01]  /*38650*/  STL [R1+0x63c8], R55 ;  /* 0x0063c83701007387 */ /* 0x0081e20000100800 */
[----:B------:R-:W3:Y:S02]  /*38660*/  LDL R58, [R1+0x2a54] ;  /* 0x002a5400013a7983 */ /* 0x000ee40000100800 */
[----:B------:R-:W3:Y:S01]  /*38670*/  LDL R56, [R1+0x2a58] ;  /* 0x002a580001387983 */ /* 0x000ee20000100800 */
[----:B0-----:R-:W3:Y:S04]  /*38680*/  LDL R55, [R1+0x2a70] ;  /* 0x002a700001377983 */ /* 0x001ee80000100800 */
[----:B--2---:R-:W-:Y:S01]  /*38690*/  STL [R1+0x734], R2 ;  /* 0x0007340201007387 */ /* 0x004fe20000100800 */
[----:B------:R-:W2:Y:S01]  /*386a0*/  LDL R7, [R1+0x2a6c] ;  /* 0x002a6c0001077983 */ /* 0x000ea20000100800 */
[----:B------:R-:W-:Y:S01]  /*386b0*/  PRMT R27, RZ, 0x7610, R27 ;  /* 0x00007610ff1b7816 */ /* 0x000fe2000000001b */
[----:B---3--:R-:W-:Y:S01]  /*386c0*/  @P1 IMAD.MOV.U32 R6, RZ, RZ, R55 ;  /* 0x000000ffff061224 */ /* 0x008fe200078e0037 */
[----:B------:R-:W-:Y:S01]  /*386d0*/  PRMT R3, RZ, 0x7610, R3 ;  /* 0x00007610ff037816 */ /* 0x000fe20000000003 */
[----:B------:R-:W3:Y:S04]  /*386e0*/  LDL R55, [R1+0x2a4c] ;  /* 0x002a4c0001377983 */ /* 0x000ee80000100800 */
[----:B--2---:R0:W2:Y:S04]  /*386f0*/  @P1 LDG.E.U16 R27, [R6.64] ;  /* 0x00000008061b1981 */ /* 0x0040a8000c1e1500 */
[----:B0-----:R-:W2:Y:S01]  /*38700*/  LDL R7, [R1+0x2a64] ;  /* 0x002a640001077983 */ /* 0x001ea20000100800 */
[----:B------:R-:W-:Y:S01]  /*38710*/  @P1 IMAD.MOV.U32 R6, RZ, RZ, R26 ;  /* 0x000000ffff061224 */ /* 0x000fe200078e001a */
[----:B------:R-:W-:-:S04]  /*38720*/  ISETP.GT.AND P0, PT, R4, 0x30, PT ;  /* 0x000000300400780c */ /* 0x000fc80003f04270 */
[----:B--2---:R0:W2:Y:S04]  /*38730*/  @P1 LDG.E.U16 R3, [R6.64] ;  /* 0x0000000806031981 */ /* 0x0040a8000c1e1500 */
[----:B------:R1:W-:Y:S01]  /*38740*/  STL [R1+0x730], R27 ;  /* 0x0007301b01007387 */ /* 0x0003e20000100800 */
[----:B------:R-:W2:Y:S03]  /*38750*/  LDL R26, [R1+0x2a44] ;  /* 0x002a4400011a7983 */ /* 0x000ea60000100800 */
[----:B-1----:R-:W2:Y:S01]  /*38760*/  LDL R27, [R1+0x2a50] ;  /* 0x002a5000011b7983 */ /* 0x002ea20000100800 */
[----:B------:R-:W-:Y:S01]  /*38770*/  PRMT R59, RZ, 0x7610, R59 ;  /* 0x00007610ff3b7816 */ /* 0x000fe2000000003b */
[----:B0-----:R-:W-:-:S02]  /*38780*/  @P1 IMAD.MOV.U32 R6, RZ, RZ, R60 ;  /* 0x000000ffff061224 */ /* 0x001fc400078e003c */
[----:B----4-:R-:W-:Y:S01]  /*38790*/  @P1 IMAD.MOV.U32 R7, RZ, RZ, R61 ;  /* 0x000000ffff071224 */ /* 0x010fe200078e003d */
[----:B------:R-:W-:-:S04]  /*387a0*/  PRMT R54, RZ, 0x7610, R54 ;  /* 0x00007610ff367816 */ /* 0x000fc80000000036 */
[----:B------:R0:W4:Y:S01]  /*387b0*/  @P1 LDG.E.U16 R59, [R6.64] ;  /* 0x00000008063b1981 */ /* 0x000122000c1e1500 */
[----:B------:R-:W-:Y:S01]  /*387c0*/  PRMT R53, RZ, 0x7610, R53 ;  /* 0x00007610ff357816 */ /* 0x000fe20000000035 */
[----:B0-----:R-:W-:Y:S02]  /*387d0*/  @P0 IMAD.MOV.U32 R6, RZ, RZ, R56 ;  /* 0x000000ffff060224 */ /* 0x001fe400078e0038 */
[----:B------:R-:W-:-:S05]  /*387e0*/  @P0 IMAD.MOV.U32 R7, RZ, RZ, R58 ;  /* 0x000000ffff070224 */ /* 0x000fca00078e003a */
[----:B------:R3:W4:Y:S02]  /*387f0*/  @P0 LDG.E.U16 R54, [R6.64] ;  /* 0x0000000806360981 */ /* 0x000724000c1e1500 */
[----:B---3--:R-:W-:Y:S02]  /*38800*/  @P0 IMAD.MOV.U32 R7, RZ, RZ, R55 ;  /* 0x000000ffff070224 */ /* 0x008fe400078e0037 */
[----:B--2---:R0:W-:Y:S04]  /*38810*/  STL [R1+0x72c], R3 ;  /* 0x00072c0301007387 */ /* 0x0041e80000100800 */
[----:B0-----:R-:W2:Y:S01]  /*38820*/  LDL R3, [R1+0x2a48] ;  /* 0x002a480001037983 */ /* 0x001ea20000100800 */
[----:B------:R-:W-:-:S05]  /*38830*/  @P0 IMAD.MOV.U32 R6, RZ, RZ, R27 ;  /* 0x000000ffff060224 */ /* 0x000fca00078e001b */
[----:B------:R0:W3:Y:S01]  /*38840*/  @P0 LDG.E.U16 R53, [R6.64] ;  /* 0x0000000806350981 */ /* 0x0000e2000c1e1500 */
[----:B------:R-:W-:-:S03]  /*38850*/  PRMT R52, RZ, 0x7610, R52 ;  /* 0x00007610ff347816 */ /* 0x000fc60000000034 */
[----:B----4-:R1:W-:Y:S01]  /*38860*/  STL [R1+0x728], R59 ;  /* 0x0007283b01007387 */ /* 0x0103e20000100800 */
[----:B------:R-:W4:Y:S02]  /*38870*/  LDL R58, [R1+0x2a40] ;  /* 0x002a4000013a7983 */ /* 0x000f240000100800 */
[----:B0-----:R-:W-:Y:S01]  /*38880*/  @P0 IMAD.MOV.U32 R7, RZ, RZ, R26 ;  /* 0x000000ffff070224 */ /* 0x001fe200078e001a */
[----:B-1----:R-:W4:Y:S04]  /*38890*/  LDL R59, [R1+0x2a3c] ;  /* 0x002a3c00013b7983 */ /* 0x002f280000100800 */
[----:B------:R-:W-:Y:S01]  /*388a0*/  STL [R1+0x6428], R54 ;  /* 0x0064283601007387 */ /* 0x000fe20000100800 */
[----:B------:R-:W4:Y:S02]  /*388b0*/  LDL R60, [R1+0x2a34] ;  /* 0x002a3400013c7983 */ /* 0x000f240000100800 */
[----:B------:R-:W4:Y:S02]  /*388c0*/  LDL R55, [R1+0x2a38] ;  /* 0x002a380001377983 */ /* 0x000f240000100800 */
[----:B--2---:R-:W-:-:S05]  /*388d0*/  @P0 IMAD.MOV.U32 R6, RZ, RZ, R3 ;  /* 0x000000ffff060224 */ /* 0x004fca00078e0003 */
[----:B------:R4:W2:Y:S04]  /*388e0*/  @P0 LDG.E.U16 R52, [R6.64] ;  /* 0x0000000806340981 */ /* 0x0008a8000c1e1500 */
[----:B---3--:R-:W-:Y:S01]  /*388f0*/  STL [R1+0x642c], R53 ;  /* 0x00642c3501007387 */ /* 0x008fe20000100800 */
[----:B------:R-:W3:Y:S02]  /*38900*/  LDL R56, [R1+0x2a2c] ;  /* 0x002a2c0001387983 */ /* 0x000ee40000100800 */
[----:B------:R-:W3:Y:S01]  /*38910*/  LDL R27, [R1+0x2a30] ;  /* 0x002a3000011b7983 */ /* 0x000ee20000100800 */
[----:B------:R-:W-:Y:S01]  /*38920*/  ISETP.GT.AND P1, PT, R4, 0x31, PT ;  /* 0x000000310400780c */ /* 0x000fe20003f24270 */
[----:B------:R-:W3:Y:S04]  /*38930*/  LDL R26, [R1+0x2a24] ;  /* 0x002a2400011a7983 */ /* 0x000ee80000100800 */
[----:B------:R-:W3:Y:S01]  /*38940*/  LDL R3, [R1+0x2a28] ;  /* 0x002a280001037983 */ /* 0x000ee20000100800 */
[----:B------:R-:W-:Y:S01]  /*38950*/  PRMT R51, RZ, 0x7610, R51 ;  /* 0x00007610ff337816 */ /* 0x000fe20000000033 */
[----:B----4-:R-:W-:-:S02]  /*38960*/  @P0 IMAD.MOV.U32 R6, RZ, RZ, R58 ;  /* 0x000000ffff060224 */ /* 0x010fc400078e003a */
[----:B------:R-:W-:Y:S01]  /*38970*/  @P0 IMAD.MOV.U32 R7, RZ, RZ, R59 ;  /* 0x000000ffff070224 */ /* 0x000fe200078e003b */
[----:B------:R-:W-:-:S04]  /*38980*/  PRMT R50, RZ, 0x7610, R50 ;  /* 0x00007610ff327816 */ /* 0x000fc80000000032 */
[----:B------:R0:W4:Y:S02]  /*38990*/  @P0 LDG.E.U16 R51, [R6.64] ;  /* 0x0000000806330981 */ /* 0x000124000c1e1500 */
[----:B0-----:R-:W-:Y:S02]  /*389a0*/  @P1 IMAD.MOV.U32 R6, RZ, RZ, R55 ;  /* 0x000000ffff061224 */ /* 0x001fe400078e0037 */
[----:B------:R-:W-:-:S05]  /*389b0*/  @P1 IMAD.MOV.U32 R7, RZ, RZ, R60 ;  /* 0x000000ffff071224 */ /* 0x000fca00078e003c */
[----:B------:R3:W4:Y:S04]  /*389c0*/  @P1 LDG.E.U16 R50, [R6.64] ;  /* 0x0000000806321981 */ /* 0x000728000c1e1500 */
[----:B--2---:R0:W-:Y:S01]  /*389d0*/  STL [R1+0x6430], R52 ;  /* 0x0064303401007387 */ /* 0x0041e20000100800 */
[----:B------:R-:W2:Y:S02]  /*389e0*/  LDL R59, [R1+0x2a1c] ;  /* 0x002a1c00013b7983 */ /* 0x000ea40000100800 */
[----:B------:R-:W4:Y:S02]  /*389f0*/  LDL R58, [R1+0x2a20] ;  /* 0x002a2000013a7983 */ /* 0x000f240000100800 */
[----:B------:R-:W4:Y:S02]  /*38a00*/  LDL R55, [R1+0x2a14] ;  /* 0x002a140001377983 */ /* 0x000f240000100800 */
[----:B---3--:R-:W-:-:S02]  /*38a10*/  @P1 IMAD.MOV.U32 R6, RZ, RZ, R27 ;  /* 0x000000ffff061224 */ /* 0x008fc400078e001b */
[----:B------:R-:W-:Y:S01]  /*38a20*/  @P1 IMAD.MOV.U32 R7, RZ, RZ, R56 ;  /* 0x000000ffff071224 */ /* 0x000fe200078e0038 */
[----:B------:R-:W3:Y:S04]  /*38a30*/  LDL R27, [R1+0x2a10] ;  /* 0x002a1000011b7983 */ /* 0x000ee80000100800 */
[----:B------:R-:W3:Y:S04]  /*38a40*/  LDL R56, [R1+0x2a0c] ;  /* 0x002a0c0001387983 */ /* 0x000ee80000100800 */
[----:B0-----:R-:W3:Y:S01]  /*38a50*/  LDL R52, [R1+0x2a18] ;  /* 0x002a180001347983 */ /* 0x001ee20000100800 */
[----:B------:R-:W-:-:S02]  /*38a60*/  PRMT R49, RZ, 0x7610, R49 ;  /* 0x00007610ff317816 */ /* 0x000fc40000000031 */
[----:B------:R-:W-:Y:S02]  /*38a70*/  PRMT R48, RZ, 0x7610, R48 ;  /* 0x00007610ff307816 */ /* 0x000fe40000000030 */
[----:B------:R-:W-:Y:S02]  /*38a80*/  ISETP.GT.AND P0, PT, R4, 0x32, PT ;  /* 0x000000320400780c */ /* 0x000fe40003f04270 */
[----:B------:R0:W3:Y:S01]  /*38a90*/  @P1 LDG.E.U16 R49, [R6.64] ;  /* 0x0000000806311981 */ /* 0x0000e2000c1e1500 */
[----:B------:R-:W-:Y:S01]  /*38aa0*/  PRMT R47, RZ, 0x7610, R47 ;  /* 0x00007610ff2f7816 */ /* 0x000fe2000000002f */
[----:B0-----:R-:W-:Y:S02]  /*38ab0*/  @P1 IMAD.MOV.U32 R6, RZ, RZ, R3 ;  /* 0x000000ffff061224 */ /* 0x001fe400078e0003 */
[----:B------:R-:W-:Y:S01]  /*38ac0*/  @P1 IMAD.MOV.U32 R7, RZ, RZ, R26 ;  /* 0x000000ffff071224 */ /* 0x000fe200078e001a */
[----:B------:R-:W3:Y:S04]  /*38ad0*/  LDL R3, [R1+0x2a08] ;  /* 0x002a080001037983 */ /* 0x000ee80000100800 */
[----:B------:R-:W3:Y:S04]  /*38ae0*/  LDL R26, [R1+0x2a04] ;  /* 0x002a0400011a7983 */ /* 0x000ee80000100800 */
[----:B------:R2:W3:Y:S01]  /*38af0*/  @P1 LDG.E.U16 R48, [R6.64] ;  /* 0x0000000806301981 */ /* 0x0004e2000c1e1500 */
[----:B------:R-:W-:-:S02]  /*38b00*/  PRMT R46, RZ, 0x7610, R46 ;  /* 0x00007610ff2e7816 */ /* 0x000fc4000000002e */
[----:B------:R-:W-:Y:S01]  /*38b10*/  PRMT R45, RZ, 0x7610, R45 ;  /* 0x00007610ff2d7816 */ /* 0x000fe2000000002d */
[----:B--2---:R-:W-:Y:S02]  /*38b20*/  @P1 IMAD.MOV.U32 R7, RZ, RZ, R59 ;  /* 0x000000ffff071224 */ /* 0x004fe400078e003b */
[----:B----4-:R-:W-:-:S05]  /*38b30*/  @P1 IMAD.MOV.U32 R6, RZ, RZ, R58 ;  /* 0x000000ffff061224 */ /* 0x010fca00078e003a */
[----:B------:R3:W2:Y:S02]  /*38b40*/  @P1 LDG.E.U16 R47, [R6.64] ;  /* 0x00000008062f1981 */ /* 0x0006a4000c1e1500 */
[----:B---3--:R-:W-:Y:S02]  /*38b50*/  @P0 IMAD.MOV.U32 R6, RZ, RZ, R52 ;  /* 0x000000ffff060224 */ /* 0x008fe400078e0034 */
[----:B------:R-:W-:Y:S01]  /*38b60*/  @P0 IMAD.MOV.U32 R7, RZ, RZ, R55 ;  /* 0x000000ffff070224 */ /* 0x000fe200078e0037 */
[----:B------:R-:W3:Y:S04]  /*38b70*/  LDL R52, [R1+0x2a00] ;  /* 0x002a000001347983 */ /* 0x000ee80000100800 */
[----:B------:R-:W4:Y:S04]  /*38b80*/  LDL R55, [R1+0x29fc] ;  /* 0x0029fc0001377983 */ /* 0x000f280000100800 */
[----:B------:R0:W2:Y:S02]  /*38b90*/  @P0 LDG.E.U16 R46, [R6.64] ;  /* 0x00000008062e0981 */ /* 0x0000a4000c1e1500 */
[----:B0-----:R-:W-:-:S02]  /*38ba0*/  @P0 IMAD.MOV.U32 R6, RZ, RZ, R27 ;  /* 0x000000ffff060224 */ /* 0x001fc400078e001b */
[----:B------:R-:W-:-:S05]  /*38bb0*/  @P0 IMAD.MOV.U32 R7, RZ, RZ, R56 ;  /* 0x000000ffff070224 */ /* 0x000fca00078e0038 */
[----:B------:R0:W2:Y:S01]  /*38bc0*/  @P0 LDG.E.U16 R45, [R6.64] ;  /* 0x00000008062d0981 */ /* 0x0000a2000c1e1500 */
[----:B------:R-:W-:Y:S02]  /*38bd0*/  PRMT R44, RZ, 0x7610, R44 ;  /* 0x00007610ff2c7816 */ /* 0x000fe4000000002c */
[----:B------:R-:W-:Y:S01]  /*38be0*/  PRMT R43, RZ, 0x7610, R43 ;  /* 0x00007610ff2b7816 */ /* 0x000fe2000000002b */
[----:B0-----:R-:W-:Y:S02]  /*38bf0*/  @P0 IMAD.MOV.U32 R6, RZ, RZ, R3 ;  /* 0x000000ffff060224 */ /* 0x001fe400078e0003 */
[----:B------:R-:W-:-:S05]  /*38c00*/  @P0 IMAD.MOV.U32 R7, RZ, RZ, R26 ;  /* 0x000000ffff070224 */ /* 0x000fca00078e001a */
[----:B------:R3:W2:Y:S02]  /*38c10*/  @P0 LDG.E.U16 R44, [R6.64] ;  /* 0x00000008062c0981 */ /* 0x0006a4000c1e1500 */
[----:B---3--:R-:W-:Y:S02]  /*38c20*/  @P0 IMAD.MOV.U32 R6, RZ, RZ, R52 ;  /* 0x000000ffff060224 */ /* 0x008fe400078e0034 */
[----:B----4-:R-:W-:Y:S01]  /*38c30*/  @P0 IMAD.MOV.U32 R7, RZ, RZ, R55 ;  /* 0x000000ffff070224 */ /* 0x010fe200078e0037 */
[----:B--2---:R-:W-:Y:S01]  /*38c40*/  STL [R1+0x63cc], R46 ;  /* 0x0063cc2e01007387 */ /* 0x004fe20000100800 */
[----:B------:R-:W2:Y:S02]  /*38c50*/  LDL R58, [R1+0x29d4] ;  /* 0x0029d400013a7983 */ /* 0x000ea40000100800 */
[----:B------:R-:W3:Y:S01]  /*38c60*/  LDL R56, [R1+0x29d8] ;  /* 0x0029d80001387983 */ /* 0x000ee20000100800 */
[----:B------:R2:W4:Y:S04]  /*38c70*/  @P0 LDG.E.U16 R43, [R6.64] ;  /* 0x00000008062b0981 */ /* 0x000528000c1e1500 */
[----:B------:R-:W-:Y:S01]  /*38c80*/  STL [R1+0x63d0], R45 ;  /* 0x0063d02d01007387 */ /* 0x000fe20000100800 */
[----:B------:R-:W4:Y:S02]  /*38c90*/  LDL R27, [R1+0x29d0] ;  /* 0x0029d000011b7983 */ /* 0x000f240000100800 */
[----:B------:R-:W4:Y:S01]  /*38ca0*/  LDL R59, [R1+0x29cc] ;  /* 0x0029cc00013b7983 */ /* 0x000f220000100800 */
[----:B------:R-:W-:Y:S01]  /*38cb0*/  ISETP.GT.AND P1, PT, R4, 0x34, PT ;  /* 0x000000340400780c */ /* 0x000fe20003f24270 */
[----:B------:R-:W4:Y:S04]  /*38cc0*/  LDL R26, [R1+0x29c4] ;  /* 0x0029c400011a7983 */ /* 0x000f280000100800 */
[----:B------:R-:W4:Y:S01]  /*38cd0*/  LDL R3, [R1+0x29c8] ;  /* 0x0029c80001037983 */ /* 0x000f220000100800 */
[----:B------:R-:W-:-:S03]  /*38ce0*/  PRMT R42, RZ, 0x7610, R42 ;  /* 0x00007610ff2a7816 */ /* 0x000fc6000000002a */
[----:B------:R-:W-:Y:S01]  /*38cf0*/  STL [R1+0x63d4], R44 ;  /* 0x0063d42c01007387 */ /* 0x000fe20000100800 */
[----:B------:R-:W4:Y:S02]  /*38d00*/  LDL R55, [R1+0x29bc] ;  /* 0x0029bc0001377983 */ /* 0x000f240000100800 */
[----:B------:R-:W4:Y:S02]  /*38d10*/  LDL R52, [R1+0x29c0] ;  /* 0x0029c00001347983 */ /* 0x000f240000100800 */
[----:B--2---:R-:W-:Y:S02]  /*38d20*/  @P1 IMAD.MOV.U32 R7, RZ, RZ, R58 ;  /* 0x000000ffff071224 */ /* 0x004fe400078e003a */
[----:B---3--:R-:W-:Y:S01]  /*38d30*/  @P1 IMAD.MOV.U32 R6, RZ, RZ, R56 ;  /* 0x000000ffff061224 */ /* 0x008fe200078e0038 */
[----:B----4-:R0:W-:Y:S01]  /*38d40*/  STL [R1+0x63d8], R43 ;  /* 0x0063d82b01007387 */ /* 0x0101e20000100800 */
[----:B------:R-:W2:Y:S02]  /*38d50*/  LDL R58, [R1+0x29b4] ;  /* 0x0029b400013a7983 */ /* 0x000ea40000100800 */
[----:B------:R-:W3:Y:S01]  /*38d60*/  LDL R56, [R1+0x29b8] ;  /* 0x0029b80001387983 */ /* 0x000ee20000100800 */
[----:B------:R1:W4:Y:S04]  /*38d70*/  @P1 LDG.E.U16 R42, [R6.64] ;  /* 0x00000008062a1981 */ /* 0x000328000c1e1500 */
[----:B0-----:R-:W4:Y:S01]  /*38d80*/  LDL R43, [R1+0x29ac] ;  /* 0x0029ac00012b7983 */ /* 0x001f220000100800 */
[----:B-1----:R-:W-:-:S03]  /*38d90*/  @P1 IMAD.MOV.U32 R6, RZ, RZ, R27 ;  /* 0x000000ffff061224 */ /* 0x002fc600078e001b */
[----:B------:R-:W4:Y:S01]  /*38da0*/  LDL R27, [R1+0x29b0] ;  /* 0x0029b000011b7983 */ /* 0x000f220000100800 */
[----:B------:R-:W-:Y:S01]  /*38db0*/  PRMT R41, RZ, 0x7610, R41 ;  /* 0x00007610ff297816 */ /* 0x000fe20000000029 */
[----:B------:R-:W-:Y:S01]  /*38dc0*/  @P1 IMAD.MOV.U32 R7, RZ, RZ, R59 ;  /* 0x000000ffff071224 */ /* 0x000fe200078e003b */
[----:B------:R-:W-:Y:S02]  /*38dd0*/  PRMT R40, RZ, 0x7610, R40 ;  /* 0x00007610ff287816 */ /* 0x000fe40000000028 */
[----:B------:R-:W-:Y:S02]  /*38de0*/  ISETP.GT.AND P0, PT, R4, 0x35, PT ;  /* 0x000000350400780c */ /* 0x000fe40003f04270 */
[----:B------:R0:W4:Y:S01]  /*38df0*/  @P1 LDG.E.U16 R41, [R6.64] ;  /* 0x0000000806291981 */ /* 0x000122000c1e1500 */
[----:B------:R-:W-:Y:S01]  /*38e00*/  PRMT R39, RZ, 0x7610, R39 ;  /* 0x00007610ff277816 */ /* 0x000fe20000000027 */
[----:B0-----:R-:W-:Y:S02]  /*38e10*/  @P1 IMAD.MOV.U32 R6, RZ, RZ, R3 ;  /* 0x000000ffff061224 */ /* 0x001fe400078e0003 */
[----:B------:R-:W-:Y:S01]  /*38e20*/  @P1 IMAD.MOV.U32 R7, RZ, RZ, R26 ;  /* 0x000000ffff071224 */ /* 0x000fe200078e001a */
[----:B------:R-:W4:Y:S04]  /*38e30*/  LDL R3, [R1+0x29a8] ;  /* 0x0029a80001037983 */ /* 0x000f280000100800 */
[----:B------:R-:W4:Y:S04]  /*38e40*/  LDL R26, [R1+0x29a4] ;  /* 0x0029a400011a7983 */ /* 0x000f280000100800 */
[----:B------:R0:W4:Y:S01]  /*38e50*/  @P1 LDG.E.U16 R40, [R6.64] ;  /* 0x0000000806281981 */ /* 0x000122000c1e1500 */
[----:B------:R-:W-:Y:S01]  /*38e60*/  PRMT R38, RZ, 0x7610, R38 ;  /* 0x00007610ff267816 */ /* 0x000fe20000000026 */
[----:B0-----:R-:W-:-:S02]  /*38e70*/  @P1 IMAD.MOV.U32 R6, RZ, RZ, R52 ;  /* 0x000000ffff061224 */ /* 0x001fc400078e0034 */
[----:B------:R-:W-:Y:S01]  /*38e80*/  @P1 IMAD.MOV.U32 R7, RZ, RZ, R55 ;  /* 0x000000ffff071224 */ /* 0x000fe200078e0037 */
[----:B------:R-:W4:Y:S04]  /*38e90*/  LDL R52, [R1+0x29a0] ;  /* 0x0029a00001347983 */ /* 0x000f280000100800 */
[----:B------:R-:W4:Y:S04]  /*38ea0*/  LDL R55, [R1+0x299c] ;  /* 0x00299c0001377983 */ /* 0x000f280000100800 */
[----:B------:R2:W4:Y:S02]  /*38eb0*/  @P1 LDG.E.U16 R39, [R6.64] ;  /* 0x0000000806271981 */ /* 0x000524000c1e1500 */
[----:B--2---:R-:W-:-:S02]  /*38ec0*/  @P0 IMAD.MOV.U32 R7, RZ, RZ, R58 ;  /* 0x000000ffff070224 */ /* 0x004fc400078e003a */
[----:B---3--:R-:W-:Y:S01]  /*38ed0*/  @P0 IMAD.MOV.U32 R6, RZ, RZ, R56 ;  /* 0x000000ffff060224 */ /* 0x008fe200078e0038 */
[----:B------:R-:W-:Y:S02]  /*38ee0*/  PRMT R37, RZ, 0x7610, R37 ;  /* 0x00007610ff257816 */ /* 0x000fe40000000025 */
[----:B------:R-:W-:Y:S02]  /*38ef0*/  PRMT R36, RZ, 0x7610, R36 ;  /* 0x00007610ff247816 */ /* 0x000fe40000000024 */
[----:B------:R-:W-:Y:S02]  /*38f00*/  ISETP.GT.AND P1, PT, R4, 0x36, PT ;  /* 0x000000360400780c */ /* 0x000fe40003f24270 */
[----:B------:R-:W-:Y:S01]  /*38f10*/  PRMT R35, RZ, 0x7610, R35 ;  /* 0x00007610ff237816 */ /* 0x000fe20000000023 */
[----:B------:R4:W2:Y:S01]  /*38f20*/  @P0 LDG.E.U16 R38, [R6.64] ;  /* 0x0000000806260981 */ /* 0x0008a2000c1e1500 */
[----:B------:R-:W-:-:S03]  /*38f30*/  PRMT R34, RZ, 0x7610, R34 ;  /* 0x00007610ff227816 */ /* 0x000fc60000000022 */
[----:B------:R-:W3:Y:S04]  /*38f40*/  LDL R58, [R1+0x294c] ;  /* 0x00294c00013a7983 */ /* 0x000ee80000100800 */
[----:B------:R-:W2:Y:S01]  /*38f50*/  LDL R56, [R1+0x2950] ;  /* 0x0029500001387983 */ /* 0x000ea20000100800 */
[----:B----4-:R-:W-:Y:S02]  /*38f60*/  @P0 IMAD.MOV.U32 R6, RZ, RZ, R27 ;  /* 0x000000ffff060224 */ /* 0x010fe400078e001b */
[----:B------:R-:W-:Y:S01]  /*38f70*/  @P0 IMAD.MOV.U32 R7, RZ, RZ, R43 ;  /* 0x000000ffff070224 */ /* 0x000fe200078e002b */
[----:B------:R-:W4:Y:S04]  /*38f80*/  LDL R27, [R1+0x2998] ;  /* 0x00299800011b7983 */ /* 0x000f280000100800 */
[----:B------:R-:W2:Y:S04]  /*38f90*/  LDL R43, [R1+0x2994] ;  /* 0x00299400012b7983 */ /* 0x000ea80000100800 */
[----:B------:R0:W3:Y:S02]  /*38fa0*/  @P0 LDG.E.U16 R37, [R6.64] ;  /* 0x0000000806250981 */ /* 0x0000e4000c1e1500 */
[----:B0-----:R-:W-:-:S02]  /*38fb0*/  @P0 IMAD.MOV.U32 R6, RZ, RZ, R3 ;  /* 0x000000ffff060224 */ /* 0x001fc400078e0003 */
[----:B------:R-:W-:Y:S01]  /*38fc0*/  @P0 IMAD.MOV.U32 R7, RZ, RZ, R26 ;  /* 0x000000ffff070224 */ /* 0x000fe200078e001a */
[----:B------:R-:W3:Y:S04]  /*38fd0*/  LDL R3, [R1+0x2958] ;  /* 0x0029580001037983 */ /* 0x000ee80000100800 */
[----:B------:R-:W3:Y:S04]  /*38fe0*/  LDL R26, [R1+0x2954] ;  /* 0x00295400011a7983 */ /* 0x000ee80000100800 */
[----:B------:R0:W3:Y:S02]  /*38ff0*/  @P0 LDG.E.U16 R36, [R6.64] ;  /* 0x0000000806240981 */ /* 0x0000e4000c1e1500 */
[----:B0-----:R-:W-:-:S02]  /*39000*/  @P0 IMAD.MOV.U32 R6, RZ, RZ, R52 ;  /* 0x000000ffff060224 */ /* 0x001fc400078e0034 */
[----:B------:R-:W-:Y:S01]  /*39010*/  @P0 IMAD.MOV.U32 R7, RZ, RZ, R55 ;  /* 0x000000ffff070224 */ /* 0x000fe200078e0037 */
[----:B------:R-:W3:Y:S04]  /*39020*/  LDL R52, [R1+0x2948] ;  /* 0x0029480001347983 */ /* 0x000ee80000100800 */
[----:B------:R-:W3:Y:S04]  /*39030*/  LDL R55, [R1+0x2944] ;  /* 0x0029440001377983 */ /* 0x000ee80000100800 */
[----:B------:R4:W3:Y:S02]  /*39040*/  @P0 LDG.E.U16 R35, [R6.64] ;  /* 0x0000000806230981 */ /* 0x0008e4000c1e1500 */
[----:B----4-:R-:W-:-:S02]  /*39050*/  @P1 IMAD.MOV.U32 R6, RZ, RZ, R27 ;  /* 0x000000ffff061224 */ /* 0x010fc400078e001b */
[----:B--2---:R-:W-:Y:S01]  /*39060*/  @P1 IMAD.MOV.U32 R7, RZ, RZ, R43 ;  /* 0x000000ffff071224 */ /* 0x004fe200078e002b */
[----:B------:R-:W-:Y:S01]  /*39070*/  ISETP.GT.AND P0, PT, R4, 0x38, PT ;  /* 0x000000380400780c */ /* 0x000fe20003f04270 */
[----:B------:R-:W2:Y:S04]  /*39080*/  LDL R43, [R1+0x293c] ;  /* 0x00293c00012b7983 */ /* 0x000ea80000100800 */
[----:B------:R3:W4:Y:S04]  /*39090*/  @P1 LDG.E.U16 R34, [R6.64] ;  /* 0x0000000806221981 */ /* 0x000728000c1e1500 */
[----:B------:R-:W2:Y:S04]  /*390a0*/  LDL R27, [R1+0x2940] ;  /* 0x00294000011b7983 */ /* 0x000ea80000100800 */
[----:B---3--:R-:W-:-:S02]  /*390b0*/  @P0 IMAD.MOV.U32 R6, RZ, RZ, R3 ;  /* 0x000000ffff060224 */ /* 0x008fc400078e0003 */
[----:B------:R-:W-:Y:S01]  /*390c0*/  @P0 IMAD.MOV.U32 R7, RZ, RZ, R26 ;  /* 0x000000ffff070224 */ /* 0x000fe200078e001a */
[----:B------:R-:W-:Y:S02]  /*390d0*/  PRMT R33, RZ, 0x7610, R33 ;  /* 0x00007610ff217816 */ /* 0x000fe40000000021 */
[----:B------:R-:W-:-:S04]  /*390e0*/  PRMT R32, RZ, 0x7610, R32 ;  /* 0x00007610ff207816 */ /* 0x000fc80000000020 */
[----:B------:R0:W3:Y:S04]  /*390f0*/  @P0 LDG.E.U16 R33, [R6.64] ;  /* 0x0000000806210981 */ /* 0x0000e8000c1e1500 */
[----:B----4-:R-:W-:Y:S01]  /*39100*/  STL [R1+0x63dc], R34 ;  /* 0x0063dc2201007387 */ /* 0x010fe20000100800 */
[----:B------:R-:W4:Y:S02]  /*39110*/  LDL R26, [R1+0x28d4] ;  /* 0x0028d400011a7983 */ /* 0x000f240000100800 */
[----:B------:R-:W3:Y:S02]  /*39120*/  LDL R3, [R1+0x28d8] ;  /* 0x0028d80001037983 */ /* 0x000ee40000100800 */
[----:B0-----:R-:W-:Y:S02]  /*39130*/  @P0 IMAD.MOV.U32 R6, RZ, RZ, R56 ;  /* 0x000000ffff060224 */ /* 0x001fe400078e0038 */
[----:B------:R-:W-:Y:S01]  /*39140*/  @P0 IMAD.MOV.U32 R7, RZ, RZ, R58 ;  /* 0x000000ffff070224 */ /* 0x000fe200078e003a */
[----:B------:R-:W3:Y:S04]  /*39150*/  LDL R56, [R1+0x28d0] ;  /* 0x0028d00001387983 */ /* 0x000ee80000100800 */
[----:B------:R-:W3:Y:S04]  /*39160*/  LDL R58, [R1+0x28cc] ;  /* 0x0028cc00013a7983 */ /* 0x000ee80000100800 */
[----:B------:R0:W3:Y:S01]  /*39170*/  @P0 LDG.E.U16 R32, [R6.64] ;  /* 0x0000000806200981 */ /* 0x0000e2000c1e1500 */
[----:B------:R-:W-:-:S02]  /*39180*/  PRMT R31, RZ, 0x7610, R31 ;  /* 0x00007610ff1f7816 */ /* 0x000fc4000000001f */
[----:B------:R-:W-:Y:S02]  /*39190*/  ISETP.GT.AND P2, PT, R4, 0x3c, PT ;  /* 0x0000003c0400780c */ /* 0x000fe40003f44270 */
[----:B------:R-:W-:Y:S01]  /*391a0*/  PRMT R30, RZ, 0x7610, R30 ;  /* 0x00007610ff1e7816 */ /* 0x000fe2000000001e */
[----:B0-----:R-:W-:Y:S02]  /*391b0*/  @P0 IMAD.MOV.U32 R6, RZ, RZ, R52 ;  /* 0x000000ffff060224 */ /* 0x001fe400078e0034 */
[----:B------:R-:W-:Y:S01]  /*391c0*/  @P0 IMAD.MOV.U32 R7, RZ, RZ, R55 ;  /* 0x000000ffff070224 */ /* 0x000fe200078e0037 */
[----:B------:R-:W3:Y:S04]  /*391d0*/  LDL R52, [R1+0x28c8] ;  /* 0x0028c80001347983 */ /* 0x000ee80000100800 */
[----:B------:R-:W3:Y:S04]  /*391e0*/  LDL R55, [R1+0x28c4] ;  /* 0x0028c40001377983 */ /* 0x000ee80000100800 */
[----:B------:R2:W3:Y:S02]  /*391f0*/  @P0 LDG.E.U16 R31, [R6.64] ;  /* 0x00000008061f0981 */ /* 0x0004e4000c1e1500 */
[----:B--2---:R-:W-:-:S02]  /*39200*/  @P0 IMAD.MOV.U32 R6, RZ, RZ, R27 ;  /* 0x000000ffff060224 */ /* 0x004fc400078e001b */
[----:B------:R-:W-:Y:S01]  /*39210*/  @P0 IMAD.MOV.U32 R7, RZ, RZ, R43 ;  /* 0x000000ffff070224 */ /* 0x000fe200078e002b */
[----:B------:R-:W2:Y:S04]  /*39220*/  LDL R27, [R1+0x28c0] ;  /* 0x0028c000011b7983 */ /* 0x000ea80000100800 */
[----:B------:R-:W2:Y:S04]  /*39230*/  LDL R43, [R1+0x28bc] ;  /* 0x0028bc00012b7983 */ /* 0x000ea80000100800 */
[----:B------:R4:W2:Y:S02]  /*39240*/  @P0 LDG.E.U16 R30, [R6.64] ;  /* 0x00000008061e0981 */ /* 0x0008a4000c1e1500 */
[----:B----4-:R-:W-:-:S02]  /*39250*/  @P2 IMAD.MOV.U32 R7, RZ, RZ, R26 ;  /* 0x000000ffff072224 */ /* 0x010fc400078e001a */
[----:B---3--:R-:W-:Y:S01]  /*39260*/  @P2 IMAD.MOV.U32 R6, RZ, RZ, R3 ;  /* 0x000000ffff062224 */ /* 0x008fe200078e0003 */
[----:B------:R-:W3:Y:S04]  /*39270*/  LDL R26, [R1+0x298c] ;  /* 0x00298c00011a7983 */ /* 0x000ee80000100800 */
[----:B------:R-:W4:Y:S01]  /*39280*/  LDL R3, [R1+0x2990] ;  /* 0x0029900001037983 */ /* 0x000f220000100800 */
[----:B------:R-:W-:Y:S02]  /*39290*/  PRMT R29, RZ, 0x7610, R29 ;  /* 0x00007610ff1d7816 */ /* 0x000fe4000000001d */
[----:B------:R-:W-:-:S04]  /*392a0*/  PRMT R28, RZ, 0x7610, R28 ;  /* 0x00007610ff1c7816 */ /* 0x000fc8000000001c */
[----:B------:R0:W4:Y:S01]  /*392b0*/  @P2 LDG.E.U16 R29, [R6.64] ;  /* 0x00000008061d2981 */ /* 0x000122000c1e1500 */
[----:B------:R-:W-:Y:S01]  /*392c0*/  PRMT R25, RZ, 0x7610, R25 ;  /* 0x00007610ff197816 */ /* 0x000fe20000000019 */
[----:B0-----:R-:W-:Y:S02]  /*392d0*/  @P2 IMAD.MOV.U32 R6, RZ, RZ, R56 ;  /* 0x000000ffff062224 */ /* 0x001fe400078e0038 */
[----:B------:R-:W-:Y:S01]  /*392e0*/  @P2 IMAD.MOV.U32 R7, RZ, RZ, R58 ;  /* 0x000000ffff072224 */ /* 0x000fe200078e003a */
[----:B------:R-:W-:Y:S02]  /*392f0*/  PRMT R24, RZ, 0x7610, R24 ;  /* 0x00007610ff187816 */ /* 0x000fe40000000018 */
[----:B------:R-:W-:Y:S01]  /*39300*/  PRMT R15, RZ, 0x7610, R15 ;  /* 0x00007610ff0f7816 */ /* 0x000fe2000000000f */
[----:B------:R-:W4:Y:S04]  /*39310*/  LDL R58, [R1+0x2934] ;  /* 0x00293400013a7983 */ /* 0x000f280000100800 */
[----:B------:R0:W4:Y:S04]  /*39320*/  @P2 LDG.E.U16 R28, [R6.64] ;  /* 0x00000008061c2981 */ /* 0x000128000c1e1500 */
[----:B------:R-:W4:Y:S01]  /*39330*/  LDL R56, [R1+0x2938] ;  /* 0x0029380001387983 */ /* 0x000f220000100800 */
[----:B0-----:R-:W-:-:S02]  /*39340*/  @P2 IMAD.MOV.U32 R6, RZ, RZ, R52 ;  /* 0x000000ffff062224 */ /* 0x001fc400078e0034 */
[----:B------:R-:W-:Y:S01]  /*39350*/  @P2 IMAD.MOV.U32 R7, RZ, RZ, R55 ;  /* 0x000000ffff072224 */ /* 0x000fe200078e0037 */
[----:B------:R-:W4:Y:S04]  /*39360*/  LDL R52, [R1+0x2930] ;  /* 0x0029300001347983 */ /* 0x000f280000100800 */
[----:B------:R-:W4:Y:S04]  /*39370*/  LDL R55, [R1+0x292c] ;  /* 0x00292c0001377983 */ /* 0x000f280000100800 */
[----:B------:R2:W4:Y:S02]  /*39380*/  @P2 LDG.E.U16 R25, [R6.64] ;  /* 0x0000000806192981 */ /* 0x000524000c1e1500 */
[----:B--2---:R-:W-:-:S02]  /*39390*/  @P2 IMAD.MOV.U32 R6, RZ, RZ, R27 ;  /* 0x000000ffff062224 */ /* 0x004fc400078e001b */
[----:B------:R-:W-:Y:S01]  /*393a0*/  @P2 IMAD.MOV.U32 R7, RZ, RZ, R43 ;  /* 0x000000ffff072224 */ /* 0x000fe200078e002b */
[----:B------:R-:W-:Y:S01]  /*393b0*/  ISETP.GT.AND P0, PT, R4, 0x39, PT ;  /* 0x000000390400780c */ /* 0x000fe20003f04270 */
[----:B------:R-:W2:Y:S04]  /*393c0*/  LDL R43, [R1+0x2924] ;  /* 0x00292400012b7983 */ /* 0x000ea80000100800 */
[----:B------:R3:W2:Y:S04]  /*393d0*/  @P2 LDG.E.U16 R24, [R6.64] ;  /* 0x0000000806182981 */ /* 0x0006a8000c1e1500 */
[----:B------:R-:W2:Y:S01]  /*393e0*/  LDL R27, [R1+0x2928] ;  /* 0x00292800011b7983 */ /* 0x000ea20000100800 */
[----:B---3--:R-:W-:-:S02]  /*393f0*/  @P1 IMAD.MOV.U32 R7, RZ, RZ, R26 ;  /* 0x000000ffff071224 */ /* 0x008fc400078e001a */
[----:B----4-:R-:W-:Y:S01]  /*39400*/  @P1 IMAD.MOV.U32 R6, RZ, RZ, R3 ;  /* 0x000000ffff061224 */ /* 0x010fe200078e0003 */
[----:B------:R-:W3:Y:S04]  /*39410*/  LDL R26, [R1+0x291c] ;  /* 0x00291c00011a7983 */ /* 0x000ee80000100800 */
[----:B------:R-:W4:Y:S04]  /*39420*/  LDL R3, [R1+0x2920] ;  /* 0x0029200001037983 */ /* 0x000f280000100800 */
[----:B------:R0:W2:Y:S01]  /*39430*/  @P1 LDG.E.U16 R15, [R6.64] ;  /* 0x00000008060f1981 */ /* 0x0000a2000c1e1500 */
[----:B------:R-:W-:Y:S01]  /*39440*/  PRMT R23, RZ, 0x7610, R23 ;  /* 0x00007610ff177816 */ /* 0x000fe20000000017 */
[----:B0-----:R-:W-:-:S02]  /*39450*/  @P0 IMAD.MOV.U32 R7, RZ, RZ, R58 ;  /* 0x000000ffff070224 */ /* 0x001fc400078e003a */
[----:B------:R-:W-:-:S05]  /*39460*/  @P0 IMAD.MOV.U32 R6, RZ, RZ, R56 ;  /* 0x000000ffff060224 */ /* 0x000fca00078e0038 */
[----:B------:R0:W3:Y:S02]  /*39470*/  @P0 LDG.E.U16 R23, [R6.64] ;  /* 0x0000000806170981 */ /* 0x0000e4000c1e1500 */
[----:B0-----:R-:W-:Y:S02]  /*39480*/  @P0 IMAD.MOV.U32 R7, RZ, RZ, R55 ;  /* 0x000000ffff070224 */ /* 0x001fe400078e0037 */
[----:B--2---:R0:W-:Y:S01]  /*39490*/  STL [R1+0x63e0], R15 ;  /* 0x0063e00f01007387 */ /* 0x0041e20000100800 */
[----:B------:R-:W2:Y:S02]  /*394a0*/  LDL R59, [R1+0x28b4] ;  /* 0x0028b400013b7983 */ /* 0x000ea40000100800 */
[----:B------:R-:W2:Y:S02]  /*394b0*/  LDL R58, [R1+0x28b8] ;  /* 0x0028b800013a7983 */ /* 0x000ea40000100800 */
[----:B------:R-:W2:Y:S01]  /*394c0*/  LDL R56, [R1+0x28ac] ;  /* 0x0028ac0001387983 */ /* 0x000ea20000100800 */
[----:B------:R-:W2:Y:S01]  /*394d0*/  LDL R55, [R1+0x28b0] ;  /* 0x0028b00001377983 */ /* 0x000ea20000100800 */
[----:B------:R-:W-:Y:S01]  /*394e0*/  PRMT R22, RZ, 0x7610, R22 ;  /* 0x00007610ff167816 */ /* 0x000fe20000000016 */
[----:B------:R-:W-:Y:S01]  /*394f0*/  @P0 IMAD.MOV.U32 R6, RZ, RZ, R52 ;  /* 0x000000ffff060224 */ /* 0x000fe200078e0034 */
[----:B------:R-:W-:-:S02]  /*39500*/  PRMT R21, RZ, 0x7610, R21 ;  /* 0x00007610ff157816 */ /* 0x000fc40000000015 */
[----:B------:R-:W-:Y:S01]  /*39510*/  ISETP.GT.AND P2, PT, R4, 0x3d, PT ;  /* 0x0000003d0400780c */ /* 0x000fe20003f44270 */
[----:B------:R-:W2:Y:S04]  /*39520*/  LDL R52, [R1+0x28a4] ;  /* 0x0028a40001347983 */ /* 0x000ea80000100800 */
[----:B------:R1:W2:Y:S01]  /*39530*/  @P0 LDG.E.U16 R22, [R6.64] ;  /* 0x0000000806160981 */ /* 0x0002a2000c1e1500 */
[----:B------:R-:W-:Y:S02]  /*39540*/  PRMT R20, RZ, 0x7610, R20 ;  /* 0x00007610ff147816 */ /* 0x000fe40000000014 */
[----:B------:R-:W-:Y:S01]  /*39550*/  PRMT R19, RZ, 0x7610, R19 ;  /* 0x00007610ff137816 */ /* 0x000fe20000000013 */
[----:B0-----:R-:W2:Y:S01]  /*39560*/  LDL R15, [R1+0x2984] ;  /* 0x00298400010f7983 */ /* 0x001ea20000100800 */
[----:B-1----:R-:W-:-:S02]  /*39570*/  @P0 IMAD.MOV.U32 R6, RZ, RZ, R27 ;  /* 0x000000ffff060224 */ /* 0x002fc400078e001b */
[----:B------:R-:W-:Y:S01]  /*39580*/  @P0 IMAD.MOV.U32 R7, RZ, RZ, R43 ;  /* 0x000000ffff070224 */ /* 0x000fe200078e002b */
[----:B------:R-:W2:Y:S04]  /*39590*/  LDL R27, [R1+0x289c] ;  /* 0x00289c00011b7983 */ /* 0x000ea80000100800 */
[----:B------:R-:W2:Y:S04]  /*395a0*/  LDL R43, [R1+0x28a8] ;  /* 0x0028a800012b7983 */ /* 0x000ea80000100800 */
[----:B------:R4:W2:Y:S02]  /*395b0*/  @P0 LDG.E.U16 R21, [R6.64] ;  /* 0x0000000806150981 */ /* 0x0008a4000c1e1500 */
[----:B----4-:R-:W-:-:S02]  /*395c0*/  @P0 IMAD.MOV.U32 R6, RZ, RZ, R3 ;  /* 0x000000ffff060224 */ /* 0x010fc400078e0003 */
[----:B---3--:R-:W-:Y:S01]  /*395d0*/  @P0 IMAD.MOV.U32 R7, RZ, RZ, R26 ;  /* 0x000000ffff070224 */ /* 0x008fe200078e001a */
[----:B------:R-:W3:Y:S04]  /*395e0*/  LDL R3, [R1+0x2988] ;  /* 0x0029880001037983 */ /* 0x000ee80000100800 */
[----:B------:R-:W4:Y:S04]  /*395f0*/  LDL R26, [R1+0x28a0] ;  /* 0x0028a000011a7983 */ /* 0x000f280000100800 */
[----:B------:R2:W3:Y:S02]  /*39600*/  @P0 LDG.E.U16 R20, [R6.64] ;  /* 0x0000000806140981 */ /* 0x0004e4000c1e1500 */
[----:B--2---:R-:W-:-:S02]  /*39610*/  @P2 IMAD.MOV.U32 R7, RZ, RZ, R59 ;  /* 0x000000ffff072224 */ /* 0x004fc400078e003b */
[----:B------:R-:W-:-:S05]  /*39620*/  @P2 IMAD.MOV.U32 R6, RZ, RZ, R58 ;  /* 0x000000ffff062224 */ /* 0x000fca00078e003a */
[----:B------:R0:W2:Y:S02]  /*39630*/  @P2 LDG.E.U16 R19, [R6.64] ;  /* 0x0000000806132981 */ /* 0x0000a4000c1e1500 */
[----:B0-----:R-:W-:Y:S02]  /*39640*/  @P2 IMAD.MOV.U32 R6, RZ, RZ, R55 ;  /* 0x000000ffff062224 */ /* 0x001fe400078e0037 */
[----:B------:R-:W-:Y:S01]  /*39650*/  @P2 IMAD.MOV.U32 R7, RZ, RZ, R56 ;  /* 0x000000ffff072224 */ /* 0x000fe200078e0038 */
[----:B------:R-:W2:Y:S04]  /*39660*/  LDL R55, [R1+0x2980] ;  /* 0x0029800001377983 */ /* 0x000ea80000100800 */
[----:B------:R-:W2:Y:S01]  /*39670*/  LDL R56, [R1+0x297c] ;  /* 0x00297c0001387983 */ /* 0x000ea20000100800 */
[----:B------:R-:W-:-:S02]  /*39680*/  PRMT R18, RZ, 0x7610, R18 ;  /* 0x00007610ff127816 */ /* 0x000fc40000000012 */
[----:B------:R-:W-:-:S04]  /*39690*/  PRMT R17, RZ, 0x7610, R17 ;  /* 0x00007610ff117816 */ /* 0x000fc80000000011 */
[----:B------:R0:W2:Y:S01]  /*396a0*/  @P2 LDG.E.U16 R18, [R6.64] ;  /* 0x0000000806122981 */ /* 0x0000a2000c1e1500 */
[----:B------:R-:W-:Y:S01]  /*396b0*/  PRMT R16, RZ, 0x7610, R16 ;  /* 0x00007610ff107816 */ /* 0x000fe20000000010 */
[----:B0-----:R-:W-:Y:S02]  /*396c0*/  @P2 IMAD.MOV.U32 R6, RZ, RZ, R43 ;  /* 0x000000ffff062224 */ /* 0x001fe400078e002b */
[----:B------:R-:W-:Y:S01]  /*396d0*/  @P2 IMAD.MOV.U32 R7, RZ, RZ, R52 ;  /* 0x000000ffff072224 */ /* 0x000fe200078e0034 */
[----:B------:R-:W-:Y:S02]  /*396e0*/  PRMT R14, RZ, 0x7610, R14 ;  /* 0x00007610ff0e7816 */ /* 0x000fe4000000000e */
[----:B------:R-:W-:Y:S01]  /*396f0*/  PRMT R13, RZ, 0x7610, R13 ;  /* 0x00007610ff0d7816 */ /* 0x000fe2000000000d */
[----:B------:R-:W2:Y:S04]  /*39700*/  LDL R52, [R1+0x2914] ;  /* 0x0029140001347983 */ /* 0x000ea80000100800 */
[----:B------:R4:W2:Y:S04]  /*39710*/  @P2 LDG.E.U16 R17, [R6.64] ;  /* 0x0000000806112981 */ /* 0x0008a8000c1e1500 */
[----:B------:R-:W2:Y:S01]  /*39720*/  LDL R43, [R1+0x2918] ;  /* 0x00291800012b7983 */ /* 0x000ea20000100800 */
[----:B----4-:R-:W-:-:S02]  /*39730*/  @P2 IMAD.MOV.U32 R6, RZ, RZ, R26 ;  /* 0x000000ffff062224 */ /* 0x010fc400078e001a */
[----:B------:R-:W-:Y:S01]  /*39740*/  @P2 IMAD.MOV.U32 R7, RZ, RZ, R27 ;  /* 0x000000ffff072224 */ /* 0x000fe200078e001b */
[----:B------:R-:W-:Y:S01]  /*39750*/  ISETP.GT.AND P0, PT, R4, 0x3a, PT ;  /* 0x0000003a0400780c */ /* 0x000fe20003f04270 */
[----:B------:R-:W4:Y:S04]  /*39760*/  LDL R27, [R1+0x290c] ;  /* 0x00290c00011b7983 */ /* 0x000f280000100800 */
[----:B------:R3:W4:Y:S04]  /*39770*/  @P2 LDG.E.U16 R16, [R6.64] ;  /* 0x0000000806102981 */ /* 0x000728000c1e1500 */
[----:B------:R-:W4:Y:S01]  /*39780*/  LDL R26, [R1+0x2904] ;  /* 0x00290400011a7983 */ /* 0x000f220000100800 */
[----:B---3--:R-:W-:-:S02]  /*39790*/  @P1 IMAD.MOV.U32 R6, RZ, RZ, R3 ;  /* 0x000000ffff061224 */ /* 0x008fc400078e0003 */
[----:B------:R-:W-:Y:S01]  /*397a0*/  @P1 IMAD.MOV.U32 R7, RZ, RZ, R15 ;  /* 0x000000ffff071224 */ /* 0x000fe200078e000f */
[----:B------:R-:W3:Y:S04]  /*397b0*/  LDL R3, [R1+0x2910] ;  /* 0x0029100001037983 */ /* 0x000ee80000100800 */
[----:B------:R-:W3:Y:S04]  /*397c0*/  LDL R15, [R1+0x2908] ;  /* 0x00290800010f7983 */ /* 0x000ee80000100800 */
[----:B------:R2:W3:Y:S02]  /*397d0*/  @P1 LDG.E.U16 R14, [R6.64] ;  /* 0x00000008060e1981 */ /* 0x0004e4000c1e1500 */
[----:B--2---:R-:W-:-:S02]  /*397e0*/  @P1 IMAD.MOV.U32 R6, RZ, RZ, R55 ;  /* 0x000000ffff061224 */ /* 0x004fc400078e0037 */
[----:B------:R-:W-:-:S05]  /*397f0*/  @P1 IMAD.MOV.U32 R7, RZ, RZ, R56 ;  /* 0x000000ffff071224 */ /* 0x000fca00078e0038 */
[----:B------:R0:W2:Y:S01]  /*39800*/  @P1 LDG.E.U16 R13, [R6.64] ;  /* 0x00000008060d1981 */ /* 0x0000a2000c1e1500 */
[----:B------:R-:W-:Y:S02]  /*39810*/  PRMT R12, RZ, 0x7610, R12 ;  /* 0x00007610ff0c7816 */ /* 0x000fe4000000000c */
[----:B------:R-:W-:Y:S01]  /*39820*/  PRMT R11, RZ, 0x7610, R11 ;  /* 0x00007610ff0b7816 */ /* 0x000fe2000000000b */
[----:B0-----:R-:W-:Y:S02]  /*39830*/  @P0 IMAD.MOV.U32 R7, RZ, RZ, R52 ;  /* 0x000000ffff070224 */ /* 0x001fe400078e0034 */
[----:B------:R-:W-:-:S05]  /*39840*/  @P0 IMAD.MOV.U32 R6, RZ, RZ, R43 ;  /* 0x000000ffff060224 */ /* 0x000fca00078e002b */
[----:B------:R4:W2:Y:S02]  /*39850*/  @P0 LDG.E.U16 R12, [R6.64] ;  /* 0x00000008060c0981 */ /* 0x0008a4000c1e1500 */
[----:B----4-:R-:W-:Y:S02]  /*39860*/  @P0 IMAD.MOV.U32 R7, RZ, RZ, R27 ;  /* 0x000000ffff070224 */ /* 0x010fe400078e001b */
[----:B---3--:R-:W-:Y:S01]  /*39870*/  STL [R1+0x63e4], R14 ;  /* 0x0063e40e01007387 */ /* 0x008fe20000100800 */
[----:B------:R-:W-:-:S05]  /*39880*/  @P0 IMAD.MOV.U32 R6, RZ, RZ, R3 ;  /* 0x000000ffff060224 */ /* 0x000fca00078e0003 */
[----:B------:R0:W3:Y:S04]  /*39890*/  @P0 LDG.E.U16 R11, [R6.64] ;  /* 0x00000008060b0981 */ /* 0x0000e8000c1e1500 */
[----:B--2---:R-:W-:Y:S01]  /*398a0*/  STL [R1+0x63e8], R13 ;  /* 0x0063e80d01007387 */ /* 0x004fe20000100800 */
[----:B------:R-:W2:Y:S02]  /*398b0*/  LDL R56, [R1+0x28fc] ;  /* 0x0028fc0001387983 */ /* 0x000ea40000100800 */
[----:B------:R-:W4:Y:S01]  /*398c0*/  LDL R43, [R1+0x2900] ;  /* 0x00290000012b7983 */ /* 0x000f220000100800 */
[----:B------:R-:W-:Y:S01]  /*398d0*/  PRMT R10, RZ, 0x7610, R10 ;  /* 0x00007610ff0a7816 */ /* 0x000fe2000000000a */
[----:B0-----:R-:W-:Y:S02]  /*398e0*/  @P0 IMAD.MOV.U32 R6, RZ, RZ, R15 ;  /* 0x000000ffff060224 */ /* 0x001fe400078e000f */
[----:B------:R-:W-:Y:S01]  /*398f0*/  @P0 IMAD.MOV.U32 R7, RZ, RZ, R26 ;  /* 0x000000ffff070224 */ /* 0x000fe200078e001a */
[----:B------:R-:W-:-:S04]  /*39900*/  PRMT R9, RZ, 0x7610, R9 ;  /* 0x00007610ff097816 */ /* 0x000fc80000000009 */
[----:B------:R2:W4:Y:S04]  /*39910*/  @P0 LDG.E.U16 R10, [R6.64] ;  /* 0x00000008060a0981 */ /* 0x000528000c1e1500 */
[----:B------:R-:W-:Y:S01]  /*39920*/  STL [R1+0x63ec], R12 ;  /* 0x0063ec0c01007387 */ /* 0x000fe20000100800 */
[----:B------:R-:W4:Y:S02]  /*39930*/  LDL R27, [R1+0x2894] ;  /* 0x00289400011b7983 */ /* 0x000f240000100800 */
[----:B------:R-:W4:Y:S01]  /*39940*/  LDL R3, [R1+0x2898] ;  /* 0x0028980001037983 */ /* 0x000f220000100800 */
[----:B---3--:R-:W-:Y:S01]  /*39950*/  STL [R1+0x63f0], R11 ;  /* 0x0063f00b01007387 */ /* 0x008fe20000100800 */
[----:B------:R-:W3:Y:S02]  /*39960*/  LDL R26, [R1+0x288c] ;  /* 0x00288c00011a7983 */ /* 0x000ee40000100800 */
[----:B------:R-:W3:Y:S01]  /*39970*/  LDL R15, [R1+0x2890] ;  /* 0x00289000010f7983 */ /* 0x000ee20000100800 */
[----:B------:R-:W-:Y:S01]  /*39980*/  ISETP.GT.AND P1, PT, R4, 0x3e, PT ;  /* 0x0000003e0400780c */ /* 0x000fe20003f24270 */
[----:B------:R-:W3:Y:S04]  /*39990*/  LDL R55, [R1+0x2884] ;  /* 0x0028840001377983 */ /* 0x000ee80000100800 */
[----:B------:R-:W3:Y:S01]  /*399a0*/  LDL R52, [R1+0x2888] ;  /* 0x0028880001347983 */ /* 0x000ee20000100800 */
[----:B--2---:R-:W-:-:S02]  /*399b0*/  @P0 IMAD.MOV.U32 R7, RZ, RZ, R56 ;  /* 0x000000ffff070224 */ /* 0x004fc400078e0038 */
[----:B----4-:R-:W-:-:S05]  /*399c0*/  @P0 IMAD.MOV.U32 R6, RZ, RZ, R43 ;  /* 0x000000ffff060224 */ /* 0x010fca00078e002b */
[----:B------:R0:W2:Y:S04]  /*399d0*/  @P0 LDG.E.U16 R9, [R6.64] ;  /* 0x0000000806090981 */ /* 0x0000a8000c1e1500 */
[----:B------:R-:W-:Y:S01]  /*399e0*/  STL [R1+0x63f4], R10 ;  /* 0x0063f40a01007387 */ /* 0x000fe20000100800 */
[----:B------:R-:W-:Y:S01]  /*399f0*/  PRMT R8, RZ, 0x7610, R8 ;  /* 0x00007610ff087816 */ /* 0x000fe20000000008 */
[----:B0-----:R-:W-:Y:S02]  /*39a00*/  @P1 IMAD.MOV.U32 R7, RZ, RZ, R27 ;  /* 0x000000ffff071224 */ /* 0x001fe400078e001b */
[----:B------:R-:W-:-:S05]  /*39a10*/  @P1 IMAD.MOV.U32 R6, RZ, RZ, R3 ;  /* 0x000000ffff061224 */ /* 0x000fca00078e0003 */
[----:B------:R0:W4:Y:S02]  /*39a20*/  @P1 LDG.E.U16 R8, [R6.64] ;  /* 0x0000000806081981 */ /* 0x000124000c1e1500 */
[----:B0-----:R-:W-:Y:S01]  /*39a30*/  PRMT R7, RZ, 0x7610, R7 ;  /* 0x00007610ff077816 */ /* 0x001fe20000000007 */
[----:B---3--:R-:W-:Y:S02]  /*39a40*/  @P1 IMAD.MOV.U32 R27, RZ, RZ, R26 ;  /* 0x000000ffff1b1224 */ /* 0x008fe400078e001a */
[----:B------:R-:W-:-:S05]  /*39a50*/  @P1 IMAD.MOV.U32 R26, RZ, RZ, R15 ;  /* 0x000000ffff1a1224 */ /* 0x000fca00078e000f */
[----:B------:R0:W3:Y:S04]  /*39a60*/  @P1 LDG.E.U16 R7, [R26.64] ;  /* 0x000000081a071981 */ /* 0x0000e8000c1e1500 */
[----:B--2---:R1:W-:Y:S01]  /*39a70*/  STL [R1+0x63f8], R9 ;  /* 0x0063f80901007387 */ /* 0x0043e20000100800 */
[----:B------:R-:W2:Y:S02]  /*39a80*/  LDL R58, [R1+0x287c] ;  /* 0x00287c00013a7983 */ /* 0x000ea40000100800 */
[----:B------:R-:W2:Y:S01]  /*39a90*/  LDL R3, [R1+0x2880] ;  /* 0x0028800001037983 */ /* 0x000ea20000100800 */
[----:B------:R-:W-:Y:S01]  /*39aa0*/  PRMT R6, RZ, 0x7610, R6 ;  /* 0x00007610ff067816 */ /* 0x000fe20000000006 */
[----:B0-----:R-:W-:Y:S02]  /*39ab0*/  @P1 IMAD.MOV.U32 R26, RZ, RZ, R52 ;  /* 0x000000ffff1a1224 */ /* 0x001fe400078e0034 */
[----:B------:R-:W-:Y:S01]  /*39ac0*/  @P1 IMAD.MOV.U32 R27, RZ, RZ, R55 ;  /* 0x000000ffff1b1224 */ /* 0x000fe200078e0037 */
[----:B------:R-:W-:-:S04]  /*39ad0*/  PRMT R5, RZ, 0x7610, R5 ;  /* 0x00007610ff057816 */ /* 0x000fc80000000005 */
[----:B------:R2:W2:Y:S04]  /*39ae0*/  @P1 LDG.E.U16 R6, [R26.64] ;  /* 0x000000081a061981 */ /* 0x0004a8000c1e1500 */
[----:B----4-:R-:W-:Y:S01]  /*39af0*/  STL [R1+0x63fc], R8 ;  /* 0x0063fc0801007387 */ /* 0x010fe20000100800 */
[----:B------:R-:W4:Y:S02]  /*39b00*/  LDL R43, [R1+0x29f4] ;  /* 0x0029f400012b7983 */ /* 0x000f240000100800 */
[----:B------:R-:W4:Y:S01]  /*39b10*/  LDL R15, [R1+0x29f8] ;  /* 0x0029f800010f7983 */ /* 0x000f220000100800 */
[----:B---3--:R-:W-:Y:S01]  /*39b20*/  STL [R1+0x6400], R7 ;  /* 0x0064000701007387 */ /* 0x008fe20000100800 */
[----:B------:R-:W3:Y:S02]  /*39b30*/  LDL R56, [R1+0x29ec] ;  /* 0x0029ec0001387983 */ /* 0x000ee40000100800 */
[----:B-1----:R-:W3:Y:S01]  /*39b40*/  LDL R9, [R1+0x29f0] ;  /* 0x0029f00001097983 */ /* 0x002ee20000100800 */
[----:B------:R-:W-:Y:S01]  /*39b50*/  ISETP.GT.AND P0, PT, R4, 0x33, PT ;  /* 0x000000330400780c */ /* 0x000fe20003f04270 */
[----:B------:R-:W3:Y:S04]  /*39b60*/  LDL R55, [R1+0x29e4] ;  /* 0x0029e40001377983 */ /* 0x000ee80000100800 */
[----:B------:R-:W3:Y:S01]  /*39b70*/  LDL R52, [R1+0x29e8] ;  /* 0x0029e80001347983 */ /* 0x000ee20000100800 */
[----:B--2---:R-:W-:-:S02]  /*39b80*/  @P1 IMAD.MOV.U32 R27, RZ, RZ, R58 ;  /* 0x000000ffff1b1224 */ /* 0x004fc400078e003a */
[----:B------:R-:W-:-:S05]  /*39b90*/  @P1 IMAD.MOV.U32 R26, RZ, RZ, R3 ;  /* 0x000000ffff1a1224 */ /* 0x000fca00078e0003 */
[----:B------:R4:W2:Y:S04]  /*39ba0*/  @P1 LDG.E.U16 R5, [R26.64] ;  /* 0x000000081a051981 */ /* 0x0008a8000c1e1500 */
[----:B------:R0:W-:Y:S01]  /*39bb0*/  STL [R1+0x6404], R6 ;  /* 0x0064040601007387 */ /* 0x0001e20000100800 */
[----:B------:R-:W2:Y:S03]  /*39bc0*/  LDL R3, [R1+0x29e0] ;  /* 0x0029e00001037983 */ /* 0x000ea60000100800 */
[----:B0-----:R-:W2:Y:S01]  /*39bd0*/  LDL R6, [R1+0x29dc] ;  /* 0x0029dc0001067983 */ /* 0x001ea20000100800 */
[----:B------:R-:W-:Y:S01]  /*39be0*/  PRMT R57, RZ, 0x7610, R57 ;  /* 0x00007610ff397816 */ /* 0x000fe20000000039 */
[----:B----4-:R-:W-:-:S02]  /*39bf0*/  @P0 IMAD.MOV.U32 R27, RZ, RZ, R43 ;  /* 0x000000ffff1b0224 */ /* 0x010fc400078e002b */
[----:B------:R-:W-:Y:S01]  /*39c00*/  @P0 IMAD.MOV.U32 R26, RZ, RZ, R15 ;  /* 0x000000ffff1a0224 */ /* 0x000fe200078e000f */
[----:B------:R-:W-:-:S04]  /*39c10*/  PRMT R10, RZ, 0x7610, R10 ;  /* 0x00007610ff0a7816 */ /* 0x000fc8000000000a */
[----:B------:R3:W4:Y:S02]  /*39c20*/  @P0 LDG.E.U16 R57, [R26.64] ;  /* 0x000000081a390981 */ /* 0x000724000c1e1500 */
[----:B---3--:R-:W-:Y:S02]  /*39c30*/  @P0 IMAD.MOV.U32 R27, RZ, RZ, R56 ;  /* 0x000000ffff1b0224 */ /* 0x008fe400078e0038 */
[----:B------:R-:W-:-:S05]  /*39c40*/  @P0 IMAD.MOV.U32 R26, RZ, RZ, R9 ;  /* 0x000000ffff1a0224 */ /* 0x000fca00078e0009 */
[----:B------:R0:W3:Y:S04]  /*39c50*/  @P0 LDG.E.U16 R10, [R26.64] ;  /* 0x000000081a0a0981 */ /* 0x0000e8000c1e1500 */
[----:B--2---:R-:W-:Y:S01]  /*39c60*/  STL [R1+0x6408], R5 ;  /* 0x0064080501007387 */ /* 0x004fe20000100800 */
[----:B------:R-:W2:Y:S02]  /*39c70*/  LDL R43, [R1+0x2974] ;  /* 0x00297400012b7983 */ /* 0x000ea40000100800 */
[----:B------:R-:W4:Y:S01]  /*39c80*/  LDL R15, [R1+0x2978] ;  /* 0x00297800010f7983 */ /* 0x000f220000100800 */
[----:B------:R-:W-:Y:S02]  /*39c90*/  PRMT R46, RZ, 0x7610, R46 ;  /* 0x00007610ff2e7816 */ /* 0x000fe4000000002e */
[----:B------:R-:W-:Y:S01]  /*39ca0*/  ISETP.GT.AND P1, PT, R4, 0x37, PT ;  /* 0x000000370400780c */ /* 0x000fe20003f24270 */
[----:B0-----:R-:W-:-:S02]  /*39cb0*/  @P0 IMAD.MOV.U32 R26, RZ, RZ, R52 ;  /* 0x000000ffff1a0224 */ /* 0x001fc400078e0034 */
[----:B------:R-:W-:Y:S01]  /*39cc0*/  @P0 IMAD.MOV.U32 R27, RZ, RZ, R55 ;  /* 0x000000ffff1b0224 */ /* 0x000fe200078e0037 */
[----:B------:R-:W-:Y:S02]  /*39cd0*/  PRMT R44, RZ, 0x7610, R44 ;  /* 0x00007610ff2c7816 */ /* 0x000fe4000000002c */
[----:B------:R-:W-:Y:S01]  /*39ce0*/  PRMT R13, RZ, 0x7610, R13 ;  /* 0x00007610ff0d7816 */ /* 0x000fe2000000000d */
[----:B------:R-:W4:Y:S04]  /*39cf0*/  LDL R9, [R1+0x2970] ;  /* 0x0029700001097983 */ /* 0x000f280000100800 */
[----:B------:R0:W4:Y:S02]  /*39d00*/  @P0 LDG.E.U16 R46, [R26.64] ;  /* 0x000000081a2e0981 */ /* 0x000124000c1e1500 */
[----:B0-----:R-:W-:-:S02]  /*39d10*/  @P0 IMAD.MOV.U32 R26, RZ, RZ, R3 ;  /* 0x000000ffff1a0224 */ /* 0x001fc400078e0003 */
[----:B------:R-:W-:-:S05]  /*39d20*/  @P0 IMAD.MOV.U32 R27, RZ, RZ, R6 ;  /* 0x000000ffff1b0224 */ /* 0x000fca00078e0006 */
[----:B------:R2:W4:Y:S04]  /*39d30*/  @P0 LDG.E.U16 R44, [R26.64] ;  /* 0x000000081a2c0981 */ /* 0x000528000c1e1500 */
[----:B---3--:R0:W-:Y:S01]  /*39d40*/  STL [R1+0x6bc], R10 ;  /* 0x0006bc0a01007387 */ /* 0x0081e20000100800 */
[----:B------:R-:W3:Y:S02]  /*39d50*/  LDL R6, [R1+0x2964] ;  /* 0x0029640001067983 */ /* 0x000ee40000100800 */
[----:B------:R-:W3:Y:S02]  /*39d60*/  LDL R3, [R1+0x2968] ;  /* 0x0029680001037983 */ /* 0x000ee40000100800 */
[----:B------:R-:W3:Y:S01]  /*39d70*/  LDL R52, [R1+0x295c] ;  /* 0x00295c0001347983 */ /* 0x000ee20000100800 */
[----:B0-----:R-:W3:Y:S01]  /*39d80*/  LDL R10, [R1+0x296c] ;  /* 0x00296c00010a7983 */ /* 0x001ee20000100800 */
[----:B--2---:R-:W-:-:S02]  /*39d90*/  @P1 IMAD.MOV.U32 R27, RZ, RZ, R43 ;  /* 0x000000ffff1b1224 */ /* 0x004fc400078e002b */
[----:B----4-:R-:W-:-:S05]  /*39da0*/  @P1 IMAD.MOV.U32 R26, RZ, RZ, R15 ;  /* 0x000000ffff1a1224 */ /* 0x010fca00078e000f */
[----:B------:R0:W2:Y:S04]  /*39db0*/  @P1 LDG.E.U16 R13, [R26.64] ;  /* 0x000000081a0d1981 */ /* 0x0000a8000c1e1500 */
[----:B------:R1:W-:Y:S04]  /*39dc0*/  STL [R1+0x6b4], R46 ;  /* 0x0006b42e01007387 */ /* 0x0003e80000100800 */
[----:B-1----:R-:W4:Y:S04]  /*39dd0*/  LDL R46, [R1+0x2960] ;  /* 0x00296000012e7983 */ /* 0x002f280000100800 */
[----:B------:R1:W-:Y:S01]  /*39de0*/  STL [R1+0x6ac], R44 ;  /* 0x0006ac2c01007387 */ /* 0x0003e20000100800 */
[----:B------:R-:W4:Y:S02]  /*39df0*/  LDL R43, [R1+0x28f8] ;  /* 0x0028f800012b7983 */ /* 0x000f240000100800 */
[----:B------:R-:W4:Y:S01]  /*39e00*/  LDL R15, [R1+0x28ec] ;  /* 0x0028ec00010f7983 */ /* 0x000f220000100800 */
[----:B-1----:R-:W4:Y:S01]  /*39e10*/  LDL R44, [R1+0x28f4] ;  /* 0x0028f400012c7983 */ /* 0x002f220000100800 */
[----:B0-----:R-:W-:-:S02]  /*39e20*/  @P1 IMAD.MOV.U32 R26, RZ, RZ, R9 ;  /* 0x000000ffff1a1224 */ /* 0x001fc400078e0009 */
[----:B---3--:R-:W-:Y:S01]  /*39e30*/  @P1 IMAD.MOV.U32 R27, RZ, RZ, R10 ;  /* 0x000000ffff1b1224 */ /* 0x008fe200078e000a */
[----:B--2---:R0:W-:Y:S01]  /*39e40*/  STL [R1+0x6a4], R13 ;  /* 0x0006a40d01007387 */ /* 0x0041e20000100800 */
[----:B------:R-:W2:Y:S02]  /*39e50*/  LDL R10, [R1+0x28e4] ;  /* 0x0028e400010a7983 */ /* 0x000ea40000100800 */
[----:B------:R-:W3:Y:S01]  /*39e60*/  LDL R9, [R1+0x28e8] ;  /* 0x0028e80001097983 */ /* 0x000ee20000100800 */
[----:B0-----:R-:W2:Y:S01]  /*39e70*/  LDL R13, [R1+0x28f0] ;  /* 0x0028f000010d7983 */ /* 0x001ea20000100800 */
[----:B------:R-:W-:Y:S02]  /*39e80*/  PRMT R54, RZ, 0x7610, R54 ;  /* 0x00007610ff367816 */ /* 0x000fe40000000036 */
[----:B------:R-:W-:Y:S02]  /*39e90*/  PRMT R53, RZ, 0x7610, R53 ;  /* 0x00007610ff357816 */ /* 0x000fe40000000035 */
[----:B------:R-:W-:-:S02]  /*39ea0*/  ISETP.GT.AND P0, PT, R4, 0x3b, PT ;  /* 0x0000003b0400780c */ /* 0x000fc40003f04270 */
[----:B------:R0:W3:Y:S01]  /*39eb0*/  @P1 LDG.E.U16 R54, [R26.64] ;  /* 0x000000081a361981 */ /* 0x0000e2000c1e1500 */
[----:B------:R-:W-:Y:S01]  /*39ec0*/  PRMT R45, RZ, 0x7610, R45 ;  /* 0x00007610ff2d7816 */ /* 0x000fe2000000002d */
[----:B0-----:R-:W-:Y:S02]  /*39ed0*/  @P1 IMAD.MOV.U32 R26, RZ, RZ, R3 ;  /* 0x000000ffff1a1224 */ /* 0x001fe400078e0003 */
[----:B------:R-:W-:-:S05]  /*39ee0*/  @P1 IMAD.MOV.U32 R27, RZ, RZ, R6 ;  /* 0x000000ffff1b1224 */ /* 0x000fca00078e0006 */
[----:B------:R4:W3:Y:S01]  /*39ef0*/  @P1 LDG.E.U16 R53, [R26.64] ;  /* 0x000000081a351981 */ /* 0x0008e2000c1e1500 */
[----:B------:R-:W-:Y:S01]  /*39f00*/  PRMT R34, RZ, 0x7610, R34 ;  /* 0x00007610ff227816 */ /* 0x000fe20000000022 */
[----:B----4-:R-:W-:Y:S02]  /*39f10*/  @P1 IMAD.MOV.U32 R26, RZ, RZ, R46 ;  /* 0x000000ffff1a1224 */ /* 0x010fe400078e002e */
[----:B------:R-:W-:-:S05]  /*39f20*/  @P1 IMAD.MOV.U32 R27, RZ, RZ, R52 ;  /* 0x000000ffff1b1224 */ /* 0x000fca00078e0034 */
[----:B------:R0:W4:Y:S01]  /*39f30*/  @P1 LDG.E.U16 R45, [R26.64] ;  /* 0x000000081a2d1981 */ /* 0x000122000c1e1500 */
[----:B------:R-:W-:Y:S01]  /*39f40*/  PRMT R12, RZ, 0x7610, R12 ;  /* 0x00007610ff0c7816 */ /* 0x000fe2000000000c */
[----:B0-----:R-:W-:Y:S02]  /*39f50*/  @P0 IMAD.MOV.U32 R26, RZ, RZ, R43 ;  /* 0x000000ffff1a0224 */ /* 0x001fe400078e002b */
[----:B------:R-:W-:-:S05]  /*39f60*/  @P0 IMAD.MOV.U32 R27, RZ, RZ, R44 ;  /* 0x000000ffff1b0224 */ /* 0x000fca00078e002c */
[----:B------:R0:W4:Y:S02]  /*39f70*/  @P0 LDG.E.U16 R34, [R26.64] ;  /* 0x000000081a220981 */ /* 0x000124000c1e1500 */
[----:B0-----:R-:W-:Y:S01]  /*39f80*/  @P0 IMAD.MOV.U32 R27, RZ, RZ, R15 ;  /* 0x000000ffff1b0224 */ /* 0x001fe200078e000f */
[----:B------:R-:W-:Y:S01]  /*39f90*/  PRMT R7, RZ, 0x7610, R7 ;  /* 0x00007610ff077816 */ /* 0x000fe20000000007 */
[----:B------:R-:W-:Y:S01]  /*39fa0*/  STL [R1+0x6c4], R57 ;  /* 0x0006c43901007387 */ /* 0x000fe20000100800 */
[----:B------:R-:W4:Y:S02]  /*39fb0*/  LDL R6, [R1+0x28dc] ;  /* 0x0028dc0001067983 */ /* 0x000f240000100800 */
[----:B------:R-:W4:Y:S02]  /*39fc0*/  LDL R3, [R1+0x28e0] ;  /* 0x0028e00001037983 */ /* 0x000f240000100800 */
[----:B--2---:R-:W-:-:S05]  /*39fd0*/  @P0 IMAD.MOV.U32 R26, RZ, RZ, R13 ;  /* 0x000000ffff1a0224 */ /* 0x004fca00078e000d */
[----:B------:R3:W2:Y:S02]  /*39fe0*/  @P0 LDG.E.U16 R12, [R26.64] ;  /* 0x000000081a0c0981 */ /* 0x0006a4000c1e1500 */
[----:B---3--:R-:W-:Y:S02]  /*39ff0*/  @P0 IMAD.MOV.U32 R26, RZ, RZ, R9 ;  /* 0x000000ffff1a0224 */ /* 0x008fe400078e0009 */
[----:B------:R-:W-:-:S05]  /*3a000*/  @P0 IMAD.MOV.U32 R27, RZ, RZ, R10 ;  /* 0x000000ffff1b0224 */ /* 0x000fca00078e000a */
[----:B------:R0:W3:Y:S01]  /*3a010*/  @P0 LDG.E.U16 R7, [R26.64] ;  /* 0x000000081a070981 */ /* 0x0000e2000c1e1500 */
[----:B------:R-:W-:-:S03]  /*3a020*/  PRMT R0, RZ, 0x7610, R0 ;  /* 0x00007610ff007816 */ /* 0x000fc60000000000 */
[----:B----4-:R1:W-:Y:S01]  /*3a030*/  STL [R1+0x684], R34 ;  /* 0x0006842201007387 */ /* 0x0103e20000100800 */
[----:B------:R-:W4:Y:S02]  /*3a040*/  LDL R15, [R1+0x2878] ;  /* 0x00287800010f7983 */ /* 0x000f240000100800 */
[----:B------:R-:W4:Y:S01]  /*3a050*/  LDL R13, [R1+0x286c] ;  /* 0x00286c00010d7983 */ /* 0x000f220000100800 */
[----:B-1----:R-:W4:Y:S01]  /*3a060*/  LDL R34, [R1+0x2874] ;  /* 0x0028740001227983 */ /* 0x002f220000100800 */
[----:B0-----:R-:W-:Y:S02]  /*3a070*/  @P0 IMAD.MOV.U32 R27, RZ, RZ, R6 ;  /* 0x000000ffff1b0224 */ /* 0x001fe400078e0006 */
[----:B------:R-:W-:-:S05]  /*3a080*/  @P0 IMAD.MOV.U32 R26, RZ, RZ, R3 ;  /* 0x000000ffff1a0224 */ /* 0x000fca00078e0003 */
[----:B------:R4:W4:Y:S04]  /*3a090*/  @P0 LDG.E.U16 R0, [R26.64] ;  /* 0x000000081a000981 */ /* 0x000928000c1e1500 */
[----:B--2---:R0:W-:Y:S01]  /*3a0a0*/  STL [R1+0x67c], R12 ;  /* 0x00067c0c01007387 */ /* 0x0041e20000100800 */
[----:B------:R-:W2:Y:S02]  /*3a0b0*/  LDL R10, [R1+0x2864] ;  /* 0x00286400010a7983 */ /* 0x000ea40000100800 */
[----:B------:R-:W2:Y:S01]  /*3a0c0*/  LDL R9, [R1+0x2868] ;  /* 0x0028680001097983 */ /* 0x000ea20000100800 */
[----:B0-----:R-:W2:Y:S04]  /*3a0d0*/  LDL R12, [R1+0x2870] ;  /* 0x00287000010c7983 */ /* 0x001ea80000100800 */
[----:B---3--:R0:W-:Y:S01]  /*3a0e0*/  STL [R1+0x674], R7 ;  /* 0x0006740701007387 */ /* 0x0081e20000100800 */
[----:B------:R-:W-:Y:S02]  /*3a0f0*/  STL [R1+0x69c], R54 ;  /* 0x00069c3601007387 */ /* 0x000fe40000100800 */
[----:B------:R-:W3:Y:S01]  /*3a100*/  LDL R6, [R1+0x2860] ;  /* 0x0028600001067983 */ /* 0x000ee20000100800 */
[----:B0-----:R-:W3:Y:S01]  /*3a110*/  LDL R7, [R1+0x285c] ;  /* 0x00285c0001077983 */ /* 0x001ee20000100800 */
[----:B------:R-:W-:-:S02]  /*3a120*/  ISETP.GT.AND P1, PT, R4, 0x3f, PT ;  /* 0x0000003f0400780c */ /* 0x000fc40003f24270 */
[----:B------:R-:W-:Y:S02]  /*3a130*/  PRMT R14, RZ, 0x7610, R14 ;  /* 0x00007610ff0e7816 */ /* 0x000fe4000000000e */
[----:B------:R-:W-:Y:S02]  /*3a140*/  PRMT R11, RZ, 0x7610, R11 ;  /* 0x00007610ff0b7816 */ /* 0x000fe4000000000b */
[----:B------:R-:W-:Y:S02]  /*3a150*/  PRMT R8, RZ, 0x7610, R8 ;  /* 0x00007610ff087816 */ /* 0x000fe40000000008 */
[----:B------:R-:W-:Y:S01]  /*3a160*/  PRMT R5, RZ, 0x7610, R5 ;  /* 0x00007610ff057816 */ /* 0x000fe20000000005 */
[----:B------:R0:W-:Y:S04]  /*3a170*/  STL [R1+0x68c], R45 ;  /* 0x00068c2d01007387 */ /* 0x0001e80000100800 */
[----:B0-----:R-:W3:Y:S01]  /*3a180*/  LDL.LU R45, [R1+0x724] ;  /* 0x00072400012d7983 */ /* 0x001ee20000300800 */
[----:B------:R-:W3:Y:S02]  /*3a190*/  LDL.LU R46, [R1+0x720] ;  /* 0x00072000012e7983 */ /* 0x000ee40000300800 */
[----:B----4-:R-:W-:-:S02]  /*3a1a0*/  @P1 IMAD.MOV.U32 R26, RZ, RZ, R15 ;  /* 0x000000ffff1a1224 */ /* 0x010fc400078e000f */
[----:B------:R-:W-:-:S05]  /*3a1b0*/  @P1 IMAD.MOV.U32 R27, RZ, RZ, R34 ;  /* 0x000000ffff1b1224 */ /* 0x000fca00078e0022 */
[----:B------:R0:W4:Y:S02]  /*3a1c0*/  @P1 LDG.E.U16 R14, [R26.64] ;  /* 0x000000081a0e1981 */ /* 0x000124000c1e1500 */
[----:B0-----:R-:W-:Y:S02]  /*3a1d0*/  @P1 IMAD.MOV.U32 R27, RZ, RZ, R13 ;  /* 0x000000ffff1b1224 */ /* 0x001fe400078e000d */
[----:B------:R0:W-:Y:S01]  /*3a1e0*/  STL [R1+0x694], R53 ;  /* 0x0006943501007387 */ /* 0x0001e20000100800 */
[----:B------:R-:W4:Y:S03]  /*3a1f0*/  LDL.LU R52, [R1+0x71c] ;  /* 0x00071c0001347983 */ /* 0x000f260000300800 */
[----:B0-----:R-:W4:Y:S01]  /*3a200*/  LDL.LU R53, [R1+0x718] ;  /* 0x0007180001357983 */ /* 0x001f220000300800 */
[----:B------:R-:W4:Y:S02]  /*3a210*/  LDL.LU R54, [R1+0x6e4] ;  /* 0x0006e40001367983 */ /* 0x000f240000300800 */
[----:B------:R-:W4:Y:S02]  /*3a220*/  LDL.LU R55, [R1+0x6e0] ;  /* 0x0006e00001377983 */ /* 0x000f240000300800 */
[----:B------:R-:W4:Y:S01]  /*3a230*/  LDL.LU R56, [R1+0x6dc] ;  /* 0x0006dc0001387983 */ /* 0x000f220000300800 */
[----:B------:R-:W4:Y:S01]  /*3a240*/  LDL.LU R57, [R1+0x6d8] ;  /* 0x0006d80001397983 */ /* 0x000f220000300800 */
[----:B------:R-:W4:Y:S02]  /*3a250*/  LDL.LU R58, [R1+0x680] ;  /* 0x00068000013a7983 */ /* 0x000f240000300800 */
[----:B------:R-:W4:Y:S02]  /*3a260*/  LDL.LU R59, [R1+0x678] ;  /* 0x00067800013b7983 */ /* 0x000f240000300800 */
[----:B------:R-:W4:Y:S01]  /*3a270*/  LDL.LU R61, [R1+0x670] ;  /* 0x00067000013d7983 */ /* 0x000f220000300800 */
[----:B------:R0:W-:Y:S04]  /*3a280*/  STL [R1+0x66c], R0 ;  /* 0x00066c0001007387 */ /* 0x0001e80000100800 */
[----:B0-----:R-:W4:Y:S01]  /*3a290*/  LDL.LU R0, [R1+0x668] ;  /* 0x0006680001007983 */ /* 0x001f220000300800 */
[----:B------:R-:W4:Y:S02]  /*3a2a0*/  LDL.LU R3, [R1+0x634] ;  /* 0x0006340001037983 */ /* 0x000f240000300800 */
[----:B------:R-:W4:Y:S02]  /*3a2b0*/  LDL.LU R60, [R1+0x630] ;  /* 0x00063000013c7983 */ /* 0x000f240000300800 */
[----:B--2---:R-:W-:-:S05]  /*3a2c0*/  @P1 IMAD.MOV.U32 R26, RZ, RZ, R12 ;  /* 0x000000ffff1a1224 */ /* 0x004fca00078e000c */
[----:B------:R0:W2:Y:S02]  /*3a2d0*/  @P1 LDG.E.U16 R11, [R26.64] ;  /* 0x000000081a0b1981 */ /* 0x0000a4000c1e1500 */
[----:B0-----:R-:W-:Y:S02]  /*3a2e0*/  @P1 IMAD.MOV.U32 R26, RZ, RZ, R9 ;  /* 0x000000ffff1a1224 */ /* 0x001fe400078e0009 */
[----:B------:R-:W-:-:S05]  /*3a2f0*/  @P1 IMAD.MOV.U32 R27, RZ, RZ, R10 ;  /* 0x000000ffff1b1224 */ /* 0x000fca00078e000a */
[----:B------:R3:W2:Y:S02]  /*3a300*/  @P1 LDG.E.U16 R8, [R26.64] ;  /* 0x000000081a081981 */ /* 0x0006a4000c1e1500 */
[----:B---3--:R-:W-:Y:S02]  /*3a310*/  @P1 IMAD.MOV.U32 R26, RZ, RZ, R6 ;  /* 0x000000ffff1a1224 */ /* 0x008fe400078e0006 */
[----:B------:R-:W-:-:S05]  /*3a320*/  @P1 IMAD.MOV.U32 R27, RZ, RZ, R7 ;  /* 0x000000ffff1b1224 */ /* 0x000fca00078e0007 */
[----:B------:R-:W3:Y:S04]  /*3a330*/  @P1 LDG.E.U16 R5, [R26.64] ;  /* 0x000000081a051981 */ /* 0x000ee8000c1e1500 */
[----:B------:R-:W0:Y:S01]  /*3a340*/  S2R R2, SR_TID.X ;  /* 0x0000000000027919 */ /* 0x000e220000002100 */
[----:B------:R-:W-:Y:S01]  /*3a350*/  BAR.SYNC.DEFER_BLOCKING 0x0 ;  /* 0x0000000000007b1d */ /* 0x000fe20000010000 */
[----:B0-----:R-:W-:-:S05]  /*3a360*/  LOP3.LUT R2, R2, 0x1f, RZ, 0xc0, !PT ;  /* 0x0000001f02027812 */ /* 0x001fca00078ec0ff */
[----:B------:R-:W-:-:S05]  /*3a370*/  IMAD.SHL.U32 R2, R2, 0x2, RZ ;  /* 0x0000000202027824 */ /* 0x000fca00078e00ff */
[----:B----4-:R0:W-:Y:S04]  /*3a380*/  STS.U16 [R2+0x8080], R52 ;  /* 0x0080803402007388 */ /* 0x0101e80000000400 */
[----:B------:R1:W-:Y:S04]  /*3a390*/  STS.U16 [R2+0x80c0], R53 ;  /* 0x0080c03502007388 */ /* 0x0003e80000000400 */
[----:B------:R4:W-:Y:S04]  /*3a3a0*/  STS.U16 [R2+0x8440], R54 ;  /* 0x0084403602007388 */ /* 0x0009e80000000400 */
[----:B------:R0:W-:Y:S04]  /*3a3b0*/  STS.U16 [R2+0x8840], R59 ;  /* 0x0088403b02007388 */ /* 0x0001e80000000400 */
[----:B------:R0:W-:Y:S04]  /*3a3c0*/  STS.U16 [R2+0x8880], R61 ;  /* 0x0088803d02007388 */ /* 0x0001e80000000400 */
[----:B------:R0:W-:Y:S04]  /*3a3d0*/  STS.U16 [R2+0x88c0], R0 ;  /* 0x0088c00002007388 */ /* 0x0001e80000000400 */
[----:B------:R0:W-:Y:S04]  /*3a3e0*/  STS.U16 [R2+0x8c40], R3 ;  /* 0x008c400302007388 */ /* 0x0001e80000000400 */
[----:B------:R0:W-:Y:S04]  /*3a3f0*/  STS.U16 [R2+0x8c00], R60 ;  /* 0x008c003c02007388 */ /* 0x0001e80000000400 */
[----:B------:R-:W0:Y:S04]  /*3a400*/  S2R R44, SR_TID.X ;  /* 0x00000000002c7919 */ /* 0x000e280000002100 */
[----:B---3--:R3:W-:Y:S01]  /*3a410*/  STL [R1+0x64c], R5 ;  /* 0x00064c0501007387 */ /* 0x0087e20000100800 */
[----:B------:R-:W-:Y:S02]  /*3a420*/  STL [R1+0x63a0], R26 ;  /* 0x0063a01a01007387 */ /* 0x000fe40000100800 */
[----:B------:R3:W-:Y:S02]  /*3a430*/  STL [R1+0x639c], R27 ;  /* 0x00639c1b01007387 */ /* 0x0007e40000100800 */
[----:B------:R-:W-:Y:S01]  /*3a440*/  STL [R1+0x664], R14 ;  /* 0x0006640e01007387 */ /* 0x000fe20000100800 */
[----:B--2---:R-:W-:Y:S01]  /*3a450*/  STL [R1+0x65c], R11 ;  /* 0x00065c0b01007387 */ /* 0x004fe20000100800 */
[----:B0-----:R-:W2:Y:S02]  /*3a460*/  LDL.LU R52, [R1+0x62c] ;  /* 0x00062c0001347983 */ /* 0x001ea40000300800 */
[----:B-1----:R-:W2:Y:S02]  /*3a470*/  LDL.LU R53, [R1+0x628] ;  /* 0x0006280001357983 */ /* 0x002ea40000300800 */
[----:B----4-:R-:W4:Y:S01]  /*3a480*/  LDL.LU R54, [R1+0x604] ;  /* 0x0006040001367983 */ /* 0x010f220000300800 */
[----:B------:R-:W4:Y:S01]  /*3a490*/  LDL.LU R59, [R1+0x600] ;  /* 0x00060000013b7983 */ /* 0x000f220000300800 */
[----:B------:R0:W-:Y:S02]  /*3a4a0*/  STL [R1+0x654], R8 ;  /* 0x0006540801007387 */ /* 0x0001e40000100800 */
[----:B------:R-:W4:Y:S02]  /*3a4b0*/  LDL.LU R61, [R1+0x5fc] ;  /* 0x0005fc00013d7983 */ /* 0x000f240000300800 */
[----:B------:R-:W4:Y:S01]  /*3a4c0*/  LDL.LU R0, [R1+0x5f8] ;  /* 0x0005f80001007983 */ /* 0x000f220000300800 */
[----:B------:R-:W4:Y:S01]  /*3a4d0*/  LDL.LU R3, [R1+0x134] ;  /* 0x0001340001037983 */ /* 0x000f220000300800 */
[----:B------:R-:W4:Y:S01]  /*3a4e0*/  LDL.LU R60, [R1+0x130] ;  /* 0x00013000013c7983 */ /* 0x000f220000300800 */
[----:B------:R-:W-:-:S02]  /*3a4f0*/  LOP3.LUT R43, R44, 0x1f, RZ, 0xc0, !PT ;  /* 0x0000001f2c2b7812 */ /* 0x000fc400078ec0ff */
[----:B---3--:R-:W-:Y:S02]  /*3a500*/  LOP3.LUT R5, R44, 0x1f, RZ, 0xc0, !PT ;  /* 0x0000001f2c057812 */ /* 0x008fe400078ec0ff */
[----:B------:R-:W-:Y:S02]  /*3a510*/  LOP3.LUT R6, R43, 0x20, RZ, 0xfc, !PT ;  /* 0x000000202b067812 */ /* 0x000fe400078efcff */
[-C--:B------:R-:W-:Y:S02]  /*3a520*/  ISETP.GE.AND P0, PT, R5, R4.reuse, PT ;  /* 0x000000040500720c */ /* 0x080fe40003f06270 */
[----:B------:R-:W-:Y:S02]  /*3a530*/  ISETP.GE.AND P1, PT, R6, R4, PT ;  /* 0x000000040600720c */ /* 0x000fe40003f26270 */
[----:B------:R-:W4:Y:S01]  /*3a540*/  LDL.LU R4, [R1+0x12c] ;  /* 0x00012c0001047983 */ /* 0x000f220000300800 */
[----:B------:R-:W4:Y:S02]  /*3a550*/  LDL.LU R27, [R1+0x128] ;  /* 0x00012800011b7983 */ /* 0x000f240000300800 */
[----:B------:R-:W4:Y:S02]  /*3a560*/  LDL.LU R26, [R1+0x104] ;  /* 0x00010400011a7983 */ /* 0x000f240000300800 */
[----:B------:R-:W4:Y:S01]  /*3a570*/  LDL.LU R5, [R1+0x100] ;  /* 0x0001000001057983 */ /* 0x000f220000300800 */
[----:B------:R-:W4:Y:S01]  /*3a580*/  LDL.LU R6, [R1+0xfc] ;  /* 0x0000fc0001067983 */ /* 0x000f220000300800 */
[----:B------:R-:W4:Y:S02]  /*3a590*/  LDL.LU R7, [R1+0xf8] ;  /* 0x0000f80001077983 */ /* 0x000f240000300800 */
[----:B0-----:R-:W4:Y:S02]  /*3a5a0*/  LDL.LU R8, [R1+0xd4] ;  /* 0x0000d40001087983 */ /* 0x001f240000300800 */
[----:B------:R-:W4:Y:S01]  /*3a5b0*/  LDL.LU R9, [R1+0xd0] ;  /* 0x0000d00001097983 */ /* 0x000f220000300800 */
[----:B------:R-:W4:Y:S01]  /*3a5c0*/  LDL.LU R10, [R1+0xcc] ;  /* 0x0000cc00010a7983 */ /* 0x000f220000300800 */
[----:B------:R-:W4:Y:S02]  /*3a5d0*/  LDL.LU R11, [R1+0xc8] ;  /* 0x0000c800010b7983 */ /* 0x000f240000300800 */
[----:B------:R-:W4:Y:S02]  /*3a5e0*/  LDL.LU R12, [R1+0xa4] ;  /* 0x0000a400010c7983 */ /* 0x000f240000300800 */
[----:B------:R-:W4:Y:S01]  /*3a5f0*/  LDL.LU R13, [R1+0xa0] ;  /* 0x0000a000010d7983 */ /* 0x000f220000300800 */
[----:B------:R-:W4:Y:S01]  /*3a600*/  LDL.LU R14, [R1+0x9c] ;  /* 0x00009c00010e7983 */ /* 0x000f220000300800 */
[----:B------:R-:W4:Y:S02]  /*3a610*/  LDL.LU R15, [R1+0x98] ;  /* 0x00009800010f7983 */ /* 0x000f240000300800 */
[----:B------:R-:W4:Y:S02]  /*3a620*/  LDL.LU R34, [R1+0x74] ;  /* 0x0000740001227983 */ /* 0x000f240000300800 */
[----:B------:R-:W4:Y:S01]  /*3a630*/  LDL.LU R43, [R1+0x70] ;  /* 0x00007000012b7983 */ /* 0x000f220000300800 */
[----:B------:R0:W-:Y:S04]  /*3a640*/  STS.U16 [R2+0x8000], R45 ;  /* 0x0080002d02007388 */ /* 0x0001e80000000400 */
[----:B------:R-:W4:Y:S04]  /*3a650*/  LDL.LU R44, [R1+0x6c] ;  /* 0x00006c00012c7983 */ /* 0x000f280000300800 */
[----:B------:R1:W-:Y:S04]  /*3a660*/  STS.U16 [R2+0x8040], R46 ;  /* 0x0080402e02007388 */ /* 0x0003e80000000400 */
[----:B------:R1:W-:Y:S04]  /*3a670*/  STS.U16 [R2+0x8400], R55 ;  /* 0x0084003702007388 */ /* 0x0003e80000000400 */
[----:B------:R1:W-:Y:S04]  /*3a680*/  STS.U16 [R2+0x84c0], R56 ;  /* 0x0084c03802007388 */ /* 0x0003e80000000400 */
[----:B------:R1:W-:Y:S04]  /*3a690*/  STS.U16 [R2+0x8480], R57 ;  /* 0x0084803902007388 */ /* 0x0003e80000000400 */
[----:B------:R1:W-:Y:S04]  /*3a6a0*/  STS.U16 [R2+0x8800], R58 ;  /* 0x0088003a02007388 */ /* 0x0003e80000000400 */
[----:B0-----:R-:W4:Y:S01]  /*3a6b0*/  LDL.LU R45, [R1+0x68] ;  /* 0x00006800012d7983 */ /* 0x001f220000300800 */
[----:B-1----:R-:W4:Y:S02]  /*3a6c0*/  LDL.LU R46, [R1+0x44] ;  /* 0x00004400012e7983 */ /* 0x002f240000300800 */
[----:B------:R-:W4:Y:S01]  /*3a6d0*/  LDL.LU R55, [R1+0x40] ;  /* 0x0000400001377983 */ /* 0x000f220000300800 */
[----:B------:R-:W4:Y:S01]  /*3a6e0*/  LDL.LU R56, [R1+0x3c] ;  /* 0x00003c0001387983 */ /* 0x000f220000300800 */
[----:B------:R-:W4:Y:S02]  /*3a6f0*/  LDL.LU R57, [R1+0x38] ;  /* 0x0000380001397983 */ /* 0x000f240000300800 */
[----:B------:R-:W4:Y:S01]  /*3a700*/  LDL.LU R58, [R1+0x14] ;  /* 0x00001400013a7983 */ /* 0x000f220000300800 */
[----:B--2---:R0:W-:Y:S04]  /*3a710*/  STS.U16 [R2+0x8cc0], R52 ;  /* 0x008cc03402007388 */ /* 0x0041e80000000400 */
[----:B------:R1:W-:Y:S04]  /*3a720*/  STS.U16 [R2+0x8c80], R53 ;  /* 0x008c803502007388 */ /* 0x0003e80000000400 */
[----:B----4-:R2:W-:Y:S04]  /*3a730*/  STS.U16 [R2+0x9000], R54 ;  /* 0x0090003602007388 */ /* 0x0105e80000000400 */
[----:B------:R4:W-:Y:S04]  /*3a740*/  STS.U16 [R2+0x9040], R59 ;  /* 0x0090403b02007388 */ /* 0x0009e80000000400 */
[----:B------:R4:W-:Y:S04]  /*3a750*/  STS.U16 [R2+0x9080], R61 ;  /* 0x0090803d02007388 */ /* 0x0009e80000000400 */
[----:B------:R4:W-:Y:S04]  /*3a760*/  STS.U16 [R2+0x90c0], R0 ;  /* 0x0090c00002007388 */ /* 0x0009e80000000400 */
[----:B0-----:R-:W3:Y:S01]  /*3a770*/  LDL.LU R52, [R1+0x6430] ;  /* 0x0064300001347983 */ /* 0x001ee20000300800 */
[----:B-1----:R-:W3:Y:S03]  /*3a780*/  LDL.LU R53, [R1+0x642c] ;  /* 0x00642c0001357983 */ /* 0x002ee60000300800 */
[----:B--2---:R-:W2:Y:S01]  /*3a790*/  LDL.LU R54, [R1+0x6428] ;  /* 0x0064280001367983 */ /* 0x004ea20000300800 */
[----:B----4-:R-:W4:Y:S03]  /*3a7a0*/  LDL.LU R59, [R1+0x6424] ;  /* 0x00642400013b7983 */ /* 0x010f260000300800 */
[----:B------:R-:W2:Y:S01]  /*3a7b0*/  LDL.LU R61, [R1+0x6420] ;  /* 0x00642000013d7983 */ /* 0x000ea20000300800 */
[----:B------:R-:W2:Y:S03]  /*3a7c0*/  LDL.LU R0, [R1+0x641c] ;  /* 0x00641c0001007983 */ /* 0x000ea60000300800 */
[----:B------:R0:W-:Y:S04]  /*3a7d0*/  STS.U16 [R2+0x9440], R3 ;  /* 0x0094400302007388 */ /* 0x0001e80000000400 */
[----:B------:R1:W-:Y:S04]  /*3a7e0*/  STS.U16 [R2+0x9400], R60 ;  /* 0x0094003c02007388 */ /* 0x0003e80000000400 */
[----:B0-----:R-:W3:Y:S01]  /*3a7f0*/  LDL.LU R3, [R1+0x6418] ;  /* 0x0064180001037983 */ /* 0x001ee20000300800 */
[----:B-1----:R-:W4:Y:S03]  /*3a800*/  LDL.LU R60, [R1+0x6414] ;  /* 0x00641400013c7983 */ /* 0x002f260000300800 */
[----:B------:R0:W-:Y:S04]  /*3a810*/  STS.U16 [R2+0xa040], R13 ;  /* 0x00a0400d02007388 */ /* 0x0001e80000000400 */
[----:B------:R1:W-:Y:S04]  /*3a820*/  STS.U16 [R2+0xa080], R14 ;  /* 0x00a0800e02007388 */ /* 0x0003e80000000400 */
[----:B------:R1:W-:Y:S04]  /*3a830*/  STS.U16 [R2+0xa0c0], R15 ;  /* 0x00a0c00f02007388 */ /* 0x0003e80000000400 */
[----:B------:R1:W-:Y:S04]  /*3a840*/  STS.U16 [R2+0xa440], R34 ;  /* 0x00a4402202007388 */ /* 0x0003e80000000400 */
[----:B------:R1:W-:Y:S04]  /*3a850*/  STS.U16 [R2+0xa400], R43 ;  /* 0x00a4002b02007388 */ /* 0x0003e80000000400 */
[----:B0-----:R-:W4:Y:S01]  /*3a860*/  LDL.LU R13, [R1+0x714] ;  /* 0x00071400010d7983 */ /* 0x001f220000300800 */
[----:B-1----:R-:W4:Y:S02]  /*3a870*/  LDL.LU R14, [R1+0x710] ;  /* 0x00071000010e7983 */ /* 0x002f240000300800 */
[----:B------:R-:W4:Y:S02]  /*3a880*/  LDL.LU R15, [R1+0x70c] ;  /* 0x00070c00010f7983 */ /* 0x000f240000300800 */
[----:B------:R-:W4:Y:S01]  /*3a890*/  LDL.LU R34, [R1+0x708] ;  /* 0x0007080001227983 */ /* 0x000f220000300800 */
[----:B------:R-:W4:Y:S04]  /*3a8a0*/  LDL.LU R43, [R1+0x6d4] ;  /* 0x0006d400012b7983 */ /* 0x000f280000300800 */
[----:B------:R0:W-:Y:S04]  /*3a8b0*/  STS.U16 [R2+0xa4c0], R44 ;  /* 0x00a4c02c02007388 */ /* 0x0001e80000000400 */
        /* <DEDUP_REMOVED lines=10> */
[----:B------:R0:W-:Y:S01]  /*3a960*/  STS.U16 [R2+0xac40], R58 ;  /* 0x00ac403a02007388 */ /* 0x0001e20000000400 */
[----:B------:R-:W4:Y:S03]  /*3a970*/  LDL.LU R57, [R1+0x650] ;  /* 0x0006500001397983 */ /* 0x000f260000300800 */
[----:B0-----:R-:W4:Y:S04]  /*3a980*/  LDL.LU R58, [R1+0x648] ;  /* 0x00064800013a7983 */ /* 0x001f280000300800 */
[----:B--2---:R-:W-:Y:S04]  /*3a990*/  STS.U16 [R2+0xac80], R0 ;  /* 0x00ac800002007388 */ /* 0x004fe80000000400 */
[----:B---3--:R0:W-:Y:S04]  /*3a9a0*/  STS.U16 [R2+0xacc0], R3 ;  /* 0x00acc00302007388 */ /* 0x0081e80000000400 */
[----:B----4-:R1:W-:Y:S04]  /*3a9b0*/  STS.U16 [R2+0xac00], R60 ;  /* 0x00ac003c02007388 */ /* 0x0103e80000000400 */
[----:B0-----:R-:W2:Y:S04]  /*3a9c0*/  LDL.LU R3, [R1+0x624] ;  /* 0x0006240001037983 */ /* 0x001ea80000300800 */
[----:B-1----:R-:W3:Y:S01]  /*3a9d0*/  LDL.LU R60, [R1+0x620] ;  /* 0x00062000013c7983 */ /* 0x002ee20000300800 */
[----:B------:R-:W4:Y:S02]  /*3a9e0*/  LDL.LU R0, [R1+0x61c] ;  /* 0x00061c0001007983 */ /* 0x000f240000300800 */
[----:B------:R-:W-:Y:S01]  /*3a9f0*/  STL [R1+0x63a4], R54 ;  /* 0x0063a43601007387 */ /* 0x000fe20000100800 */
[----:B------:R-:W-:Y:S01]  /*3aa00*/  STL [R1+0x63a8], R53 ;  /* 0x0063a83501007387 */ /* 0x000fe20000100800 */
[----:B------:R-:W-:Y:S03]  /*3aa10*/  STL [R1+0x63ac], R52 ;  /* 0x0063ac3401007387 */ /* 0x000fe60000100800 */
[----:B------:R0:W-:Y:S01]  /*3aa20*/  STS.U16 [R2+0x94c0], R4 ;  /* 0x0094c00402007388 */ /* 0x0001e20000000400 */
[----:B------:R-:W-:Y:S03]  /*3aa30*/  STL [R1+0x640c], R51 ;  /* 0x00640c3301007387 */ /* 0x000fe60000100800 */
[----:B------:R1:W-:Y:S01]  /*3aa40*/  STS.U16 [R2+0xb0c0], R51 ;  /* 0x00b0c03302007388 */ /* 0x0003e20000000400 */
[----:B------:R-:W-:Y:S03]  /*3aa50*/  STL [R1+0x6410], R42 ;  /* 0x0064102a01007387 */ /* 0x000fe60000100800 */
[----:B------:R1:W-:Y:S04]  /*3aa60*/  STS.U16 [R2+0xb080], R52 ;  /* 0x00b0803402007388 */ /* 0x0003e80000000400 */
[----:B------:R1:W-:Y:S04]  /*3aa70*/  STS.U16 [R2+0xb040], R53 ;  /* 0x00b0403502007388 */ /* 0x0003e80000000400 */
[----:B------:R1:W-:Y:S01]  /*3aa80*/  STS.U16 [R2+0xb000], R54 ;  /* 0x00b0003602007388 */ /* 0x0003e20000000400 */
[----:B0-----:R-:W-:-:S03]  /*3aa90*/  LOP3.LUT R4, R2, 0x10, RZ, 0x3c, !PT ;  /* 0x0000001002047812 */ /* 0x001fc600078e3cff */
[----:B-1----:R-:W4:Y:S01]  /*3aaa0*/  LDL.LU R51, [R1+0x618] ;  /* 0x0006180001337983 */ /* 0x002f220000300800 */
[----:B------:R-:W4:Y:S02]  /*3aab0*/  LDL.LU R52, [R1+0x5f4] ;  /* 0x0005f40001347983 */ /* 0x000f240000300800 */
[----:B------:R-:W4:Y:S01]  /*3aac0*/  LDL.LU R53, [R1+0x5f0] ;  /* 0x0005f00001357983 */ /* 0x000f220000300800 */
[----:B------:R0:W-:Y:S04]  /*3aad0*/  STS.U16 [R2+0x9480], R27 ;  /* 0x0094801b02007388 */ /* 0x0001e80000000400 */
[----:B------:R1:W-:Y:S04]  /*3aae0*/  STS.U16 [R2+0x9800], R26 ;  /* 0x0098001a02007388 */ /* 0x0003e80000000400 */
[----:B------:R0:W-:Y:S04]  /*3aaf0*/  STS.U16 [R2+0x9840], R5 ;  /* 0x0098400502007388 */ /* 0x0001e80000000400 */
[----:B------:R0:W-:Y:S04]  /*3ab00*/  STS.U16 [R2+0x9880], R6 ;  /* 0x0098800602007388 */ /* 0x0001e80000000400 */
[----:B------:R-:W-:Y:S04]  /*3ab10*/  STS.U16 [R2+0x98c0], R7 ;  /* 0x0098c00702007388 */ /* 0x000fe80000000400 */
        /* <DEDUP_REMOVED lines=17> */
[----:B------:R-:W4:Y:S01]  /*3ac30*/  LDL.LU R54, [R1+0x56c] ;  /* 0x00056c0001367983 */ /* 0x000f220000300800 */
[----:B------:R-:W-:Y:S02]  /*3ac40*/  STS.U16 [R4+0x8100], R13 ;  /* 0x0081000d04007388 */ /* 0x000fe40000000400 */
[----:B0-----:R-:W4:Y:S02]  /*3ac50*/  LDL.LU R27, [R1+0x568] ;  /* 0x00056800011b7983 */ /* 0x001f240000300800 */
[----:B------:R-:W-:Y:S01]  /*3ac60*/  STS.U16 [R4+0x8140], R14 ;  /* 0x0081400e04007388 */ /* 0x000fe20000000400 */
[----:B-1----:R-:W4:Y:S04]  /*3ac70*/  LDL.LU R26, [R1+0x124] ;  /* 0x00012400011a7983 */ /* 0x002f280000300800 */
[----:B------:R-:W-:Y:S01]  /*3ac80*/  STS.U16 [R4+0x8180], R15 ;  /* 0x0081800f04007388 */ /* 0x000fe20000000400 */
[----:B------:R-:W4:Y:S02]  /*3ac90*/  LDL.LU R5, [R1+0x120] ;  /* 0x0001200001057983 */ /* 0x000f240000300800 */
[----:B------:R0:W-:Y:S02]  /*3aca0*/  STS.U16 [R4+0x81c0], R34 ;  /* 0x0081c02204007388 */ /* 0x0001e40000000400 */
[----:B------:R-:W4:Y:S01]  /*3acb0*/  LDL.LU R6, [R1+0x11c] ;  /* 0x00011c0001067983 */ /* 0x000f220000300800 */
[----:B------:R1:W-:Y:S04]  /*3acc0*/  STS.U16 [R4+0x8540], R43 ;  /* 0x0085402b04007388 */ /* 0x0003e80000000400 */
[----:B0-----:R-:W4:Y:S01]  /*3acd0*/  LDL.LU R34, [R1+0x118] ;  /* 0x0001180001227983 */ /* 0x001f220000300800 */
[----:B-1----:R-:W4:Y:S02]  /*3ace0*/  LDL.LU R43, [R1+0xf4] ;  /* 0x0000f400012b7983 */ /* 0x002f240000300800 */
[----:B------:R-:W4:Y:S01]  /*3acf0*/  LDL.LU R7, [R1+0xf0] ;  /* 0x0000f00001077983 */ /* 0x000f220000300800 */
[----:B------:R-:W4:Y:S04]  /*3ad00*/  LDL.LU R8, [R1+0xec] ;  /* 0x0000ec0001087983 */ /* 0x000f280000300800 */
[----:B------:R-:W4:Y:S01]  /*3ad10*/  LDL.LU R9, [R1+0xe8] ;  /* 0x0000e80001097983 */ /* 0x000f220000300800 */
[----:B------:R-:W4:Y:S02]  /*3ad20*/  LDL.LU R10, [R1+0xc4] ;  /* 0x0000c400010a7983 */ /* 0x000f240000300800 */
[----:B------:R-:W4:Y:S02]  /*3ad30*/  LDL.LU R11, [R1+0xc0] ;  /* 0x0000c000010b7983 */ /* 0x000f240000300800 */
[----:B------:R-:W4:Y:S01]  /*3ad40*/  LDL.LU R12, [R1+0xbc] ;  /* 0x0000bc00010c7983 */ /* 0x000f220000300800 */
[----:B------:R-:W4:Y:S01]  /*3ad50*/  LDL.LU R13, [R1+0xb8] ;  /* 0x0000b800010d7983 */ /* 0x000f220000300800 */
[----:B------:R-:W4:Y:S03]  /*3ad60*/  LDL.LU R14, [R1+0x94] ;  /* 0x00009400010e7983 */ /* 0x000f260000300800 */
[----:B------:R0:W-:Y:S01]  /*3ad70*/  STS.U16 [R4+0x8500], R44 ;  /* 0x0085002c04007388 */ /* 0x0001e20000000400 */
[----:B------:R-:W4:Y:S02]  /*3ad80*/  LDL.LU R15, [R1+0x90] ;  /* 0x00009000010f7983 */ /* 0x000f240000300800 */
[----:B------:R1:W-:Y:S02]  /*3ad90*/  STS.U16 [R4+0x85c0], R45 ;  /* 0x0085c02d04007388 */ /* 0x0003e40000000400 */
[----:B------:R1:W-:Y:S01]  /*3ada0*/  STS.U16 [R4+0x8580], R46 ;  /* 0x0085802e04007388 */ /* 0x0003e20000000400 */
[----:B------:R1:W-:Y:S01]  /*3adb0*/  STS.U16 [R4+0x8900], R55 ;  /* 0x0089003704007388 */ /* 0x0003e20000000400 */
[----:B------:R1:W-:Y:S02]  /*3adc0*/  STS.U16 [R4+0x8940], R56 ;  /* 0x0089403804007388 */ /* 0x0003e40000000400 */
[----:B------:R1:W-:Y:S01]  /*3add0*/  STS.U16 [R4+0x8980], R57 ;  /* 0x0089803904007388 */ /* 0x0003e20000000400 */
[----:B0-----:R-:W4:Y:S01]  /*3ade0*/  LDL.LU R44, [R1+0x8c] ;  /* 0x00008c00012c7983 */ /* 0x001f220000300800 */
[----:B-1----:R-:W4:Y:S03]  /*3adf0*/  LDL.LU R45, [R1+0x88] ;  /* 0x00008800012d7983 */ /* 0x002f260000300800 */
[----:B------:R-:W4:Y:S04]  /*3ae00*/  LDL.LU R46, [R1+0x64] ;  /* 0x00006400012e7983 */ /* 0x000f280000300800 */
[----:B------:R-:W4:Y:S01]  /*3ae10*/  LDL.LU R55, [R1+0x60] ;  /* 0x0000600001377983 */ /* 0x000f220000300800 */
[----:B------:R-:W4:Y:S02]  /*3ae20*/  LDL.LU R56, [R1+0x5c] ;  /* 0x00005c0001387983 */ /* 0x000f240000300800 */
[----:B------:R0:W-:Y:S02]  /*3ae30*/  STS.U16 [R4+0x89c0], R58 ;  /* 0x0089c03a04007388 */ /* 0x0001e40000000400 */
[----:B------:R-:W4:Y:S01]  /*3ae40*/  LDL.LU R57, [R1+0x58] ;  /* 0x0000580001397983 */ /* 0x000f220000300800 */
[----:B0-----:R-:W4:Y:S04]  /*3ae50*/  LDL.LU R58, [R1+0x34] ;  /* 0x00003400013a7983 */ /* 0x001f280000300800 */
[----:B--2---:R0:W-:Y:S04]  /*3ae60*/  STS.U16 [R4+0x8d40], R3 ;  /* 0x008d400304007388 */ /* 0x0041e80000000400 */
[----:B---3--:R1:W-:Y:S01]  /*3ae70*/  STS.U16 [R4+0x8d00], R60 ;  /* 0x008d003c04007388 */ /* 0x0083e20000000400 */
[----:B----4-:R2:W-:Y:S03]  /*3ae80*/  STS.U16 [R4+0x8dc0], R0 ;  /* 0x008dc00004007388 */ /* 0x0105e60000000400 */
[----:B0-----:R-:W3:Y:S01]  /*3ae90*/  LDL.LU R3, [R1+0x30] ;  /* 0x0000300001037983 */ /* 0x001ee20000300800 */
[----:B-1----:R-:W4:Y:S03]  /*3aea0*/  LDL.LU R60, [R1+0x2c] ;  /* 0x00002c00013c7983 */ /* 0x002f260000300800 */
[----:B--2---:R-:W2:Y:S04]  /*3aeb0*/  LDL.LU R0, [R1+0x28] ;  /* 0x0000280001007983 */ /* 0x004ea80000300800 */
[----:B------:R-:W-:Y:S01]  /*3aec0*/  STS.U16 [R4+0x8d80], R51 ;  /* 0x008d803304007388 */ /* 0x000fe20000000400 */
[----:B------:R-:W-:Y:S02]  /*3aed0*/  STS.U16 [R4+0x9100], R52 ;  /* 0x0091003404007388 */ /* 0x000fe40000000400 */
[----:B------:R-:W-:Y:S01]  /*3aee0*/  STS.U16 [R4+0x9140], R53 ;  /* 0x0091403504007388 */ /* 0x000fe20000000400 */
[----:B------:R-:W-:Y:S01]  /*3aef0*/  STS.U16 [R4+0x9180], R54 ;  /* 0x0091803604007388 */ /* 0x000fe20000000400 */
[----:B------:R-:W-:Y:S03]  /*3af00*/  STS.U16 [R4+0x91c0], R27 ;  /* 0x0091c01b04007388 */ /* 0x000fe60000000400 */
[----:B------:R-:W-:Y:S01]  /*3af10*/  STS.U16 [R4+0x9540], R26 ;  /* 0x0095401a04007388 */ /* 0x000fe20000000400 */
[----:B------:R-:W-:Y:S03]  /*3af20*/  STS.U16 [R4+0x9500], R5 ;  /* 0x0095000504007388 */ /* 0x000fe60000000400 */
[----:B------:R-:W-:Y:S04]  /*3af30*/  STS.U16 [R4+0x95c0], R6 ;  /* 0x0095c00604007388 */ /* 0x000fe80000000400 */
[----:B------:R0:W-:Y:S01]  /*3af40*/  STS.U16 [R4+0x9580], R34 ;  /* 0x0095802204007388 */ /* 0x0001e20000000400 */
[----:B------:R1:W-:Y:S03]  /*3af50*/  STS.U16 [R4+0x9900], R43 ;  /* 0x0099002b04007388 */ /* 0x0003e60000000400 */
[----:B0-----:R-:W2:Y:S01]  /*3af60*/  LDL.LU R34, [R1+0x4] ;  /* 0x0000040001227983 */ /* 0x001ea20000300800 */
[----:B-1----:R-:W2:Y:S02]  /*3af70*/  LDL.LU R43, [R1] ;  /* 0x00000000012b7983 */ /* 0x002ea40000300800 */
[----:B------:R-:W-:Y:S02]  /*3af80*/  STS.U16 [R4+0x9940], R7 ;  /* 0x0099400704007388 */ /* 0x000fe40000000400 */
[----:B------:R-:W-:Y:S01]  /*3af90*/  STS.U16 [R4+0x9980], R8 ;  /* 0x0099800804007388 */ /* 0x000fe20000000400 */
[----:B------:R-:W-:Y:S01]  /*3afa0*/  STS.U16 [R4+0x99c0], R9 ;  /* 0x0099c00904007388 */ /* 0x000fe20000000400 */
[----:B------:R-:W-:Y:S02]  /*3afb0*/  STS.U16 [R4+0x9d40], R10 ;  /* 0x009d400a04007388 */ /* 0x000fe40000000400 */
[----:B------:R-:W-:Y:S02]  /*3afc0*/  STS.U16 [R4+0x9d00], R11 ;  /* 0x009d000b04007388 */ /* 0x000fe40000000400 */
[----:B------:R-:W-:Y:S01]  /*3afd0*/  STS.U16 [R4+0x9dc0], R12 ;  /* 0x009dc00c04007388 */ /* 0x000fe20000000400 */
[----:B------:R-:W-:Y:S01]  /*3afe0*/  STS.U16 [R4+0x9d80], R13 ;  /* 0x009d800d04007388 */ /* 0x000fe20000000400 */
[----:B------:R-:W-:Y:S02]  /*3aff0*/  STS.U16 [R4+0xa100], R14 ;  /* 0x00a1000e04007388 */ /* 0x000fe40000000400 */
[----:B------:R-:W-:Y:S02]  /*3b000*/  STS.U16 [R4+0xa140], R15 ;  /* 0x00a1400f04007388 */ /* 0x000fe40000000400 */
[----:B------:R0:W-:Y:S01]  /*3b010*/  STS.U16 [R4+0xa180], R44 ;  /* 0x00a1802c04007388 */ /* 0x0001e20000000400 */
[----:B------:R1:W-:Y:S01]  /*3b020*/  STS.U16 [R4+0xa1c0], R45 ;  /* 0x00a1c02d04007388 */ /* 0x0003e20000000400 */
[----:B------:R1:W-:Y:S02]  /*3b030*/  STS.U16 [R4+0xa540], R46 ;  /* 0x00a5402e04007388 */ /* 0x0003e40000000400 */
[----:B------:R1:W-:Y:S02]  /*3b040*/  STS.U16 [R4+0xa500], R55 ;  /* 0x00a5003704007388 */ /* 0x0003e40000000400 */
[----:B------:R1:W-:Y:S01]  /*3b050*/  STS.U16 [R4+0xa5c0], R56 ;  /* 0x00a5c03804007388 */ /* 0x0003e20000000400 */
[----:B------:R1:W-:Y:S04]  /*3b060*/  STS.U16 [R4+0xa580], R57 ;  /* 0x00a5803904007388 */ /* 0x0003e80000000400 */
[----:B0-----:R-:W2:Y:S01]  /*3b070*/  LDL.LU R44, [R1+0x704] ;  /* 0x00070400012c7983 */ /* 0x001ea20000300800 */
[----:B-1----:R-:W2:Y:S03]  /*3b080*/  LDL.LU R45, [R1+0x700] ;  /* 0x00070000012d7983 */ /* 0x002ea60000300800 */
[----:B------:R-:W2:Y:S01]  /*3b090*/  LDL.LU R46, [R1+0x6fc] ;  /* 0x0006fc00012e7983 */ /* 0x000ea20000300800 */
[----:B------:R-:W2:Y:S03]  /*3b0a0*/  LDL.LU R55, [R1+0x6f8] ;  /* 0x0006f80001377983 */ /* 0x000ea60000300800 */
[----:B------:R-:W2:Y:S04]  /*3b0b0*/  LDL.LU R56, [R1+0x6c0] ;  /* 0x0006c00001387983 */ /* 0x000ea80000300800 */
[----:B------:R0:W-:Y:S01]  /*3b0c0*/  STS.U16 [R4+0xa900], R58 ;  /* 0x00a9003a04007388 */ /* 0x0001e20000000400 */
[----:B------:R-:W2:Y:S03]  /*3b0d0*/  LDL.LU R57, [R1+0x6b8] ;  /* 0x0006b80001397983 */ /* 0x000ea60000300800 */
[----:B0-----:R-:W2:Y:S04]  /*3b0e0*/  LDL.LU R58, [R1+0x6b0] ;  /* 0x0006b000013a7983 */ /* 0x001ea80000300800 */
[----:B---3--:R0:W-:Y:S01]  /*3b0f0*/  STS.U16 [R4+0xa940], R3 ;  /* 0x00a9400304007388 */ /* 0x0081e20000000400 */
[----:B----4-:R1:W-:Y:S03]  /*3b100*/  STS.U16 [R4+0xa980], R60 ;  /* 0x00a9803c04007388 */ /* 0x0103e60000000400 */
[----:B--2---:R2:W-:Y:S04]  /*3b110*/  STS.U16 [R4+0xa9c0], R0 ;  /* 0x00a9c00004007388 */ /* 0x0045e80000000400 */
[----:B0-----:R-:W3:Y:S01]  /*3b120*/  LDL.LU R3, [R1+0x6a8] ;  /* 0x0006a80001037983 */ /* 0x001ee20000300800 */
[----:B-1----:R-:W4:Y:S03]  /*3b130*/  LDL.LU R60, [R1+0x644] ;  /* 0x00064400013c7983 */ /* 0x002f260000300800 */
[----:B--2---:R-:W2:Y:S01]  /*3b140*/  LDL.LU R0, [R1+0x640] ;  /* 0x0006400001007983 */ /* 0x004ea20000300800 */
[----:B------:R-:W2:Y:S03]  /*3b150*/  LDL.LU R42, [R1+0x63c] ;  /* 0x00063c00012a7983 */ /* 0x000ea60000300800 */
[----:B------:R-:W2:Y:S01]  /*3b160*/  LDL.LU R51, [R1+0x638] ;  /* 0x0006380001337983 */ /* 0x000ea20000300800 */
[----:B------:R-:W2:Y:S02]  /*3b170*/  LDL.LU R5, [R1+0x614] ;  /* 0x0006140001057983 */ /* 0x000ea40000300800 */
[----:B------:R-:W2:Y:S02]  /*3b180*/  LDL.LU R6, [R1+0x610] ;  /* 0x0006100001067983 */ /* 0x000ea40000300800 */
[----:B------:R-:W2:Y:S01]  /*3b190*/  LDL.LU R7, [R1+0x60c] ;  /* 0x00060c0001077983 */ /* 0x000ea20000300800 */
[----:B------:R-:W2:Y:S01]  /*3b1a0*/  LDL.LU R8, [R1+0x608] ;  /* 0x0006080001087983 */ /* 0x000ea20000300800 */
[----:B------:R-:W2:Y:S02]  /*3b1b0*/  LDL.LU R9, [R1+0x564] ;  /* 0x0005640001097983 */ /* 0x000ea40000300800 */
[----:B------:R-:W2:Y:S02]  /*3b1c0*/  LDL.LU R10, [R1+0x560] ;  /* 0x00056000010a7983 */ /* 0x000ea40000300800 */
[----:B------:R-:W2:Y:S01]  /*3b1d0*/  LDL.LU R11, [R1+0x13c] ;  /* 0x00013c00010b7983 */ /* 0x000ea20000300800 */
[----:B------:R-:W-:Y:S01]  /*3b1e0*/  LOP3.LUT R52, R2, 0x20, RZ, 0x3c, !PT ;  /* 0x0000002002347812 */ /* 0x000fe200078e3cff */
[----:B------:R-:W2:Y:S01]  /*3b1f0*/  LDL.LU R12, [R1+0x138] ;  /* 0x00013800010c7983 */ /* 0x000ea20000300800 */
[----:B------:R-:W2:Y:S02]  /*3b200*/  LDL.LU R13, [R1+0x114] ;  /* 0x00011400010d7983 */ /* 0x000ea40000300800 */
[----:B------:R-:W2:Y:S02]  /*3b210*/  LDL.LU R14, [R1+0x110] ;  /* 0x00011000010e7983 */ /* 0x000ea40000300800 */
[----:B------:R-:W2:Y:S01]  /*3b220*/  LDL.LU R15, [R1+0x10c] ;  /* 0x00010c00010f7983 */ /* 0x000ea20000300800 */
[----:B------:R0:W-:Y:S01]  /*3b230*/  STS.U16 [R4+0xad40], R34 ;  /* 0x00ad402204007388 */ /* 0x0001e20000000400 */
[----:B------:R1:W-:Y:S02]  /*3b240*/  STS.U16 [R4+0xad00], R43 ;  /* 0x00ad002b04007388 */ /* 0x0003e40000000400 */
        /* <DEDUP_REMOVED lines=18> */
[----:B0-----:R-:W2:Y:S04]  /*3b370*/  LDL.LU R34, [R1+0x108] ;  /* 0x0001080001227983 */ /* 0x001ea80000300800 */
[----:B------:R0:W-:Y:S01]  /*3b380*/  STS.U16 [R52+0x8200], R44 ;  /* 0x0082002c34007388 */ /* 0x0001e20000000400 */
[----:B-1----:R-:W2:Y:S02]  /*3b390*/  LDL.LU R43, [R1+0xe4] ;  /* 0x0000e400012b7983 */ /* 0x002ea40000300800 */
[----:B------:R1:W-:Y:S02]  /*3b3a0*/  STS.U16 [R52+0x8240], R45 ;  /* 0x0082402d34007388 */ /* 0x0003e40000000400 */
[----:B------:R1:W-:Y:S01]  /*3b3b0*/  STS.U16 [R52+0x8280], R46 ;  /* 0x0082802e34007388 */ /* 0x0003e20000000400 */
[----:B------:R1:W-:Y:S01]  /*3b3c0*/  STS.U16 [R52+0x82c0], R55 ;  /* 0x0082c03734007388 */ /* 0x0003e20000000400 */
[----:B------:R1:W-:Y:S02]  /*3b3d0*/  STS.U16 [R52+0x8640], R56 ;  /* 0x0086403834007388 */ /* 0x0003e40000000400 */
[----:B------:R1:W-:Y:S01]  /*3b3e0*/  STS.U16 [R52+0x8600], R57 ;  /* 0x0086003934007388 */ /* 0x0003e20000000400 */
[----:B0-----:R-:W2:Y:S01]  /*3b3f0*/  LDL.LU R44, [R1+0xe0] ;  /* 0x0000e000012c7983 */ /* 0x001ea20000300800 */
[----:B-1----:R-:W2:Y:S03]  /*3b400*/  LDL.LU R45, [R1+0xdc] ;  /* 0x0000dc00012d7983 */ /* 0x002ea60000300800 */
[----:B------:R-:W2:Y:S04]  /*3b410*/  LDL.LU R46, [R1+0xd8] ;  /* 0x0000d800012e7983 */ /* 0x000ea80000300800 */
[----:B------:R-:W2:Y:S01]  /*3b420*/  LDL.LU R55, [R1+0xb4] ;  /* 0x0000b40001377983 */ /* 0x000ea20000300800 */
[----:B------:R-:W2:Y:S03]  /*3b430*/  LDL.LU R56, [R1+0xb0] ;  /* 0x0000b00001387983 */ /* 0x000ea60000300800 */
        /* <DEDUP_REMOVED lines=14> */
[----:B------:R-:W2:Y:S04]  /*3b520*/  LDL.LU R26, [R1+0x24] ;  /* 0x00002400011a7983 */ /* 0x000ea80000300800 */
[----:B------:R0:W-:Y:S01]  /*3b530*/  STS.U16 [R52+0x8a80], R42 ;  /* 0x008a802a34007388 */ /* 0x0001e20000000400 */
[----:B------:R1:W-:Y:S02]  /*3b540*/  STS.U16 [R52+0x8ac0], R51 ;  /* 0x008ac03334007388 */ /* 0x0003e40000000400 */
[----:B------:R1:W-:Y:S02]  /*3b550*/  STS.U16 [R52+0x8e40], R5 ;  /* 0x008e400534007388 */ /* 0x0003e40000000400 */
[----:B------:R1:W-:Y:S01]  /*3b560*/  STS.U16 [R52+0x8e00], R6 ;  /* 0x008e000634007388 */ /* 0x0003e20000000400 */
[----:B------:R1:W-:Y:S01]  /*3b570*/  STS.U16 [R52+0x8ec0], R7 ;  /* 0x008ec00734007388 */ /* 0x0003e20000000400 */
[----:B------:R1:W-:Y:S03]  /*3b580*/  STS.U16 [R52+0x8e80], R8 ;  /* 0x008e800834007388 */ /* 0x0003e60000000400 */
[----:B0-----:R-:W2:Y:S01]  /*3b590*/  LDL.LU R42, [R1+0x6410] ;  /* 0x00641000012a7983 */ /* 0x001ea20000300800 */
[----:B-1----:R-:W2:Y:S03]  /*3b5a0*/  LDL.LU R51, [R1+0x640c] ;  /* 0x00640c0001337983 */ /* 0x002ea60000300800 */
[----:B------:R-:W2:Y:S01]  /*3b5b0*/  LDL.LU R5, [R1+0x6408] ;  /* 0x0064080001057983 */ /* 0x000ea20000300800 */
[----:B------:R-:W2:Y:S03]  /*3b5c0*/  LDL.LU R6, [R1+0x6404] ;  /* 0x0064040001067983 */ /* 0x000ea60000300800 */
[----:B------:R-:W2:Y:S01]  /*3b5d0*/  LDL.LU R7, [R1+0x6400] ;  /* 0x0064000001077983 */ /* 0x000ea20000300800 */
[----:B------:R-:W2:Y:S03]  /*3b5e0*/  LDL.LU R8, [R1+0x63fc] ;  /* 0x0063fc0001087983 */ /* 0x000ea60000300800 */
        /* <DEDUP_REMOVED lines=12> */
[----:B------:R0:W-:Y:S04]  /*3b6b0*/  STS.U16 [R52+0x96c0], R15 ;  /* 0x0096c00f34007388 */ /* 0x0001e80000000400 */
[----:B0-----:R-:W2:Y:S04]  /*3b6c0*/  LDL.LU R15, [R1+0x63e0] ;  /* 0x0063e000010f7983 */ /* 0x001ea80000300800 */
[----:B------:R0:W-:Y:S01]  /*3b6d0*/  STS.U16 [R52+0x9680], R34 ;  /* 0x0096802234007388 */ /* 0x0001e20000000400 */
[----:B------:R1:W-:Y:S03]  /*3b6e0*/  STS.U16 [R52+0x9a00], R43 ;  /* 0x009a002b34007388 */ /* 0x0003e60000000400 */
[----:B0-----:R-:W2:Y:S01]  /*3b6f0*/  LDL.LU R34, [R1+0x63dc] ;  /* 0x0063dc0001227983 */ /* 0x001ea20000300800 */
[----:B-1----:R-:W2:Y:S03]  /*3b700*/  LDL.LU R43, [R1+0x63d8] ;  /* 0x0063d800012b7983 */ /* 0x002ea60000300800 */
        /* <DEDUP_REMOVED lines=14> */
[----:B---3--:R0:W-:Y:S01]  /*3b7f0*/  STS.U16 [R52+0xa200], R3 ;  /* 0x00a2000334007388 */ /* 0x0081e20000000400 */
[----:B----4-:R1:W-:Y:S03]  /*3b800*/  STS.U16 [R52+0xa240], R60 ;  /* 0x00a2403c34007388 */ /* 0x0103e60000000400 */
[----:B--2---:R2:W-:Y:S04]  /*3b810*/  STS.U16 [R52+0xa280], R0 ;  /* 0x00a2800034007388 */ /* 0x0045e80000000400 */
[----:B0-----:R-:W3:Y:S01]  /*3b820*/  LDL.LU R3, [R1+0x63b8] ;  /* 0x0063b80001037983 */ /* 0x001ee20000300800 */
[----:B-1----:R-:W4:Y:S03]  /*3b830*/  LDL.LU R60, [R1+0x63b4] ;  /* 0x0063b400013c7983 */ /* 0x002f260000300800 */
[----:B--2---:R-:W2:Y:S01]  /*3b840*/  LDL.LU R0, [R1+0x63b0] ;  /* 0x0063b00001007983 */ /* 0x004ea20000300800 */
[----:B------:R-:W-:Y:S03]  /*3b850*/  STS.U16 [R52+0xa2c0], R2 ;  /* 0x00a2c00234007388 */ /* 0x000fe60000000400 */
[----:B------:R0:W-:Y:S01]  /*3b860*/  STS.U16 [R52+0xa640], R53 ;  /* 0x00a6403534007388 */ /* 0x0001e20000000400 */
[----:B------:R1:W-:Y:S02]  /*3b870*/  STS.U16 [R52+0xa600], R54 ;  /* 0x00a6003634007388 */ /* 0x0003e40000000400 */
[----:B------:R-:W-:Y:S02]  /*3b880*/  STS.U16 [R52+0xa6c0], R4 ;  /* 0x00a6c00434007388 */ /* 0x000fe40000000400 */
[----:B------:R-:W-:Y:S01]  /*3b890*/  STS.U16 [R52+0xa680], R27 ;  /* 0x00a6801b34007388 */ /* 0x000fe20000000400 */
[----:B------:R1:W-:Y:S04]  /*3b8a0*/  STS.U16 [R52+0xaa00], R26 ;  /* 0x00aa001a34007388 */ /* 0x0003e80000000400 */
[----:B0-----:R-:W3:Y:S01]  /*3b8b0*/  LDL.LU R53, [R1+0x6f4] ;  /* 0x0006f40001357983 */ /* 0x001ee20000300800 */
[----:B-1----:R-:W3:Y:S03]  /*3b8c0*/  LDL.LU R54, [R1+0x6f0] ;  /* 0x0006f00001367983 */ /* 0x002ee60000300800 */
[----:B------:R-:W3:Y:S01]  /*3b8d0*/  LDL.LU R26, [R1+0x6ec] ;  /* 0x0006ec00011a7983 */ /* 0x000ee20000300800 */
[----:B------:R-:W3:Y:S03]  /*3b8e0*/  LDL.LU R27, [R1+0x6e8] ;  /* 0x0006e800011b7983 */ /* 0x000ee60000300800 */
[----:B------:R-:W0:Y:S04]  /*3b8f0*/  S2R R2, SR_TID.X ;  /* 0x0000000000027919 */ /* 0x000e280000002100 */
[----:B--2---:R1:W-:Y:S04]  /*3b900*/  STS.U16 [R52+0xaa40], R0 ;  /* 0x00aa400034007388 */ /* 0x0043e80000000400 */
[----:B-1----:R-:W2:Y:S01]  /*3b910*/  LDL.LU R0, [R1+0x6a0] ;  /* 0x0006a00001007983 */ /* 0x002ea20000300800 */
[----:B----4-:R1:W-:Y:S02]  /*3b920*/  STS.U16 [R52+0xaa80], R60 ;  /* 0x00aa803c34007388 */ /* 0x0103e40000000400 */
[----:B---3--:R3:W-:Y:S01]  /*3b930*/  STS.U16 [R52+0xaac0], R3 ;  /* 0x00aac00334007388 */ /* 0x0087e20000000400 */
[----:B------:R-:W-:Y:S04]  /*3b940*/  STS.U16 [R52+0xae40], R58 ;  /* 0x00ae403a34007388 */ /* 0x000fe80000000400 */
[----:B------:R-:W-:Y:S01]  /*3b950*/  STS.U16 [R52+0xae00], R57 ;  /* 0x00ae003934007388 */ /* 0x000fe20000000400 */
[----:B------:R-:W-:Y:S02]  /*3b960*/  STS.U16 [R52+0xaec0], R56 ;  /* 0x00aec03834007388 */ /* 0x000fe40000000400 */
[----:B------:R-:W-:Y:S02]  /*3b970*/  STS.U16 [R52+0xae80], R55 ;  /* 0x00ae803734007388 */ /* 0x000fe40000000400 */
[----:B------:R-:W-:Y:S01]  /*3b980*/  STS.U16 [R52+0xb200], R46 ;  /* 0x00b2002e34007388 */ /* 0x000fe20000000400 */
[----:B------:R-:W-:Y:S01]  /*3b990*/  STS.U16 [R52+0xb240], R45 ;  /* 0x00b2402d34007388 */ /* 0x000fe20000000400 */
[----:B0-----:R-:W-:Y:S01]  /*3b9a0*/  LOP3.LUT R2, R2, 0x1f, RZ, 0xc0, !PT ;  /* 0x0000001f02027812 */ /* 0x001fe200078ec0ff */
[----:B------:R-:W-:Y:S02]  /*3b9b0*/  STS.U16 [R52+0xb280], R44 ;  /* 0x00b2802c34007388 */ /* 0x000fe40000000400 */
[----:B------:R-:W-:Y:S01]  /*3b9c0*/  STS.U16 [R52+0xb2c0], R43 ;  /* 0x00b2c02b34007388 */ /* 0x000fe20000000400 */
[----:B------:R-:W-:Y:S01]  /*3b9d0*/  STS.U16 [R52+0xb640], R34 ;  /* 0x00b6402234007388 */ /* 0x000fe20000000400 */
[----:B------:R-:W-:Y:S02]  /*3b9e0*/  STS.U16 [R52+0xb600], R15 ;  /* 0x00b6000f34007388 */ /* 0x000fe40000000400 */
[----:B------:R-:W-:Y:S02]  /*3b9f0*/  STS.U16 [R52+0xb6c0], R14 ;  /* 0x00b6c00e34007388 */ /* 0x000fe40000000400 */
[----:B------:R-:W-:Y:S01]  /*3ba00*/  IMAD.SHL.U32 R2, R2, 0x2, RZ ;  /* 0x0000000202027824 */ /* 0x000fe200078e00ff */
[----:B------:R-:W-:Y:S01]  /*3ba10*/  STS.U16 [R52+0xb680], R13 ;  /* 0x00b6800d34007388 */ /* 0x000fe20000000400 */
[----:B------:R-:W-:Y:S02]  /*3ba20*/  STS.U16 [R52+0xba00], R12 ;  /* 0x00ba000c34007388 */ /* 0x000fe40000000400 */
[----:B------:R-:W-:Y:S02]  /*3ba30*/  STS.U16 [R52+0xba40], R11 ;  /* 0x00ba400b34007388 */ /* 0x000fe40000000400 */
[----:B------:R-:W-:Y:S01]  /*3ba40*/  STS.U16 [R52+0xba80], R10 ;  /* 0x00ba800a34007388 */ /* 0x000fe20000000400 */
[----:B------:R-:W-:Y:S01]  /*3ba50*/  STS.U16 [R52+0xbac0], R9 ;  /* 0x00bac00934007388 */ /* 0x000fe20000000400 */
[----:B------:R-:W-:Y:S01]  /*3ba60*/  STS.U16 [R52+0xbe40], R8 ;  /* 0x00be400834007388 */ /* 0x000fe20000000400 */
[----:B-1----:R-:W-:Y:S01]  /*3ba70*/  LOP3.LUT R60, R2, 0x30, RZ, 0x3c, !PT ;  /* 0x00000030023c7812 */ /* 0x002fe200078e3cff */
[----:B------:R-:W-:Y:S01]  /*3ba80*/  STS.U16 [R52+0xbe00], R7 ;  /* 0x00be000734007388 */ /* 0x000fe20000000400 */
[----:B---3--:R-:W3:Y:S04]  /*3ba90*/  LDL.LU R3, [R1+0x690] ;  /* 0x0006900001037983 */ /* 0x008ee80000300800 */
[----:B------:R-:W-:Y:S01]  /*3baa0*/  STS.U16 [R52+0xbec0], R6 ;  /* 0x00bec00634007388 */ /* 0x000fe20000000400 */
[----:B------:R-:W4:Y:S02]  /*3bab0*/  LDL R4, [R1+0x2858] ;  /* 0x0028580001047983 */ /* 0x000f240000100800 */
[----:B------:R0:W-:Y:S02]  /*3bac0*/  STS.U16 [R52+0xbe80], R5 ;  /* 0x00be800534007388 */ /* 0x0001e40000000400 */
[----:B------:R1:W-:Y:S01]  /*3bad0*/  STS.U16 [R60+0x8300], R53 ;  /* 0x008300353c007388 */ /* 0x0003e20000000400 */
[----:B------:R1:W-:Y:S01]  /*3bae0*/  STS.U16 [R60+0x8340], R54 ;  /* 0x008340363c007388 */ /* 0x0003e20000000400 */
[----:B------:R1:W-:Y:S02]  /*3baf0*/  STS.U16 [R60+0x8380], R26 ;  /* 0x0083801a3c007388 */ /* 0x0003e40000000400 */
[----:B------:R1:W-:Y:S01]  /*3bb00*/  STS.U16 [R60+0x83c0], R27 ;  /* 0x0083c01b3c007388 */ /* 0x0003e20000000400 */
[----:B0-----:R-:W3:Y:S01]  /*3bb10*/  LDL.LU R52, [R1+0x63ac] ;  /* 0x0063ac0001347983 */ /* 0x001ee20000300800 */
[----:B------:R-:W4:Y:S02]  /*3bb20*/  LDL R5, [R1+0x2854] ;  /* 0x0028540001057983 */ /* 0x000f240000100800 */
[----:B-1----:R-:W3:Y:S02]  /*3bb30*/  LDL.LU R53, [R1+0x63a8] ;  /* 0x0063a80001357983 */ /* 0x002ee40000300800 */
[----:B------:R-:W3:Y:S01]  /*3bb40*/  LDL.LU R54, [R1+0x63a4] ;  /* 0x0063a40001367983 */ /* 0x000ee20000300800 */
[----:B------:R-:W3:Y:S01]  /*3bb50*/  LDL.LU R26, [R1+0x63a0] ;  /* 0x0063a000011a7983 */ /* 0x000ee20000300800 */
[----:B------:R-:W3:Y:S03]  /*3bb60*/  LDL.LU R27, [R1+0x639c] ;  /* 0x00639c00011b7983 */ /* 0x000ee60000300800 */
[----:B--2---:R0:W-:Y:S04]  /*3bb70*/  STS.U16 [R60+0x8740], R0 ;  /* 0x008740003c007388 */ /* 0x0041e80000000400 */
[----:B0-----:R-:W2:Y:S04]  /*3bb80*/  LDL.LU R0, [R1+0x6398] ;  /* 0x0063980001007983 */ /* 0x001ea80000300800 */
[----:B--2---:R0:W-:Y:S04]  /*3bb90*/  STS.U16 [R60+0x8700], R0 ;  /* 0x008700003c007388 */ /* 0x0041e80000000400 */
[----:B0-----:R-:W2:Y:S01]  /*3bba0*/  LDL.LU R0, [R1+0x6394] ;  /* 0x0063940001007983 */ /* 0x001ea20000300800 */
[----:B---3--:R0:W-:Y:S03]  /*3bbb0*/  STS.U16 [R60+0x87c0], R3 ;  /* 0x0087c0033c007388 */ /* 0x0081e60000000400 */
[----:B0-----:R-:W3:Y:S01]  /*3bbc0*/  LDL.LU R3, [R1+0x6390] ;  /* 0x0063900001037983 */ /* 0x001ee20000300800 */
[----:B--2---:R-:W-:-:S06]  /*3bbd0*/  PRMT R0, RZ, 0x7610, R0 ;  /* 0x00007610ff007816 */ /* 0x004fcc0000000000 */
[----:B----4-:R-:W2:Y:S04]  /*3bbe0*/  @!P0 LDG.E.U16 R0, [R4.64] ;  /* 0x0000000804008981 */ /* 0x010ea8000c1e1500 */
[----:B---3--:R0:W-:Y:S04]  /*3bbf0*/  STS.U16 [R60+0x8780], R3 ;  /* 0x008780033c007388 */ /* 0x0081e80000000400 */
[----:B0-----:R-:W3:Y:S04]  /*3bc00*/  LDL.LU R3, [R1+0x638c] ;  /* 0x00638c0001037983 */ /* 0x001ee80000300800 */
[----:B--2---:R0:W-:Y:S04]  /*3bc10*/  STL [R1+0x600], R0 ;  /* 0x0006000001007387 */ /* 0x0041e80000100800 */
[----:B0-----:R-:W2:Y:S01]  /*3bc20*/  LDL.LU R0, [R1+0x6388] ;  /* 0x0063880001007983 */ /* 0x001ea20000300800 */
[----:B------:R-:W4:Y:S02]  /*3bc30*/  LDL R4, [R1+0x284c] ;  /* 0x00284c0001047983 */ /* 0x000f240000100800 */
[----:B------:R-:W4:Y:S01]  /*3bc40*/  LDL R5, [R1+0x2850] ;  /* 0x0028500001057983 */ /* 0x000f220000100800 */
[----:B---3--:R-:W-:-:S02]  /*3bc50*/  PRMT R3, RZ, 0x7610, R3 ;  /* 0x00007610ff037816 */ /* 0x008fc40000000003 */
[----:B----4-:R-:W-:-:S04]  /*3bc60*/  @!P1 LOP3.LUT R5, R5, R4, RZ, 0x3c, !PT ;  /* 0x0000000405059212 */ /* 0x010fc800078e3cff */
[----:B------:R-:W-:-:S04]  /*3bc70*/  @!P1 LOP3.LUT R4, R5, R4, RZ, 0x3c, !PT ;  /* 0x0000000405049212 */ /* 0x000fc800078e3cff */
[----:B------:R-:W-:-:S05]  /*3bc80*/  @!P1 LOP3.LUT R5, R5, R4, RZ, 0x3c, !PT ;  /* 0x0000000405059212 */ /* 0x000fca00078e3cff */
[----:B------:R-:W3:Y:S04]  /*3bc90*/  @!P1 LDG.E.U16 R3, [R4.64] ;  /* 0x0000000804039981 */ /* 0x000ee8000c1e1500 */
[----:B---3--:R0:W-:Y:S04]  /*3bca0*/  STL [R1+0x5fc], R3 ;  /* 0x0005fc0301007387 */ /* 0x0081e80000100800 */
[----:B0-----:R-:W3:Y:S01]  /*3bcb0*/  LDL.LU R3, [R1+0x6384] ;  /* 0x0063840001037983 */ /* 0x001ee20000300800 */
[----:B------:R-:W4:Y:S02]  /*3bcc0*/  LDL R4, [R1+0x2814] ;  /* 0x0028140001047983 */ /* 0x000f240000100800 */
[----:B------:R-:W4:Y:S01]  /*3bcd0*/  LDL R5, [R1+0x2818] ;  /* 0x0028180001057983 */ /* 0x000f220000100800 */
[----:B--2---:R-:W-:-:S02]  /*3bce0*/  PRMT R0, RZ, 0x7610, R0 ;  /* 0x00007610ff007816 */ /* 0x004fc40000000000 */
[----:B----4-:R-:W-:-:S04]  /*3bcf0*/  @!P0 LOP3.LUT R5, R5, R4, RZ, 0x3c, !PT ;  /* 0x0000000405058212 */ /* 0x010fc800078e3cff */
[----:B------:R-:W-:-:S04]  /*3bd00*/  @!P0 LOP3.LUT R4, R5, R4, RZ, 0x3c, !PT ;  /* 0x0000000405048212 */ /* 0x000fc800078e3cff */
[----:B------:R-:W-:-:S05]  /*3bd10*/  @!P0 LOP3.LUT R5, R5, R4, RZ, 0x3c, !PT ;  /* 0x0000000405058212 */ /* 0x000fca00078e3cff */
[----:B------:R-:W2:Y:S04]  /*3bd20*/  @!P0 LDG.E.U16 R0, [R4.64] ;  /* 0x0000000804008981 */ /* 0x000ea8000c1e1500 */
        /* <DEDUP_REMOVED lines=715> */
[----:B------:R-:W-:-:S02]  /*3e9e0*/  PRMT R25, RZ, 0x7610, R25 ;  /* 0x00007610ff197816 */ /* 0x000fc40000000019 */
[----:B----4-:R-:W-:-:S04]  /*3e9f0*/  @!P0 LOP3.LUT R5, R5, R4, RZ, 0x3c, !PT ;  /* 0x0000000405058212 */ /* 0x010fc800078e3cff */
[----:B------:R-:W-:-:S04]  /*3ea00*/  @!P0 LOP3.LUT R4, R5, R4, RZ, 0x3c, !PT ;  /* 0x0000000405048212 */ /* 0x000fc800078e3cff */
[----:B------:R-:W-:-:S05]  /*3ea10*/  @!P0 LOP3.LUT R5, R5, R4, RZ, 0x3c, !PT ;  /* 0x0000000405058212 */ /* 0x000fca00078e3cff */
[----:B------:R0:W4:Y:S04]  /*3ea20*/  @!P0 LDG.E.U16 R25, [R4.64] ;  /* 0x0000000804198981 */ /* 0x000128000c1e1500 */
[----:B0-----:R-:W2:Y:S04]  /*3ea30*/  LDL R4, [R1+0x1e0c] ;  /* 0x001e0c0001047983 */ /* 0x001ea80000100800 */
[----:B------:R-:W2:Y:S01]  /*3ea40*/  LDL R5, [R1+0x1e10] ;  /* 0x001e100001057983 */ /* 0x000ea20000100800 */
[----:B---3--:R-:W-:Y:S02]  /*3ea50*/  PRMT R3, RZ, 0x7610, R3 ;  /* 0x00007610ff037816 */ /* 0x008fe40000000003 */
[----:B--2---:R-:W-:-:S04]  /*3ea60*/  @!P1 LOP3.LUT R5, R5, R4, RZ, 0x3c, !PT ;  /* 0x0000000405059212 */ /* 0x004fc800078e3cff */
[----:B------:R-:W-:-:S04]  /*3ea70*/  @!P1 LOP3.LUT R4, R5, R4, RZ, 0x3c, !PT ;  /* 0x0000000405049212 */ /* 0x000fc800078e3cff */
[----:B------:R-:W-:-:S05]  /*3ea80*/  @!P1 LOP3.LUT R5, R5, R4, RZ, 0x3c, !PT ;  /* 0x0000000405059212 */ /* 0x000fca00078e3cff */
[----:B------:R-:W2:Y:S04]  /*3ea90*/  @!P1 LDG.E.U16 R3, [R4.64] ;  /* 0x0000000804039981 */ /* 0x000ea8000c1e1500 */
[----:B----4-:R0:W-:Y:S04]  /*3eaa0*/  STL [R1+0x18], R25 ;  /* 0x0000181901007387 */ /* 0x0101e80000100800 */
[----:B0-----:R-:W3:Y:S04]  /*3eab0*/  LDL R25, [R1+0x1d58] ;  /* 0x001d580001197983 */ /* 0x001ee80000100800 */
[----:B--2---:R0:W-:Y:S04]  /*3eac0*/  STL [R1+0x14], R3 ;  /* 0x0000140301007387 */ /* 0x0041e80000100800 */
[----:B0-----:R-:W2:Y:S01]  /*3ead0*/  LDL.LU R3, [R1+0x6240] ;  /* 0x0062400001037983 */ /* 0x001ea20000300800 */
        /* <DEDUP_REMOVED lines=9> */
[----:B------:R-:W-:Y:S02]  /*3eb70*/  PRMT R0, RZ, 0x7610, R0 ;  /* 0x00007610ff007816 */ /* 0x000fe40000000000 */
[----:B--2---:R-:W-:-:S04]  /*3eb80*/  @!P1 LOP3.LUT R5, R5, R4, RZ, 0x3c, !PT ;  /* 0x0000000405059212 */ /* 0x004fc800078e3cff */
[----:B------:R-:W-:-:S04]  /*3eb90*/  @!P1 LOP3.LUT R4, R5, R4, RZ, 0x3c, !PT ;  /* 0x0000000405049212 */ /* 0x000fc800078e3cff */
[----:B------:R-:W-:-:S05]  /*3eba0*/  @!P1 LOP3.LUT R5, R5, R4, RZ, 0x3c, !PT ;  /* 0x0000000405059212 */ /* 0x000fca00078e3cff */
[----:B------:R-:W2:Y:S04]  /*3ebb0*/  @!P1 LDG.E.U16 R0, [R4.64] ;  /* 0x0000000804009981 */ /* 0x000ea8000c1e1500 */
[----:B----4-:R0:W-:Y:S04]  /*3ebc0*/  STL [R1+0x10], R24 ;  /* 0x0000101801007387 */ /* 0x0101e80000100800 */
[----:B0-----:R-:W4:Y:S04]  /*3ebd0*/  LDL R24, [R1+0x1d50] ;  /* 0x001d500001187983 */ /* 0x001f280000100800 */
[----:B--2---:R0:W-:Y:S04]  /*3ebe0*/  STL [R1+0xc], R0 ;  /* 0x00000c0001007387 */ /* 0x0041e80000100800 */
[----:B0-----:R-:W2:Y:S01]  /*3ebf0*/  LDL.LU R0, [R1+0x623c] ;  /* 0x00623c0001007983 */ /* 0x001ea20000300800 */
[----:B------:R-:W2:Y:S02]  /*3ec00*/  LDL R4, [R1+0x1d94] ;  /* 0x001d940001047983 */ /* 0x000ea40000100800 */
[----:B------:R-:W2:Y:S01]  /*3ec10*/  LDL R5, [R1+0x1d98] ;  /* 0x001d980001057983 */ /* 0x000ea20000100800 */
[----:B------:R-:W-:-:S02]  /*3ec20*/  PRMT R3, RZ, 0x7610, R3 ;  /* 0x00007610ff037816 */ /* 0x000fc40000000003 */
[----:B--2---:R-:W-:-:S04]  /*3ec30*/  @!P0 LOP3.LUT R5, R5, R4, RZ, 0x3c, !PT ;  /* 0x0000000405058212 */ /* 0x004fc800078e3cff */
[----:B------:R-:W-:-:S04]  /*3ec40*/  @!P0 LOP3.LUT R4, R5, R4, RZ, 0x3c, !PT ;  /* 0x0000000405048212 */ /* 0x000fc800078e3cff */
[----:B------:R-:W-:-:S05]  /*3ec50*/  @!P0 LOP3.LUT R5, R5, R4, RZ, 0x3c, !PT ;  /* 0x0000000405058212 */ /* 0x000fca00078e3cff */
[----:B------:R-:W2:Y:S04]  /*3ec60*/  @!P0 LDG.E.U16 R3, [R4.64] ;  /* 0x0000000804038981 */ /* 0x000ea8000c1e1500 */
        /* <DEDUP_REMOVED lines=8> */
[----:B------:R-:W2:Y:S01]  /*3ecf0*/  @!P1 LDG.E.U16 R2, [R4.64] ;  /* 0x0000000804029981 */ /* 0x000ea2000c1e1500 */
[----:B------:R-:W-:-:S03]  /*3ed00*/  PRMT R3, RZ, 0x7610, R3 ;  /* 0x00007610ff037816 */ /* 0x000fc60000000003 */
[----:B--2---:R-:W-:Y:S01]  /*3ed10*/  STL [R1+0x4], R2 ;  /* 0x0000040201007387 */ /* 0x004fe20000100800 */
[----:B------:R-:W2:Y:S02]  /*3ed20*/  LDL R5, [R1+0x1d54] ;  /* 0x001d540001057983 */ /* 0x000ea40000100800 */
[----:B---3--:R-:W-:Y:S01]  /*3ed30*/  @!P0 IMAD.MOV.U32 R4, RZ, RZ, R25 ;  /* 0x000000ffff048224 */ /* 0x008fe200078e0019 */
[----:B------:R-:W-:Y:S01]  /*3ed40*/  PRMT R61, RZ, 0x7610, R61 ;  /* 0x00007610ff3d7816 */ /* 0x000fe2000000003d */
[----:B------:R-:W3:Y:S04]  /*3ed50*/  LDL R25, [R1+0x1cd8] ;  /* 0x001cd80001197983 */ /* 0x000ee80000100800 */
[----:B--2---:R0:W2:Y:S04]  /*3ed60*/  @!P0 LDG.E.U16 R3, [R4.64] ;  /* 0x0000000804038981 */ /* 0x0040a8000c1e1500 */
[----:B0-----:R-:W3:Y:S01]  /*3ed70*/  LDL R5, [R1+0x1d4c] ;  /* 0x001d4c0001057983 */ /* 0x001ee20000100800 */
[----:B----4-:R-:W-:-:S03]  /*3ed80*/  @!P1 IMAD.MOV.U32 R4, RZ, RZ, R24 ;  /* 0x000000ffff049224 */ /* 0x010fc600078e0018 */
[----:B--2---:R0:W-:Y:S01]  /*3ed90*/  STL [R1+0x61c0], R3 ;  /* 0x0061c00301007387 */ /* 0x0041e20000100800 */
[----:B------:R-:W-:Y:S01]  /*3eda0*/  PRMT R59, RZ, 0x7610, R59 ;  /* 0x00007610ff3b7816 */ /* 0x000fe2000000003b */
[----:B------:R-:W2:Y:S02]  /*3edb0*/  LDL R24, [R1+0x1cd0] ;  /* 0x001cd00001187983 */ /* 0x000ea40000100800 */
[----:B---3--:R1:W3:Y:S04]  /*3edc0*/  @!P1 LDG.E.U16 R61, [R4.64] ;  /* 0x00000008043d9981 */ /* 0x0082e8000c1e1500 */
[----:B0-----:R-:W4:Y:S04]  /*3edd0*/  LDL R3, [R1+0x1d10] ;  /* 0x001d100001037983 */ /* 0x001f280000100800 */
[----:B-1----:R-:W2:Y:S04]  /*3ede0*/  LDL R4, [R1+0x1d14] ;  /* 0x001d140001047983 */ /* 0x002ea80000100800 */
[----:B------:R-:W2:Y:S02]  /*3edf0*/  LDL R5, [R1+0x1d18] ;  /* 0x001d180001057983 */ /* 0x000ea40000100800 */
[----:B--2---:R-:W-:-:S04]  /*3ee00*/  @!P0 LOP3.LUT R5, R5, R4, RZ, 0x3c, !PT ;  /* 0x0000000405058212 */ /* 0x004fc800078e3cff */
[----:B------:R-:W-:-:S04]  /*3ee10*/  @!P0 LOP3.LUT R4, R5, R4, RZ, 0x3c, !PT ;  /* 0x0000000405048212 */ /* 0x000fc800078e3cff */
[----:B------:R-:W-:-:S05]  /*3ee20*/  @!P0 LOP3.LUT R5, R5, R4, RZ, 0x3c, !PT ;  /* 0x0000000405058212 */ /* 0x000fca00078e3cff */
[----:B------:R0:W2:Y:S04]  /*3ee30*/  @!P0 LDG.E.U16 R59, [R4.64] ;  /* 0x00000008043b8981 */ /* 0x0000a8000c1e1500 */
[----:B---3--:R1:W-:Y:S04]  /*3ee40*/  STL [R1+0x61c4], R61 ;  /* 0x0061c43d01007387 */ /* 0x0083e80000100800 */
[----:B0-----:R-:W3:Y:S04]  /*3ee50*/  LDL R5, [R1+0x1d0c] ;  /* 0x001d0c0001057983 */ /* 0x001ee80000100800 */
[----:B-1----:R-:W3:Y:S04]  /*3ee60*/  LDL R61, [R1+0x1ccc] ;  /* 0x001ccc00013d7983 */ /* 0x002ee80000100800 */
[----:B--2---:R0:W-:Y:S04]  /*3ee70*/  STL [R1+0x61c8], R59 ;  /* 0x0061c83b01007387 */ /* 0x0041e80000100800 */
[----:B0-----:R-:W2:Y:S01]  /*3ee80*/  LDL R59, [R1+0x1cd4] ;  /* 0x001cd400013b7983 */ /* 0x001ea20000100800 */
[----:B------:R-:W-:Y:S01]  /*3ee90*/  PRMT R58, RZ, 0x7610, R58 ;  /* 0x00007610ff3a7816 */ /* 0x000fe2000000003a */
[----:B----4-:R-:W-:Y:S01]  /*3eea0*/  @!P1 IMAD.MOV.U32 R4, RZ, RZ, R3 ;  /* 0x000000ffff049224 */ /* 0x010fe200078e0003 */
[----:B------:R-:W-:-:S02]  /*3eeb0*/  PRMT R57, RZ, 0x7610, R57 ;  /* 0x00007610ff397816 */ /* 0x000fc40000000039 */
[----:B------:R-:W-:Y:S01]  /*3eec0*/  PRMT R56, RZ, 0x7610, R56 ;  /* 0x00007610ff387816 */ /* 0x000fe20000000038 */
[----:B------:R-:W4:Y:S04]  /*3eed0*/  LDL R3, [R1+0x1c98] ;  /* 0x001c980001037983 */ /* 0x000f280000100800 */
[----:B---3--:R0:W3:Y:S02]  /*3eee0*/  @!P1 LDG.E.U16 R58, [R4.64] ;  /* 0x00000008043a9981 */ /* 0x0080e4000c1e1500 */
[----:B0-----:R-:W-:Y:S02]  /*3eef0*/  @!P0 IMAD.MOV.U32 R4, RZ, RZ, R25 ;  /* 0x000000ffff048224 */ /* 0x001fe400078e0019 */
[----:B--2---:R-:W-:-:S05]  /*3ef00*/  @!P0 IMAD.MOV.U32 R5, RZ, RZ, R59 ;  /* 0x000000ffff058224 */ /* 0x004fca00078e003b */
[----:B------:R0:W2:Y:S02]  /*3ef10*/  @!P0 LDG.E.U16 R57, [R4.64] ;  /* 0x0000000804398981 */ /* 0x0000a4000c1e1500 */
[----:B0-----:R-:W-:Y:S02]  /*3ef20*/  @!P1 IMAD.MOV.U32 R4, RZ, RZ, R24 ;  /* 0x000000ffff049224 */ /* 0x001fe400078e0018 */
[----:B------:R-:W-:-:S05]  /*3ef30*/  @!P1 IMAD.MOV.U32 R5, RZ, RZ, R61 ;  /* 0x000000ffff059224 */ /* 0x000fca00078e003d */
[----:B------:R-:W4:Y:S04]  /*3ef40*/  @!P1 LDG.E.U16 R56, [R4.64] ;  /* 0x0000000804389981 */ /* 0x000f28000c1e1500 */
[----:B---3--:R0:W-:Y:S01]  /*3ef50*/  STL [R1+0x61cc], R58 ;  /* 0x0061cc3a01007387 */ /* 0x0081e20000100800 */
[----:B------:R-:W3:Y:S03]  /*3ef60*/  LDL R25, [R1+0x1c90] ;  /* 0x001c900001197983 */ /* 0x000ee60000100800 */
[----:B--2---:R1:W-:Y:S01]  /*3ef70*/  STL [R1+0x61d0], R57 ;  /* 0x0061d03901007387 */ /* 0x0043e20000100800 */
[----:B------:R-:W2:Y:S02]  /*3ef80*/  LDL R61, [R1+0x1c54] ;  /* 0x001c5400013d7983 */ /* 0x000ea40000100800 */
[----:B------:R-:W2:Y:S02]  /*3ef90*/  LDL R59, [R1+0x1c58] ;  /* 0x001c5800013b7983 */ /* 0x000ea40000100800 */
[----:B0-----:R-:W2:Y:S01]  /*3efa0*/  LDL R58, [R1+0x1c4c] ;  /* 0x001c4c00013a7983 */ /* 0x001ea20000100800 */
[----:B------:R-:W2:Y:S04]  /*3efb0*/  LDL R24, [R1+0x1c50] ;  /* 0x001c500001187983 */ /* 0x000ea80000100800 */
[----:B-1----:R-:W2:Y:S04]  /*3efc0*/  LDL R57, [R1+0x1c94] ;  /* 0x001c940001397983 */ /* 0x002ea80000100800 */
[----:B----4-:R0:W-:Y:S04]  /*3efd0*/  STL [R1+0x61d4], R56 ;  /* 0x0061d43801007387 */ /* 0x0101e80000100800 */
[----:B0-----:R-:W4:Y:S01]  /*3efe0*/  LDL R56, [R1+0x1c8c] ;  /* 0x001c8c0001387983 */ /* 0x001f220000100800 */
[----:B------:R-:W-:-:S02]  /*3eff0*/  @!P0 IMAD.MOV.U32 R4, RZ, RZ, R3 ;  /* 0x000000ffff048224 */ /* 0x000fc400078e0003 */
[----:B------:R-:W4:Y:S01]  /*3f000*/  LDL R3, [R1+0x1c18] ;  /* 0x001c180001037983 */ /* 0x000f220000100800 */
[----:B------:R-:W-:Y:S01]  /*3f010*/  PRMT R55, RZ, 0x7610, R55 ;  /* 0x00007610ff377816 */ /* 0x000fe20000000037 */
[----:B--2---:R-:W-:Y:S02]  /*3f020*/  @!P0 IMAD.MOV.U32 R5, RZ, RZ, R57 ;  /* 0x000000ffff058224 */ /* 0x004fe400078e0039 */
[----:B------:R-:W2:Y:S04]  /*3f030*/  LDL R57, [R1+0x1c14] ;  /* 0x001c140001397983 */ /* 0x000ea80000100800 */
[----:B------:R3:W2:Y:S01]  /*3f040*/  @!P0 LDG.E.U16 R55, [R4.64] ;  /* 0x0000000804378981 */ /* 0x0006a2000c1e1500 */
[----:B------:R-:W-:Y:S02]  /*3f050*/  PRMT R54, RZ, 0x7610, R54 ;  /* 0x00007610ff367816 */ /* 0x000fe40000000036 */
[----:B------:R-:W-:Y:S01]  /*3f060*/  PRMT R53, RZ, 0x7610, R53 ;  /* 0x00007610ff357816 */ /* 0x000fe20000000035 */
[----:B---3--:R-:W-:-:S02]  /*3f070*/  @!P1 IMAD.MOV.U32 R4, RZ, RZ, R25 ;  /* 0x000000ffff049224 */ /* 0x008fc400078e0019 */
[----:B----4-:R-:W-:-:S05]  /*3f080*/  @!P1 IMAD.MOV.U32 R5, RZ, RZ, R56 ;  /* 0x000000ffff059224 */ /* 0x010fca00078e0038 */
[----:B------:R0:W3:Y:S01]  /*3f090*/  @!P1 LDG.E.U16 R54, [R4.64] ;  /* 0x0000000804369981 */ /* 0x0000e2000c1e1500 */
[----:B------:R-:W-:Y:S01]  /*3f0a0*/  PRMT R52, RZ, 0x7610, R52 ;  /* 0x00007610ff347816 */ /* 0x000fe20000000034 */
[----:B0-----:R-:W-:Y:S02]  /*3f0b0*/  @!P0 IMAD.MOV.U32 R4, RZ, RZ, R59 ;  /* 0x000000ffff048224 */ /* 0x001fe400078e003b */
[----:B------:R-:W-:-:S05]  /*3f0c0*/  @!P0 IMAD.MOV.U32 R5, RZ, RZ, R61 ;  /* 0x000000ffff058224 */ /* 0x000fca00078e003d */
[----:B------:R0:W4:Y:S01]  /*3f0d0*/  @!P0 LDG.E.U16 R53, [R4.64] ;  /* 0x0000000804358981 */ /* 0x000122000c1e1500 */
[----:B------:R-:W-:Y:S01]  /*3f0e0*/  PRMT R51, RZ, 0x7610, R51 ;  /* 0x00007610ff337816 */ /* 0x000fe20000000033 */
[----:B0-----:R-:W-:Y:S02]  /*3f0f0*/  @!P1 IMAD.MOV.U32 R4, RZ, RZ, R24 ;  /* 0x000000ffff049224 */ /* 0x001fe400078e0018 */
[----:B------:R-:W-:-:S05]  /*3f100*/  @!P1 IMAD.MOV.U32 R5, RZ, RZ, R58 ;  /* 0x000000ffff059224 */ /* 0x000fca00078e003a */
[----:B------:R0:W4:Y:S02]  /*3f110*/  @!P1 LDG.E.U16 R52, [R4.64] ;  /* 0x0000000804349981 */ /* 0x000124000c1e1500 */
[----:B0-----:R-:W-:Y:S02]  /*3f120*/  @!P0 IMAD.MOV.U32 R4, RZ, RZ, R3 ;  /* 0x000000ffff048224 */ /* 0x001fe400078e0003 */
[----:B--2---:R-:W-:-:S05]  /*3f130*/  @!P0 IMAD.MOV.U32 R5, RZ, RZ, R57 ;  /* 0x000000ffff058224 */ /* 0x004fca00078e0039 */
[----:B------:R-:W2:Y:S04]  /*3f140*/  @!P0 LDG.E.U16 R51, [R4.64] ;  /* 0x0000000804338981 */ /* 0x000ea8000c1e1500 */
[----:B------:R0:W-:Y:S01]  /*3f150*/  STL [R1+0x61d8], R55 ;  /* 0x0061d83701007387 */ /* 0x0001e20000100800 */
[----:B------:R-:W2:Y:S02]  /*3f160*/  LDL R56, [R1+0x1c0c] ;  /* 0x001c0c0001387983 */ /* 0x000ea40000100800 */
[----:B------:R-:W2:Y:S01]  /*3f170*/  LDL R25, [R1+0x1c10] ;  /* 0x001c100001197983 */ /* 0x000ea20000100800 */
[----:B---3--:R1:W-:Y:S04]  /*3f180*/  STL [R1+0x61dc], R54 ;  /* 0x0061dc3601007387 */ /* 0x0083e80000100800 */
[----:B----4-:R3:W-:Y:S01]  /*3f190*/  STL [R1+0x61e0], R53 ;  /* 0x0061e03501007387 */ /* 0x0107e20000100800 */
[----:B0-----:R-:W4:Y:S02]  /*3f1a0*/  LDL R55, [R1+0x1bd4] ;  /* 0x001bd40001377983 */ /* 0x001f240000100800 */
[----:B------:R-:W4:Y:S01]  /*3f1b0*/  LDL R24, [R1+0x1bd8] ;  /* 0x001bd80001187983 */ /* 0x000f220000100800 */
[----:B------:R0:W-:Y:S01]  /*3f1c0*/  STL [R1+0x61e4], R52 ;  /* 0x0061e43401007387 */ /* 0x0001e20000100800 */
[----:B-1----:R-:W4:Y:S02]  /*3f1d0*/  LDL R54, [R1+0x1bcc] ;  /* 0x001bcc0001367983 */ /* 0x002f240000100800 */
[----:B------:R-:W4:Y:S01]  /*3f1e0*/  LDL R3, [R1+0x1bd0] ;  /* 0x001bd00001037983 */ /* 0x000f220000100800 */
[----:B------:R-:W-:Y:S01]  /*3f1f0*/  PRMT R50, RZ, 0x7610, R50 ;  /* 0x00007610ff327816 */ /* 0x000fe20000000032 */
[----:B--2---:R1:W-:Y:S01]  /*3f200*/  STL [R1+0x61e8], R51 ;  /* 0x0061e83301007387 */ /* 0x0043e20000100800 */
[----:B---3--:R-:W2:Y:S02]  /*3f210*/  LDL R53, [R1+0x1b94] ;  /* 0x001b940001357983 */ /* 0x008ea40000100800 */
[----:B0-----:R-:W3:Y:S02]  /*3f220*/  LDL R52, [R1+0x1b98] ;  /* 0x001b980001347983 */ /* 0x001ee40000100800 */
[----:B------:R-:W-:-:S02]  /*3f230*/  @!P1 IMAD.MOV.U32 R4, RZ, RZ, R25 ;  /* 0x000000ffff049224 */ /* 0x000fc400078e0019 */
[----:B------:R-:W-:Y:S01]  /*3f240*/  @!P1 IMAD.MOV.U32 R5, RZ, RZ, R56 ;  /* 0x000000ffff059224 */ /* 0x000fe200078e0038 */
[----:B------:R-:W-:Y:S02]  /*3f250*/  PRMT R49, RZ, 0x7610, R49 ;  /* 0x00007610ff317816 */ /* 0x000fe40000000031 */
[----:B------:R-:W-:Y:S02]  /*3f260*/  PRMT R48, RZ, 0x7610, R48 ;  /* 0x00007610ff307816 */ /* 0x000fe40000000030 */
[----:B------:R-:W-:Y:S01]  /*3f270*/  PRMT R47, RZ, 0x7610, R47 ;  /* 0x00007610ff2f7816 */ /* 0x000fe2000000002f */
[----:B------:R-:W3:Y:S04]  /*3f280*/  LDL R25, [R1+0x1b90] ;  /* 0x001b900001197983 */ /* 0x000ee80000100800 */
[----:B------:R4:W3:Y:S04]  /*3f290*/  @!P1 LDG.E.U16 R50, [R4.64] ;  /* 0x0000000804329981 */ /* 0x0008e8000c1e1500 */
[----:B-1----:R-:W3:Y:S01]  /*3f2a0*/  LDL R51, [R1+0x1b8c] ;  /* 0x001b8c0001337983 */ /* 0x002ee20000100800 */
[----:B----4-:R-:W-:-:S02]  /*3f2b0*/  @!P0 IMAD.MOV.U32 R5, RZ, RZ, R55 ;  /* 0x000000ffff058224 */ /* 0x010fc400078e0037 */
[----:B------:R-:W-:-:S05]  /*3f2c0*/  @!P0 IMAD.MOV.U32 R4, RZ, RZ, R24 ;  /* 0x000000ffff048224 */ /* 0x000fca00078e0018 */
[----:B------:R0:W4:Y:S02]  /*3f2d0*/  @!P0 LDG.E.U16 R49, [R4.64] ;  /* 0x0000000804318981 */ /* 0x000124000c1e1500 */
[----:B0-----:R-:W-:Y:S02]  /*3f2e0*/  @!P1 IMAD.MOV.U32 R5, RZ, RZ, R54 ;  /* 0x000000ffff059224 */ /* 0x001fe400078e0036 */
[----:B------:R-:W-:-:S05]  /*3f2f0*/  @!P1 IMAD.MOV.U32 R4, RZ, RZ, R3 ;  /* 0x000000ffff049224 */ /* 0x000fca00078e0003 */
[----:B------:R2:W4:Y:S02]  /*3f300*/  @!P1 LDG.E.U16 R48, [R4.64] ;  /* 0x0000000804309981 */ /* 0x000524000c1e1500 */
[----:B--2---:R-:W-:Y:S02]  /*3f310*/  @!P0 IMAD.MOV.U32 R5, RZ, RZ, R53 ;  /* 0x000000ffff058224 */ /* 0x004fe400078e0035 */
[----:B---3--:R-:W-:-:S05]  /*3f320*/  @!P0 IMAD.MOV.U32 R4, RZ, RZ, R52 ;  /* 0x000000ffff048224 */ /* 0x008fca00078e0034 */
[----:B------:R0:W2:Y:S04]  /*3f330*/  @!P0 LDG.E.U16 R47, [R4.64] ;  /* 0x00000008042f8981 */ /* 0x0000a8000c1e1500 */
[----:B------:R1:W-:Y:S01]  /*3f340*/  STL [R1+0x61ec], R50 ;  /* 0x0061ec3201007387 */ /* 0x0003e20000100800 */
[----:B------:R-:W3:Y:S03]  /*3f350*/  LDL R24, [R1+0x1b58] ;  /* 0x001b580001187983 */ /* 0x000ee60000100800 */
[----:B-1----:R-:W3:Y:S01]  /*3f360*/  LDL R50, [R1+0x1b54] ;  /* 0x001b540001327983 */ /* 0x002ee20000100800 */
[----:B------:R-:W-:Y:S01]  /*3f370*/  PRMT R46, RZ, 0x7610, R46 ;  /* 0x00007610ff2e7816 */ /* 0x000fe2000000002e */
[----:B0-----:R-:W-:-:S02]  /*3f380*/  @!P1 IMAD.MOV.U32 R4, RZ, RZ, R25 ;  /* 0x000000ffff049224 */ /* 0x001fc400078e0019 */
[----:B------:R-:W-:-:S05]  /*3f390*/  @!P1 IMAD.MOV.U32 R5, RZ, RZ, R51 ;  /* 0x000000ffff059224 */ /* 0x000fca00078e0033 */
[----:B------:R3:W3:Y:S04]  /*3f3a0*/  @!P1 LDG.E.U16 R46, [R4.64] ;  /* 0x00000008042e9981 */ /* 0x0006e8000c1e1500 */
[----:B----4-:R0:W-:Y:S01]  /*3f3b0*/  STL [R1+0x61f0], R49 ;  /* 0x0061f03101007387 */ /* 0x0101e20000100800 */
[----:B------:R-:W4:Y:S03]  /*3f3c0*/  LDL R3, [R1+0x1b50] ;  /* 0x001b500001037983 */ /* 0x000f260000100800 */
[----:B0-----:R-:W4:Y:S04]  /*3f3d0*/  LDL R49, [R1+0x1b4c] ;  /* 0x001b4c0001317983 */ /* 0x001f280000100800 */
[----:B------:R-:W-:Y:S01]  /*3f3e0*/  STL [R1+0x61f4], R48 ;  /* 0x0061f43001007387 */ /* 0x000fe20000100800 */
[----:B------:R-:W-:-:S03]  /*3f3f0*/  PRMT R45, RZ, 0x7610, R45 ;  /* 0x00007610ff2d7816 */ /* 0x000fc6000000002d */
[----:B--2---:R0:W-:Y:S01]  /*3f400*/  STL [R1+0x61f8], R47 ;  /* 0x0061f82f01007387 */ /* 0x0041e20000100800 */
[----:B------:R-:W2:Y:S03]  /*3f410*/  LDL R25, [R1+0x1b18] ;  /* 0x001b180001197983 */ /* 0x000ea60000100800 */
[----:B0-----:R-:W2:Y:S01]  /*3f420*/  LDL R47, [R1+0x1b14] ;  /* 0x001b1400012f7983 */ /* 0x001ea20000100800 */
[----:B---3--:R-:W-:Y:S02]  /*3f430*/  @!P0 IMAD.MOV.U32 R4, RZ, RZ, R24 ;  /* 0x000000ffff048224 */ /* 0x008fe400078e0018 */
[----:B------:R-:W-:-:S05]  /*3f440*/  @!P0 IMAD.MOV.U32 R5, RZ, RZ, R50 ;  /* 0x000000ffff058224 */ /* 0x000fca00078e0032 */
[----:B------:R4:W3:Y:S01]  /*3f450*/  @!P0 LDG.E.U16 R45, [R4.64] ;  /* 0x00000008042d8981 */ /* 0x0008e2000c1e1500 */
[----:B------:R-:W-:Y:S02]  /*3f460*/  PRMT R44, RZ, 0x7610, R44 ;  /* 0x00007610ff2c7816 */ /* 0x000fe4000000002c */
[----:B------:R-:W-:Y:S01]  /*3f470*/  PRMT R43, RZ, 0x7610, R43 ;  /* 0x00007610ff2b7816 */ /* 0x000fe2000000002b */
[----:B------:R0:W-:Y:S01]  /*3f480*/  STL [R1+0x61fc], R46 ;  /* 0x0061fc2e01007387 */ /* 0x0001e20000100800 */
[----:B------:R-:W3:Y:S03]  /*3f490*/  LDL R24, [R1+0x1b10] ;  /* 0x001b100001187983 */ /* 0x000ee60000100800 */
[----:B0-----:R-:W3:Y:S01]  /*3f4a0*/  LDL R46, [R1+0x1b0c] ;  /* 0x001b0c00012e7983 */ /* 0x001ee20000100800 */
[----:B----4-:R-:W-:Y:S02]  /*3f4b0*/  @!P1 IMAD.MOV.U32 R4, RZ, RZ, R3 ;  /* 0x000000ffff049224 */ /* 0x010fe400078e0003 */
[----:B------:R-:W-:-:S05]  /*3f4c0*/  @!P1 IMAD.MOV.U32 R5, RZ, RZ, R49 ;  /* 0x000000ffff059224 */ /* 0x000fca00078e0031 */
[----:B------:R2:W4:Y:S02]  /*3f4d0*/  @!P1 LDG.E.U16 R44, [R4.64] ;  /* 0x00000008042c9981 */ /* 0x000524000c1e1500 */
[----:B--2---:R-:W-:Y:S02]  /*3f4e0*/  @!P0 IMAD.MOV.U32 R4, RZ, RZ, R25 ;  /* 0x000000ffff048224 */ /* 0x004fe400078e0019 */
[----:B------:R-:W-:-:S05]  /*3f4f0*/  @!P0 IMAD.MOV.U32 R5, RZ, RZ, R47 ;  /* 0x000000ffff058224 */ /* 0x000fca00078e002f */
[----:B------:R0:W2:Y:S04]  /*3f500*/  @!P0 LDG.E.U16 R43, [R4.64] ;  /* 0x00000008042b8981 */ /* 0x0000a8000c1e1500 */
[----:B---3--:R1:W-:Y:S01]  /*3f510*/  STL [R1+0x6200], R45 ;  /* 0x0062002d01007387 */ /* 0x0083e20000100800 */
[----:B------:R-:W3:Y:S02]  /*3f520*/  LDL R50, [R1+0x3064] ;  /* 0x0030640001327983 */ /* 0x000ee40000100800 */
[----:B------:R-:W3:Y:S02]  /*3f530*/  LDL R49, [R1+0x3070] ;  /* 0x0030700001317983 */ /* 0x000ee40000100800 */
[----:B------:R-:W3:Y:S01]  /*3f540*/  LDL R48, [R1+0x306c] ;  /* 0x00306c0001307983 */ /* 0x000ee20000100800 */
[----:B------:R-:W3:Y:S01]  /*3f550*/  LDL R3, [R1+0x3078] ;  /* 0x0030780001037983 */ /* 0x000ee20000100800 */
[----:B------:R-:W-:Y:S01]  /*3f560*/  PRMT R42, RZ, 0x7610, R42 ;  /* 0x00007610ff2a7816 */ /* 0x000fe2000000002a */
[----:B0-----:R-:W-:-:S02]  /*3f570*/  @!P1 IMAD.MOV.U32 R5, RZ, RZ, R46 ;  /* 0x000000ffff059224 */ /* 0x001fc400078e002e */
[----:B------:R-:W-:Y:S01]  /*3f580*/  @!P1 IMAD.MOV.U32 R4, RZ, RZ, R24 ;  /* 0x000000ffff049224 */ /* 0x000fe200078e0018 */
[----:B------:R-:W-:-:S04]  /*3f590*/  PRMT R41, RZ, 0x7610, R41 ;  /* 0x00007610ff297816 */ /* 0x000fc80000000029 */
[----:B------:R3:W3:Y:S04]  /*3f5a0*/  @!P1 LDG.E.U16 R42, [R4.64] ;  /* 0x00000008042a9981 */ /* 0x0006e8000c1e1500 */
[----:B----4-:R0:W-:Y:S01]  /*3f5b0*/  STL [R1+0x6204], R44 ;  /* 0x0062042c01007387 */ /* 0x0101e20000100800 */
[----:B------:R-:W4:Y:S02]  /*3f5c0*/  LDL R47, [R1+0x30a4] ;  /* 0x0030a400012f7983 */ /* 0x000f240000100800 */
[----:B------:R-:W4:Y:S01]  /*3f5d0*/  LDL R25, [R1+0x30b0] ;  /* 0x0030b00001197983 */ /* 0x000f220000100800 */
[----:B------:R-:W-:Y:S01]  /*3f5e0*/  PRMT R40, RZ, 0x7610, R40 ;  /* 0x00007610ff287816 */ /* 0x000fe20000000028 */
[----:B--2---:R3:W-:Y:S01]  /*3f5f0*/  STL [R1+0x6208], R43 ;  /* 0x0062082b01007387 */ /* 0x0047e20000100800 */
[----:B------:R-:W2:Y:S02]  /*3f600*/  LDL R46, [R1+0x30ac] ;  /* 0x0030ac00012e7983 */ /* 0x000ea40000100800 */
[----:B-1----:R-:W2:Y:S02]  /*3f610*/  LDL R45, [R1+0x30b8] ;  /* 0x0030b800012d7983 */ /* 0x002ea40000100800 */
[----:B0-----:R-:W2:Y:S01]  /*3f620*/  LDL R44, [R1+0x30e4] ;  /* 0x0030e400012c7983 */ /* 0x001ea20000100800 */
[----:B------:R-:W2:Y:S01]  /*3f630*/  LDL R24, [R1+0x30f0] ;  /* 0x0030f00001187983 */ /* 0x000ea20000100800 */
[----:B---3--:R-:W-:-:S02]  /*3f640*/  @!P0 IMAD.MOV.U32 R4, RZ, RZ, R49 ;  /* 0x000000ffff048224 */ /* 0x008fc400078e0031 */
[----:B------:R-:W-:-:S05]  /*3f650*/  @!P0 IMAD.MOV.U32 R5, RZ, RZ, R50 ;  /* 0x000000ffff058224 */ /* 0x000fca00078e0032 */
[----:B------:R0:W3:Y:S02]  /*3f660*/  @!P0 LDG.E.U16 R41, [R4.64] ;  /* 0x0000000804298981 */ /* 0x0000e4000c1e1500 */
[----:B0-----:R-:W-:Y:S02]  /*3f670*/  @!P1 IMAD.MOV.U32 R4, RZ, RZ, R3 ;  /* 0x000000ffff049224 */ /* 0x001fe400078e0003 */
[----:B------:R-:W-:-:S05]  /*3f680*/  @!P1 IMAD.MOV.U32 R5, RZ, RZ, R48 ;  /* 0x000000ffff059224 */ /* 0x000fca00078e0030 */
[----:B------:R4:W3:Y:S01]  /*3f690*/  @!P1 LDG.E.U16 R40, [R4.64] ;  /* 0x0000000804289981 */ /* 0x0008e2000c1e1500 */
[----:B------:R-:W-:Y:S02]  /*3f6a0*/  PRMT R39, RZ, 0x7610, R39 ;  /* 0x00007610ff277816 */ /* 0x000fe40000000027 */
[----:B------:R-:W-:Y:S01]  /*3f6b0*/  PRMT R38, RZ, 0x7610, R38 ;  /* 0x00007610ff267816 */ /* 0x000fe20000000026 */
[----:B----4-:R-:W-:Y:S02]  /*3f6c0*/  @!P0 IMAD.MOV.U32 R4, RZ, RZ, R25 ;  /* 0x000000ffff048224 */ /* 0x010fe400078e0019 */
[----:B------:R-:W-:-:S05]  /*3f6d0*/  @!P0 IMAD.MOV.U32 R5, RZ, RZ, R47 ;  /* 0x000000ffff058224 */ /* 0x000fca00078e002f */
[----:B------:R2:W4:Y:S01]  /*3f6e0*/  @!P0 LDG.E.U16 R39, [R4.64] ;  /* 0x0000000804278981 */ /* 0x000522000c1e1500 */
[----:B------:R-:W-:-:S03]  /*3f6f0*/  PRMT R37, RZ, 0x7610, R37 ;  /* 0x00007610ff257816 */ /* 0x000fc60000000025 */
[----:B------:R0:W-:Y:S01]  /*3f700*/  STL [R1+0x620c], R42 ;  /* 0x00620c2a01007387 */ /* 0x0001e20000100800 */
[----:B------:R-:W4:Y:S03]  /*3f710*/  LDL R43, [R1+0x30ec] ;  /* 0x0030ec00012b7983 */ /* 0x000f260000100800 */
[----:B0-----:R-:W4:Y:S01]  /*3f720*/  LDL R42, [R1+0x30f8] ;  /* 0x0030f800012a7983 */ /* 0x001f220000100800 */
[----:B--2---:R-:W-:Y:S02]  /*3f730*/  @!P1 IMAD.MOV.U32 R5, RZ, RZ, R46 ;  /* 0x000000ffff059224 */ /* 0x004fe400078e002e */
[----:B------:R-:W-:-:S05]  /*3f740*/  @!P1 IMAD.MOV.U32 R4, RZ, RZ, R45 ;  /* 0x000000ffff049224 */ /* 0x000fca00078e002d */
[----:B------:R0:W2:Y:S02]  /*3f750*/  @!P1 LDG.E.U16 R38, [R4.64] ;  /* 0x0000000804269981 */ /* 0x0000a4000c1e1500 */
[----:B0-----:R-:W-:Y:S02]  /*3f760*/  @!P0 IMAD.MOV.U32 R4, RZ, RZ, R24 ;  /* 0x000000ffff048224 */ /* 0x001fe400078e0018 */
[----:B------:R-:W-:-:S05]  /*3f770*/  @!P0 IMAD.MOV.U32 R5, RZ, RZ, R44 ;  /* 0x000000ffff058224 */ /* 0x000fca00078e002c */
[----:B------:R0:W2:Y:S04]  /*3f780*/  @!P0 LDG.E.U16 R37, [R4.64] ;  /* 0x0000000804258981 */ /* 0x0000a8000c1e1500 */
[----:B---3--:R1:W-:Y:S01]  /*3f790*/  STL [R1+0x6210], R41 ;  /* 0x0062102901007387 */ /* 0x0083e20000100800 */
[----:B------:R-:W3:Y:S03]  /*3f7a0*/  LDL R3, [R1+0x3130] ;  /* 0x0031300001037983 */ /* 0x000ee60000100800 */
[----:B-1----:R-:W3:Y:S01]  /*3f7b0*/  LDL R41, [R1+0x3124] ;  /* 0x0031240001297983 */ /* 0x002ee20000100800 */
[----:B------:R1:W-:Y:S02]  /*3f7c0*/  STL [R1+0x6214], R40 ;  /* 0x0062142801007387 */ /* 0x0003e40000100800 */
[----:B------:R-:W3:Y:S01]  /*3f7d0*/  LDL R25, [R1+0x3138] ;  /* 0x0031380001197983 */ /* 0x000ee20000100800 */
[----:B-1----:R-:W3:Y:S01]  /*3f7e0*/  LDL R40, [R1+0x312c] ;  /* 0x00312c0001287983 */ /* 0x002ee20000100800 */
[----:B----4-:R-:W-:Y:S01]  /*3f7f0*/  STL [R1+0x6218], R39 ;  /* 0x0062182701007387 */ /* 0x010fe20000100800 */
[----:B------:R-:W-:Y:S01]  /*3f800*/  PRMT R36, RZ, 0x7610, R36 ;  /* 0x00007610ff247816 */ /* 0x000fe20000000024 */
[----:B0-----:R-:W-:Y:S01]  /*3f810*/  @!P1 IMAD.MOV.U32 R5, RZ, RZ, R43 ;  /* 0x000000ffff059224 */ /* 0x001fe200078e002b */
[----:B------:R-:W-:Y:S01]  /*3f820*/  PRMT R26, RZ, 0x7610, R26 ;  /* 0x00007610ff1a7816 */ /* 0x000fe2000000001a */
[----:B------:R-:W-:-:S05]  /*3f830*/  @!P1 IMAD.MOV.U32 R4, RZ, RZ, R42 ;  /* 0x000000ffff049224 */ /* 0x000fca00078e002a */
[----:B------:R3:W4:Y:S01]  /*3f840*/  @!P1 LDG.E.U16 R36, [R4.64] ;  /* 0x0000000804249981 */ /* 0x000722000c1e1500 */
[----:B------:R-:W-:-:S03]  /*3f850*/  PRMT R23, RZ, 0x7610, R23 ;  /* 0x00007610ff177816 */ /* 0x000fc60000000017 */
[----:B--2---:R0:W-:Y:S01]  /*3f860*/  STL [R1+0x621c], R38 ;  /* 0x00621c2601007387 */ /* 0x0041e20000100800 */
[----:B------:R-:W2:Y:S02]  /*3f870*/  LDL R46, [R1+0x3164] ;  /* 0x00316400012e7983 */ /* 0x000ea40000100800 */
[----:B------:R-:W2:Y:S01]  /*3f880*/  LDL R24, [R1+0x3170] ;  /* 0x0031700001187983 */ /* 0x000ea20000100800 */
[----:B0-----:R-:W2:Y:S04]  /*3f890*/  LDL R38, [R1+0x3178] ;  /* 0x0031780001267983 */ /* 0x001ea80000100800 */
[----:B------:R0:W-:Y:S01]  /*3f8a0*/  STL [R1+0x6220], R37 ;  /* 0x0062202501007387 */ /* 0x0001e20000100800 */
[----:B------:R-:W2:Y:S02]  /*3f8b0*/  LDL R39, [R1+0x316c] ;  /* 0x00316c0001277983 */ /* 0x000ea40000100800 */
[----:B---3--:R-:W-:Y:S01]  /*3f8c0*/  @!P0 IMAD.MOV.U32 R4, RZ, RZ, R3 ;  /* 0x000000ffff048224 */ /* 0x008fe200078e0003 */
[----:B------:R-:W-:Y:S01]  /*3f8d0*/  PRMT R22, RZ, 0x7610, R22 ;  /* 0x00007610ff167816 */ /* 0x000fe20000000016 */
[----:B------:R-:W3:Y:S04]  /*3f8e0*/  LDL R45, [R1+0x31a4] ;  /* 0x0031a400012d7983 */ /* 0x000ee80000100800 */
[----:B------:R-:W3:Y:S01]  /*3f8f0*/  LDL R44, [R1+0x31b0] ;  /* 0x0031b000012c7983 */ /* 0x000ee20000100800 */
[----:B------:R-:W-:-:S05]  /*3f900*/  @!P0 IMAD.MOV.U32 R5, RZ, RZ, R41 ;  /* 0x000000ffff058224 */ /* 0x000fca00078e0029 */
[----:B------:R1:W3:Y:S02]  /*3f910*/  @!P0 LDG.E.U16 R26, [R4.64] ;  /* 0x00000008041a8981 */ /* 0x0002e4000c1e1500 */
[----:B-1----:R-:W-:Y:S02]  /*3f920*/  @!P1 IMAD.MOV.U32 R4, RZ, RZ, R25 ;  /* 0x000000ffff049224 */ /* 0x002fe400078e0019 */
[----:B------:R-:W-:-:S05]  /*3f930*/  @!P1 IMAD.MOV.U32 R5, RZ, RZ, R40 ;  /* 0x000000ffff059224 */ /* 0x000fca00078e0028 */
[----:B------:R2:W3:Y:S01]  /*3f940*/  @!P1 LDG.E.U16 R23, [R4.64] ;  /* 0x0000000804179981 */ /* 0x0004e2000c1e1500 */
[----:B------:R-:W-:-:S03]  /*3f950*/  PRMT R21, RZ, 0x7610, R21 ;  /* 0x00007610ff157816 */ /* 0x000fc60000000015 */
[----:B----4-:R1:W-:Y:S01]  /*3f960*/  STL [R1+0x6224], R36 ;  /* 0x0062242401007387 */ /* 0x0103e20000100800 */
[----:B------:R-:W3:Y:S02]  /*3f970*/  LDL R43, [R1+0x31ac] ;  /* 0x0031ac00012b7983 */ /* 0x000ee40000100800 */
[----:B------:R-:W3:Y:S02]  /*3f980*/  LDL R3, [R1+0x31b8] ;  /* 0x0031b80001037983 */ /* 0x000ee40000100800 */
[----:B--2---:R-:W-:Y:S02]  /*3f990*/  @!P0 IMAD.MOV.U32 R5, RZ, RZ, R46 ;  /* 0x000000ffff058224 */ /* 0x004fe400078e002e */
[----:B------:R-:W-:-:S05]  /*3f9a0*/  @!P0 IMAD.MOV.U32 R4, RZ, RZ, R24 ;  /* 0x000000ffff048224 */ /* 0x000fca00078e0018 */
[----:B------:R2:W4:Y:S02]  /*3f9b0*/  @!P0 LDG.E.U16 R22, [R4.64] ;  /* 0x0000000804168981 */ /* 0x000524000c1e1500 */
[----:B--2---:R-:W-:Y:S02]  /*3f9c0*/  @!P1 IMAD.MOV.U32 R4, RZ, RZ, R38 ;  /* 0x000000ffff049224 */ /* 0x004fe400078e0026 */
[----:B------:R-:W-:-:S05]  /*3f9d0*/  @!P1 IMAD.MOV.U32 R5, RZ, RZ, R39 ;  /* 0x000000ffff059224 */ /* 0x000fca00078e0027 */
[----:B------:R2:W4:Y:S04]  /*3f9e0*/  @!P1 LDG.E.U16 R21, [R4.64] ;  /* 0x0000000804159981 */ /* 0x000528000c1e1500 */
[----:B---3--:R3:W-:Y:S01]  /*3f9f0*/  STL [R1+0x6228], R26 ;  /* 0x0062281a01007387 */ /* 0x0087e20000100800 */
[----:B------:R-:W3:Y:S02]  /*3fa00*/  LDL R42, [R1+0x31e4] ;  /* 0x0031e400012a7983 */ /* 0x000ee40000100800 */
[----:B------:R-:W3:Y:S02]  /*3fa10*/  LDL R41, [R1+0x31f0] ;  /* 0x0031f00001297983 */ /* 0x000ee40000100800 */
[----:B------:R-:W3:Y:S01]  /*3fa20*/  LDL R40, [R1+0x31ec] ;  /* 0x0031ec0001287983 */ /* 0x000ee20000100800 */
[----:B------:R-:W3:Y:S04]  /*3fa30*/  LDL R25, [R1+0x31f8] ;  /* 0x0031f80001197983 */ /* 0x000ee80000100800 */
[----:B------:R1:W-:Y:S01]  /*3fa40*/  STL [R1+0x622c], R23 ;  /* 0x00622c1701007387 */ /* 0x0003e20000100800 */
[----:B------:R-:W3:Y:S02]  /*3fa50*/  LDL R24, [R1+0x3230] ;  /* 0x0032300001187983 */ /* 0x000ee40000100800 */
[----:B0-----:R-:W3:Y:S01]  /*3fa60*/  LDL R37, [R1+0x3224] ;  /* 0x0032240001257983 */ /* 0x001ee20000100800 */
[----:B------:R-:W-:Y:S01]  /*3fa70*/  PRMT R20, RZ, 0x7610, R20 ;  /* 0x00007610ff147816 */ /* 0x000fe20000000014 */
[----:B--2---:R-:W-:-:S02]  /*3fa80*/  @!P0 IMAD.MOV.U32 R4, RZ, RZ, R44 ;  /* 0x000000ffff048224 */ /* 0x004fc400078e002c */
[----:B------:R-:W-:Y:S01]  /*3fa90*/  @!P0 IMAD.MOV.U32 R5, RZ, RZ, R45 ;  /* 0x000000ffff058224 */ /* 0x000fe200078e002d */
[----:B------:R-:W-:-:S04]  /*3faa0*/  PRMT R19, RZ, 0x7610, R19 ;  /* 0x00007610ff137816 */ /* 0x000fc80000000013 */
[----:B------:R0:W2:Y:S01]  /*3fab0*/  @!P0 LDG.E.U16 R20, [R4.64] ;  /* 0x0000000804148981 */ /* 0x0000a2000c1e1500 */
[----:B------:R-:W-:Y:S01]  /*3fac0*/  PRMT R18, RZ, 0x7610, R18 ;  /* 0x00007610ff127816 */ /* 0x000fe20000000012 */
[----:B0-----:R-:W-:Y:S02]  /*3fad0*/  @!P1 IMAD.MOV.U32 R4, RZ, RZ, R3 ;  /* 0x000000ffff049224 */ /* 0x001fe400078e0003 */
[----:B------:R-:W-:-:S05]  /*3fae0*/  @!P1 IMAD.MOV.U32 R5, RZ, RZ, R43 ;  /* 0x000000ffff059224 */ /* 0x000fca00078e002b */
[----:B------:R0:W2:Y:S01]  /*3faf0*/  @!P1 LDG.E.U16 R19, [R4.64] ;  /* 0x0000000804139981 */ /* 0x0000a2000c1e1500 */
[----:B------:R-:W-:-:S03]  /*3fb00*/  PRMT R17, RZ, 0x7610, R17 ;  /* 0x00007610ff117816 */ /* 0x000fc60000000011 */
[----:B----4-:R4:W-:Y:S01]  /*3fb10*/  STL [R1+0x6230], R22 ;  /* 0x0062301601007387 */ /* 0x0109e20000100800 */
[----:B------:R-:W2:Y:S02]  /*3fb20*/  LDL R38, [R1+0x3238] ;  /* 0x0032380001267983 */ /* 0x000ea40000100800 */
[----:B------:R-:W2:Y:S01]  /*3fb30*/  LDL R39, [R1+0x322c] ;  /* 0x00322c0001277983 */ /* 0x000ea20000100800 */
[----:B------:R0:W-:Y:S01]  /*3fb40*/  STL [R1+0x6234], R21 ;  /* 0x0062341501007387 */ /* 0x0001e20000100800 */
[----:B-1----:R-:W2:Y:S02]  /*3fb50*/  LDL R36, [R1+0x3264] ;  /* 0x0032640001247983 */ /* 0x002ea40000100800 */
[----:B---3--:R-:W3:Y:S01]  /*3fb60*/  LDL R26, [R1+0x3270] ;  /* 0x00327000011a7983 */ /* 0x008ee20000100800 */
[----:B------:R-:W3:Y:S04]  /*3fb70*/  LDL R3, [R1+0x3278] ;  /* 0x0032780001037983 */ /* 0x000ee80000100800 */
[----:B------:R-:W3:Y:S04]  /*3fb80*/  LDL R23, [R1+0x326c] ;  /* 0x00326c0001177983 */ /* 0x000ee80000100800 */
[----:B----4-:R-:W4:Y:S01]  /*3fb90*/  LDL R22, [R1+0x32b0] ;  /* 0x0032b00001167983 */ /* 0x010f220000100800 */
[----:B------:R-:W-:-:S02]  /*3fba0*/  PRMT R16, RZ, 0x7610, R16 ;  /* 0x00007610ff107816 */ /* 0x000fc40000000010 */
[----:B------:R-:W-:Y:S02]  /*3fbb0*/  PRMT R15, RZ, 0x7610, R15 ;  /* 0x00007610ff0f7816 */ /* 0x000fe4000000000f */
[----:B------:R-:W-:Y:S02]  /*3fbc0*/  PRMT R14, RZ, 0x7610, R14 ;  /* 0x00007610ff0e7816 */ /* 0x000fe4000000000e */
[----:B------:R-:W-:Y:S01]  /*3fbd0*/  PRMT R13, RZ, 0x7610, R13 ;  /* 0x00007610ff0d7816 */ /* 0x000fe2000000000d */
[----:B0-----:R-:W-:Y:S02]  /*3fbe0*/  @!P0 IMAD.MOV.U32 R5, RZ, RZ, R42 ;  /* 0x000000ffff058224 */ /* 0x001fe400078e002a */
[----:B------:R-:W-:Y:S01]  /*3fbf0*/  @!P0 IMAD.MOV.U32 R4, RZ, RZ, R41 ;  /* 0x000000ffff048224 */ /* 0x000fe200078e0029 */
[----:B------:R-:W4:Y:S04]  /*3fc00*/  LDL R42, [R1+0x32ac] ;  /* 0x0032ac00012a7983 */ /* 0x000f280000100800 */
[----:B------:R-:W4:Y:S04]  /*3fc10*/  LDL R41, [R1+0x283c] ;  /* 0x00283c0001297983 */ /* 0x000f280000100800 */
[----:B------:R0:W4:Y:S01]  /*3fc20*/  @!P0 LDG.E.U16 R18, [R4.64] ;  /* 0x0000000804128981 */ /* 0x000122000c1e1500 */
[----:B------:R-:W-:-:S02]  /*3fc30*/  PRMT R12, RZ, 0x7610, R12 ;  /* 0x00007610ff0c7816 */ /* 0x000fc4000000000c */
[----:B------:R-:W-:Y:S02]  /*3fc40*/  PRMT R11, RZ, 0x7610, R11 ;  /* 0x00007610ff0b7816 */ /* 0x000fe4000000000b */
[----:B------:R-:W-:Y:S02]  /*3fc50*/  PRMT R10, RZ, 0x7610, R10 ;  /* 0x00007610ff0a7816 */ /* 0x000fe4000000000a */
[----:B------:R-:W-:Y:S02]  /*3fc60*/  PRMT R9, RZ, 0x7610, R9 ;  /* 0x00007610ff097816 */ /* 0x000fe40000000009 */
[----:B------:R-:W-:Y:S02]  /*3fc70*/  PRMT R8, RZ, 0x7610, R8 ;  /* 0x00007610ff087816 */ /* 0x000fe40000000008 */
[----:B------:R-:W-:Y:S01]  /*3fc80*/  PRMT R7, RZ, 0x7610, R7 ;  /* 0x00007610ff077816 */ /* 0x000fe20000000007 */
[----:B------:R-:W4:Y:S04]  /*3fc90*/  LDL R46, [R1+0x273c] ;  /* 0x00273c00012e7983 */ /* 0x000f280000100800 */
[----:B------:R-:W4:Y:S04]  /*3fca0*/  LDL R44, [R1+0x2708] ;  /* 0x00270800012c7983 */ /* 0x000f280000100800 */
[----:B------:R-:W4:Y:S01]  /*3fcb0*/  LDL R45, [R1+0x2704] ;  /* 0x00270400012d7983 */ /* 0x000f220000100800 */
[----:B0-----:R-:W-:-:S02]  /*3fcc0*/  @!P1 IMAD.MOV.U32 R4, RZ, RZ, R25 ;  /* 0x000000ffff049224 */ /* 0x001fc400078e0019 */
[----:B------:R-:W-:Y:S02]  /*3fcd0*/  @!P1 IMAD.MOV.U32 R5, RZ, RZ, R40 ;  /* 0x000000ffff059224 */ /* 0x000fe400078e0028 */
[----:B------:R-:W4:Y:S01]  /*3fce0*/  LDL R25, [R1+0x32a4] ;  /* 0x0032a40001197983 */ /* 0x000f220000100800 */
[----:B------:R-:W4:Y:S04]  /*3fcf0*/  LDL R40, [R1+0x2840] ;  /* 0x0028400001287983 */ /* 0x000f280000100800 */
[----:B------:R0:W4:Y:S01]  /*3fd00*/  @!P1 LDG.E.U16 R17, [R4.64] ;  /* 0x0000000804119981 */ /* 0x000122000c1e1500 */
[----:B------:R-:W-:-:S03]  /*3fd10*/  PRMT R6, RZ, 0x7610, R6 ;  /* 0x00007610ff067816 */ /* 0x000fc60000000006 */
[----:B------:R-:W4:Y:S01]  /*3fd20*/  LDL R43, [R1+0x26fc] ;  /* 0x0026fc00012b7983 */ /* 0x000f220000100800 */
[----:B0-----:R-:W-:-:S03]  /*3fd30*/  @!P0 IMAD.MOV.U32 R4, RZ, RZ, R24 ;  /* 0x000000ffff048224 */ /* 0x001fc600078e0018 */
[----:B------:R-:W4:Y:S01]  /*3fd40*/  LDL R24, [R1+0x32b8] ;  /* 0x0032b80001187983 */ /* 0x000f220000100800 */
[----:B------:R-:W-:Y:S02]  /*3fd50*/  @!P0 IMAD.MOV.U32 R5, RZ, RZ, R37 ;  /* 0x000000ffff058224 */ /* 0x000fe400078e0025 */
[----:B------:R-:W4:Y:S03]  /*3fd60*/  LDL R37, [R1+0x2848] ;  /* 0x0028480001257983 */ /* 0x000f260000100800 */
[----:B------:R2:W4:Y:S02]  /*3fd70*/  @!P0 LDG.E.U16 R16, [R4.64] ;  /* 0x0000000804108981 */ /* 0x000524000c1e1500 */
[----:B--2---:R-:W-:Y:S02]  /*3fd80*/  @!P1 IMAD.MOV.U32 R4, RZ, RZ, R38 ;  /* 0x000000ffff049224 */ /* 0x004fe400078e0026 */
[----:B------:R-:W-:Y:S01]  /*3fd90*/  @!P1 IMAD.MOV.U32 R5, RZ, RZ, R39 ;  /* 0x000000ffff059224 */ /* 0x000fe200078e0027 */
[----:B------:R-:W2:Y:S04]  /*3fda0*/  LDL R38, [R1+0x2844] ;  /* 0x0028440001267983 */ /* 0x000ea80000100800 */
[----:B------:R-:W2:Y:S04]  /*3fdb0*/  LDL R39, [R1+0x27c4] ;  /* 0x0027c40001277983 */ /* 0x000ea80000100800 */
[----:B------:R0:W2:Y:S02]  /*3fdc0*/  @!P1 LDG.E.U16 R15, [R4.64] ;  /* 0x00000008040f9981 */ /* 0x0000a4000c1e1500 */
[----:B0-----:R-:W-:-:S02]  /*3fdd0*/  @!P0 IMAD.MOV.U32 R5, RZ, RZ, R36 ;  /* 0x000000ffff058224 */ /* 0x001fc400078e0024 */
[----:B---3--:R-:W-:Y:S01]  /*3fde0*/  @!P0 IMAD.MOV.U32 R4, RZ, RZ, R26 ;  /* 0x000000ffff048224 */ /* 0x008fe200078e001a */
[----:B------:R-:W3:Y:S04]  /*3fdf0*/  LDL R36, [R1+0x2804] ;  /* 0x0028040001247983 */ /* 0x000ee80000100800 */
[----:B------:R-:W3:Y:S04]  /*3fe00*/  LDL R26, [R1+0x2808] ;  /* 0x00280800011a7983 */ /* 0x000ee80000100800 */
[----:B------:R0:W3:Y:S02]  /*3fe10*/  @!P0 LDG.E.U16 R14, [R4.64] ;  /* 0x00000008040e8981 */ /* 0x0000e4000c1e1500 */
[----:B0-----:R-:W-:-:S02]  /*3fe20*/  @!P1 IMAD.MOV.U32 R4, RZ, RZ, R3 ;  /* 0x000000ffff049224 */ /* 0x001fc400078e0003 */
[----:B------:R-:W-:Y:S01]  /*3fe30*/  @!P1 IMAD.MOV.U32 R5, RZ, RZ, R23 ;  /* 0x000000ffff059224 */ /* 0x000fe200078e0017 */
[----:B------:R-:W3:Y:S04]  /*3fe40*/  LDL R3, [R1+0x2800] ;  /* 0x0028000001037983 */ /* 0x000ee80000100800 */
[----:B------:R-:W3:Y:S04]  /*3fe50*/  LDL R23, [R1+0x27fc] ;  /* 0x0027fc0001177983 */ /* 0x000ee80000100800 */
[----:B------:R4:W3:Y:S02]  /*3fe60*/  @!P1 LDG.E.U16 R13, [R4.64] ;  /* 0x00000008040d9981 */ /* 0x0008e4000c1e1500 */
[----:B----4-:R-:W-:-:S02]  /*3fe70*/  @!P0 IMAD.MOV.U32 R4, RZ, RZ, R22 ;  /* 0x000000ffff048224 */ /* 0x010fc400078e0016 */
[----:B------:R-:W-:Y:S01]  /*3fe80*/  @!P0 IMAD.MOV.U32 R5, RZ, RZ, R25 ;  /* 0x000000ffff058224 */ /* 0x000fe200078e0019 */
[----:B------:R-:W4:Y:S04]  /*3fe90*/  LDL R22, [R1+0x27c0] ;  /* 0x0027c00001167983 */ /* 0x000f280000100800 */
[----:B------:R-:W4:Y:S04]  /*3fea0*/  LDL R25, [R1+0x27c8] ;  /* 0x0027c80001197983 */ /* 0x000f280000100800 */
[----:B------:R0:W4:Y:S02]  /*3feb0*/  @!P0 LDG.E.U16 R12, [R4.64] ;  /* 0x00000008040c8981 */ /* 0x000124000c1e1500 */
[----:B0-----:R-:W-:-:S02]  /*3fec0*/  @!P1 IMAD.MOV.U32 R4, RZ, RZ, R24 ;  /* 0x000000ffff049224 */ /* 0x001fc400078e0018 */
[----:B------:R-:W4:Y:S01]  /*3fed0*/  LDL R24, [R1+0x27bc] ;  /* 0x0027bc0001187983 */ /* 0x000f220000100800 */
[----:B------:R-:W-:Y:S02]  /*3fee0*/  @!P1 IMAD.MOV.U32 R5, RZ, RZ, R42 ;  /* 0x000000ffff059224 */ /* 0x000fe400078e002a */
[----:B------:R-:W4:Y:S03]  /*3fef0*/  LDL R42, [R1+0x2700] ;  /* 0x00270000012a7983 */ /* 0x000f260000100800 */
[----:B------:R0:W4:Y:S02]  /*3ff00*/  @!P1 LDG.E.U16 R11, [R4.64] ;  /* 0x00000008040b9981 */ /* 0x000124000c1e1500 */
[----:B0-----:R-:W-:Y:S02]  /*3ff10*/  @!P0 IMAD.MOV.U32 R4, RZ, RZ, R37 ;  /* 0x000000ffff048224 */ /* 0x001fe400078e0025 */
[----:B------:R-:W4:Y:S01]  /*3ff20*/  LDL R37, [R1+0x2788] ;  /* 0x0027880001257983 */ /* 0x000f220000100800 */
[----:B--2---:R-:W-:-:S03]  /*3ff30*/  @!P0 IMAD.MOV.U32 R5, RZ, RZ, R38 ;  /* 0x000000ffff058224 */ /* 0x004fc600078e0026 */
[----:B------:R-:W2:Y:S04]  /*3ff40*/  LDL R38, [R1+0x2784] ;  /* 0x0027840001267983 */ /* 0x000ea80000100800 */
[----:B------:R0:W2:Y:S02]  /*3ff50*/  @!P0 LDG.E.U16 R10, [R4.64] ;  /* 0x00000008040a8981 */ /* 0x0000a4000c1e1500 */
[----:B0-----:R-:W-:Y:S02]  /*3ff60*/  @!P1 IMAD.MOV.U32 R4, RZ, RZ, R40 ;  /* 0x000000ffff049224 */ /* 0x001fe400078e0028 */
[----:B------:R-:W-:Y:S01]  /*3ff70*/  @!P1 IMAD.MOV.U32 R5, RZ, RZ, R41 ;  /* 0x000000ffff059224 */ /* 0x000fe200078e0029 */
[----:B------:R-:W2:Y:S04]  /*3ff80*/  LDL R40, [R1+0x26c8] ;  /* 0x0026c80001287983 */ /* 0x000ea80000100800 */
[----:B------:R-:W2:Y:S04]  /*3ff90*/  LDL R41, [R1+0x26c4] ;  /* 0x0026c40001297983 */ /* 0x000ea80000100800 */
[----:B------:R3:W2:Y:S02]  /*3ffa0*/  @!P1 LDG.E.U16 R9, [R4.64] ;  /* 0x0000000804099981 */ /* 0x0006a4000c1e1500 */
[----:B---3--:R-:W-:-:S02]  /*3ffb0*/  @!P0 IMAD.MOV.U32 R4, RZ, RZ, R26 ;  /* 0x000000ffff048224 */ /* 0x008fc400078e001a */
[----:B------:R-:W-:Y:S01]  /*3ffc0*/  @!P0 IMAD.MOV.U32 R5, RZ, RZ, R36 ;  /* 0x000000ffff058224 */ /* 0x000fe200078e0024 */
        /* <DEDUP_REMOVED lines=9> */
[----:B------:R-:W-:Y:S02]  /*40060*/  @!P1 IMAD.MOV.U32 R25, RZ, RZ, R24 ;  /* 0x000000ffff199224 */ /* 0x000fe400078e0018 */
[----:B------:R-:W-:Y:S02]  /*40070*/  @!P1 IMAD.MOV.U32 R24, RZ, RZ, R22 ;  /* 0x000000ffff189224 */ /* 0x000fe400078e0016 */
[----:B------:R-:W4:Y:S01]  /*40080*/  LDL R22, [R1+0x2740] ;  /* 0x0027400001167983 */ /* 0x000f220000100800 */
[----:B------:R-:W-:Y:S02]  /*40090*/  @!P0 IMAD.MOV.U32 R5, RZ, RZ, R39 ;  /* 0x000000ffff058224 */ /* 0x000fe400078e0027 */
[----:B------:R-:W4:Y:S03]  /*400a0*/  LDL R39, [R1+0x26bc] ;  /* 0x0026bc0001277983 */ /* 0x000f260000100800 */
[----:B------:R0:W4:Y:S02]  /*400b0*/  @!P0 LDG.E.U16 R6, [R4.64] ;  /* 0x0000000804068981 */ /* 0x000124000c1e1500 */
[----:B0-----:R-:W-:-:S02]  /*400c0*/  PRMT R5, RZ, 0x7610, R5 ;  /* 0x00007610ff057816 */ /* 0x001fc40000000005 */
[----:B------:R-:W-:-:S04]  /*400d0*/  PRMT R4, RZ, 0x7610, R4 ;  /* 0x00007610ff047816 */ /* 0x000fc80000000004 */
[----:B------:R0:W4:Y:S01]  /*400e0*/  @!P1 LDG.E.U16 R5, [R24.64] ;  /* 0x0000000818059981 */ /* 0x000122000c1e1500 */
[----:B------:R-:W-:Y:S01]  /*400f0*/  PRMT R27, RZ, 0x7610, R27 ;  /* 0x00007610ff1b7816 */ /* 0x000fe2000000001b */
[----:B0-----:R-:W-:Y:S02]  /*40100*/  @!P0 IMAD.MOV.U32 R24, RZ, RZ, R37 ;  /* 0x000000ffff188224 */ /* 0x001fe400078e0025 */
[----:B------:R-:W4:Y:S01]  /*40110*/  LDL R37, [R1+0x2684] ;  /* 0x0026840001257983 */ /* 0x000f220000100800 */
[----:B------:R-:W-:Y:S01]  /*40120*/  PRMT R28, RZ, 0x7610, R28 ;  /* 0x00007610ff1c7816 */ /* 0x000fe2000000001c */
[----:B--2---:R-:W-:Y:S02]  /*40130*/  @!P0 IMAD.MOV.U32 R25, RZ, RZ, R38 ;  /* 0x000000ffff198224 */ /* 0x004fe400078e0026 */
        /* <DEDUP_REMOVED lines=13> */
[----:B------:R-:W4:Y:S01]  /*40210*/  LDL R22, [R1+0x32dc] ;  /* 0x0032dc0001167983 */ /* 0x000f220000100800 */
[----:B------:R-:W-:Y:S01]  /*40220*/  PRMT R29, RZ, 0x7610, R29 ;  /* 0x00007610ff1d7816 */ /* 0x000fe2000000001d */
[----:B------:R-:W-:Y:S01]  /*40230*/  @!P1 IMAD.MOV.U32 R25, RZ, RZ, R46 ;  /* 0x000000ffff199224 */ /* 0x000fe200078e002e */
[----:B------:R-:W-:-:S04]  /*40240*/  PRMT R30, RZ, 0x7610, R30 ;  /* 0x00007610ff1e7816 */ /* 0x000fc8000000001e */
[----:B------:R0:W4:Y:S01]  /*40250*/  @!P1 LDG.E.U16 R29, [R24.64] ;  /* 0x00000008181d9981 */ /* 0x000122000c1e1500 */
[----:B------:R-:W-:Y:S01]  /*40260*/  PRMT R31, RZ, 0x7610, R31 ;  /* 0x00007610ff1f7816 */ /* 0x000fe2000000001f */
[----:B0-----:R-:W-:Y:S02]  /*40270*/  @!P0 IMAD.MOV.U32 R24, RZ, RZ, R44 ;  /* 0x000000ffff188224 */ /* 0x001fe400078e002c */
[----:B------:R-:W-:-:S05]  /*40280*/  @!P0 IMAD.MOV.U32 R25, RZ, RZ, R45 ;  /* 0x000000ffff198224 */ /* 0x000fca00078e002d */
        /* <DEDUP_REMOVED lines=10> */
[----:B0-----:R-:W-:Y:S01]  /*40330*/  @!P1 IMAD.MOV.U32 R25, RZ, RZ, R39 ;  /* 0x000000ffff199224 */ /* 0x001fe200078e0027 */
[----:B------:R-:W-:Y:S01]  /*40340*/  PRMT R35, RZ, 0x7610, R35 ;  /* 0x00007610ff237816 */ /* 0x000fe20000000023 */
[----:B--2---:R-:W-:-:S05]  /*40350*/  @!P1 IMAD.MOV.U32 R24, RZ, RZ, R38 ;  /* 0x000000ffff189224 */ /* 0x004fca00078e0026 */
[----:B------:R0:W2:Y:S02]  /*40360*/  @!P1 LDG.E.U16 R33, [R24.64] ;  /* 0x0000000818219981 */ /* 0x0000a4000c1e1500 */
[----:B0-----:R-:W-:Y:S02]  /*40370*/  @!P0 IMAD.MOV.U32 R25, RZ, RZ, R37 ;  /* 0x000000ffff198224 */ /* 0x001fe400078e0025 */
[----:B---3--:R-:W-:-:S05]  /*40380*/  @!P0 IMAD.MOV.U32 R24, RZ, RZ, R36 ;  /* 0x000000ffff188224 */ /* 0x008fca00078e0024 */
[----:B------:R0:W3:Y:S02]  /*40390*/  @!P0 LDG.E.U16 R34, [R24.64] ;  /* 0x0000000818228981 */ /* 0x0000e4000c1e1500 */
[----:B0-----:R-:W-:Y:S02]  /*403a0*/  @!P1 IMAD.MOV.U32 R24, RZ, RZ, R23 ;  /* 0x000000ffff189224 */ /* 0x001fe400078e0017 */
[----:B------:R-:W-:Y:S01]  /*403b0*/  @!P1 IMAD.MOV.U32 R25, RZ, RZ, R26 ;  /* 0x000000ffff199224 */ /* 0x000fe200078e001a */
[----:B------:R-:W2:Y:S04]  /*403c0*/  LDL R23, [R1+0x32d4] ;  /* 0x0032d40001177983 */ /* 0x000ea80000100800 */
[----:B------:R4:W3:Y:S02]  /*403d0*/  @!P1 LDG.E.U16 R35, [R24.64] ;  /* 0x0000000818239981 */ /* 0x0008e4000c1e1500 */
[----:B----4-:R-:W-:-:S02]  /*403e0*/  @!P1 IMAD.MOV.U32 R25, RZ, RZ, R22 ;  /* 0x000000ffff199224 */ /* 0x010fc400078e0016 */
[----:B------:R-:W4:Y:S01]  /*403f0*/  LDL R22, [R1+0x32e0] ;  /* 0x0032e00001167983 */ /* 0x000f220000100800 */
[----:B------:R-:W-:Y:S01]  /*40400*/  PRMT R0, RZ, 0x7610, R0 ;  /* 0x00007610ff007816 */ /* 0x000fe20000000000 */
[----:B------:R-:W-:Y:S02]  /*40410*/  @!P1 IMAD.MOV.U32 R24, RZ, RZ, R3 ;  /* 0x000000ffff189224 */ /* 0x000fe400078e0003 */
[----:B------:R-:W3:Y:S01]  /*40420*/  LDL.LU R41, [R1+0x964] ;  /* 0x0009640001297983 */ /* 0x000ee20000300800 */
[----:B------:R-:W3:Y:S04]  /*40430*/  LDL.LU R42, [R1+0x960] ;  /* 0x00096000012a7983 */ /* 0x000ee80000300800 */
[----:B------:R2:W3:Y:S01]  /*40440*/  @!P1 LDG.E.U16 R0, [R24.64] ;  /* 0x0000000818009981 */ /* 0x0004e2000c1e1500 */
[----:B------:R-:W3:Y:S02]  /*40450*/  LDL.LU R43, [R1+0x95c] ;  /* 0x00095c00012b7983 */ /* 0x000ee40000300800 */
[----:B------:R-:W3:Y:S02]  /*40460*/  LDL.LU R44, [R1+0x958] ;  /* 0x00095800012c7983 */ /* 0x000ee40000300800 */
[----:B------:R-:W3:Y:S01]  /*40470*/  LDL.LU R45, [R1+0x954] ;  /* 0x00095400012d7983 */ /* 0x000ee20000300800 */
[----:B------:R-:W3:Y:S01]  /*40480*/  LDL.LU R46, [R1+0x950] ;  /* 0x00095000012e7983 */ /* 0x000ee20000300800 */
[----:B------:R-:W3:Y:S02]  /*40490*/  LDL.LU R47, [R1+0x94c] ;  /* 0x00094c00012f7983 */ /* 0x000ee40000300800 */
[----:B------:R-:W3:Y:S02]  /*404a0*/  LDL.LU R48, [R1+0x948] ;  /* 0x0009480001307983 */ /* 0x000ee40000300800 */
[----:B------:R-:W3:Y:S01]  /*404b0*/  LDL.LU R49, [R1+0x944] ;  /* 0x0009440001317983 */ /* 0x000ee20000300800 */
[----:B------:R-:W3:Y:S01]  /*404c0*/  LDL.LU R50, [R1+0x940] ;  /* 0x0009400001327983 */ /* 0x000ee20000300800 */
[----:B------:R-:W3:Y:S01]  /*404d0*/  LDL.LU R51, [R1+0x93c] ;  /* 0x00093c0001337983 */ /* 0x000ee20000300800 */
[----:B------:R-:W-:Y:S01]  /*404e0*/  PRMT R21, RZ, 0x7610, R21 ;  /* 0x00007610ff157816 */ /* 0x000fe20000000015 */
[----:B------:R-:W3:Y:S01]  /*404f0*/  LDL.LU R52, [R1+0x938] ;  /* 0x0009380001347983 */ /* 0x000ee20000300800 */
[----:B------:R-:W3:Y:S01]  /*40500*/  LDL.LU R53, [R1+0x934] ;  /* 0x0009340001357983 */ /* 0x000ee20000300800 */
        /* <DEDUP_REMOVED lines=8> */
[----:B--2---:R-:W-:-:S02]  /*40590*/  @!P0 IMAD.MOV.U32 R25, RZ, RZ, R23 ;  /* 0x000000ffff198224 */ /* 0x004fc400078e0017 */
[----:B----4-:R-:W-:-:S05]  /*405a0*/  @!P0 IMAD.MOV.U32 R24, RZ, RZ, R22 ;  /* 0x000000ffff188224 */ /* 0x010fca00078e0016 */
[----:B------:R-:W2:Y:S04]  /*405b0*/  @!P0 LDG.E.U16 R21, [R24.64] ;  /* 0x0000000818158981 */ /* 0x000ea8000c1e1500 */
[----:B---3--:R-:W-:Y:S01]  /*405c0*/  STL [R1+0x5c7c], R0 ;  /* 0x005c7c0001007387 */ /* 0x008fe20000100800 */
[----:B------:R-:W-:Y:S02]  /*405d0*/  STL [R1+0x5f08], R0 ;  /* 0x005f080001007387 */ /* 0x000fe40000100800 */
[----:B------:R-:W-:Y:S02]  /*405e0*/  STL [R1+0x5f10], R0 ;  /* 0x005f100001007387 */ /* 0x000fe40000100800 */
[----:B------:R-:W-:Y:S01]  /*405f0*/  STL [R1+0x5f18], R0 ;  /* 0x005f180001007387 */ /* 0x000fe20000100800 */
[----:B------:R-:W-:Y:S01]  /*40600*/  STL [R1+0x5f20], R0 ;  /* 0x005f200001007387 */ /* 0x000fe20000100800 */
        /* <DEDUP_REMOVED lines=67> */
[----:B------:R-:W-:Y:S04]  /*40a40*/  STL [R1+0x6140], R0 ;  /* 0x0061400001007387 */ /* 0x000fe80000100800 */
[----:B------:R-:W-:Y:S01]  /*40a50*/  STS.U16 [R60+0x8b00], R41 ;  /* 0x008b00293c007388 */ /* 0x000fe20000000400 */
[----:B------:R-:W-:Y:S02]  /*40a60*/  STL [R1+0x6148], R0 ;  /* 0x0061480001007387 */ /* 0x000fe40000100800 */
[----:B------:R-:W-:Y:S02]  /*40a70*/  STS.U16 [R60+0x8b40], R42 ;  /* 0x008b402a3c007388 */ /* 0x000fe40000000400 */
[----:B------:R-:W-:Y:S01]  /*40a80*/  STL [R1+0x6150], R0 ;  /* 0x0061500001007387 */ /* 0x000fe20000100800 */
[----:B------:R-:W-:Y:S04]  /*40a90*/  STS.U16 [R60+0x8b80], R43 ;  /* 0x008b802b3c007388 */ /* 0x000fe80000000400 */
[----:B------:R-:W-:Y:S01]  /*40aa0*/  STL [R1+0x6158], R0 ;  /* 0x0061580001007387 */ /* 0x000fe20000100800 */
[----:B------:R-:W-:Y:S02]  /*40ab0*/  STS.U16 [R60+0x8bc0], R44 ;  /* 0x008bc02c3c007388 */ /* 0x000fe40000000400 */
[----:B------:R-:W-:Y:S02]  /*40ac0*/  STL [R1+0x6160], R0 ;  /* 0x0061600001007387 */ /* 0x000fe40000100800 */
[----:B------:R-:W-:Y:S01]  /*40ad0*/  STS.U16 [R60+0x8f40], R45 ;  /* 0x008f402d3c007388 */ /* 0x000fe20000000400 */
        /* <DEDUP_REMOVED lines=22> */
[----:B------:R-:W-:Y:S02]  /*40c40*/  STS.U16 [R60+0x9b00], R57 ;  /* 0x009b00393c007388 */ /* 0x000fe40000000400 */
[----:B------:R-:W-:Y:S02]  /*40c50*/  STS.U16 [R60+0x9b40], R58 ;  /* 0x009b403a3c007388 */ /* 0x000fe40000000400 */
[----:B------:R-:W-:Y:S01]  /*40c60*/  STS.U16 [R60+0x9b80], R59 ;  /* 0x009b803b3c007388 */ /* 0x000fe20000000400 */
[----:B------:R-:W-:Y:S04]  /*40c70*/  STS.U16 [R60+0x9bc0], R3 ;  /* 0x009bc0033c007388 */ /* 0x000fe80000000400 */
[----:B--2---:R0:W-:Y:S04]  /*40c80*/  STL [R1+0xb1c], R21 ;  /* 0x000b1c1501007387 */ /* 0x0041e80000100800 */
[----:B0-----:R-:W2:Y:S01]  /*40c90*/  LDL.LU R21, [R1+0x910] ;  /* 0x0009100001157983 */ /* 0x001ea20000300800 */
[----:B------:R-:W3:Y:S02]  /*40ca0*/  LDL.LU R22, [R1+0x90c] ;  /* 0x00090c0001167983 */ /* 0x000ee40000300800 */
[----:B------:R-:W4:Y:S02]  /*40cb0*/  LDL.LU R23, [R1+0x908] ;  /* 0x0009080001177983 */ /* 0x000f240000300800 */
        /* <DEDUP_REMOVED lines=21> */
[----:B------:R-:W4:Y:S04]  /*40e10*/  LDL.LU R55, [R1+0x69c] ;  /* 0x00069c0001377983 */ /* 0x000f280000300800 */
[----:B------:R0:W-:Y:S01]  /*40e20*/  STS.U16 [R60+0x9f40], R61 ;  /* 0x009f403d3c007388 */ /* 0x0001e20000000400 */
[----:B------:R-:W4:Y:S02]  /*40e30*/  LDL.LU R56, [R1+0x694] ;  /* 0x0006940001387983 */ /* 0x000f240000300800 */
[----:B------:R-:W4:Y:S02]  /*40e40*/  LDL.LU R57, [R1+0x68c] ;  /* 0x00068c0001397983 */ /* 0x000f240000300800 */
[----:B------:R-:W4:Y:S01]  /*40e50*/  LDL.LU R58, [R1+0x684] ;  /* 0x00068400013a7983 */ /* 0x000f220000300800 */
[----:B------:R-:W4:Y:S04]  /*40e60*/  LDL.LU R59, [R1+0x67c] ;  /* 0x00067c00013b7983 */ /* 0x000f280000300800 */
[----:B0-----:R-:W4:Y:S04]  /*40e70*/  LDL.LU R61, [R1+0x674] ;  /* 0x00067400013d7983 */ /* 0x001f280000300800 */
[----:B--2---:R-:W-:Y:S01]  /*40e80*/  STS.U16 [R60+0x9f00], R21 ;  /* 0x009f00153c007388 */ /* 0x004fe20000000400 */
[----:B---3--:R-:W-:Y:S02]  /*40e90*/  STS.U16 [R60+0x9fc0], R22 ;  /* 0x009fc0163c007388 */ /* 0x008fe40000000400 */
[----:B----4-:R-:W-:Y:S01]  /*40ea0*/  STS.U16 [R60+0x9f80], R23 ;  /* 0x009f80173c007388 */ /* 0x010fe20000000400 */
[----:B------:R0:W-:Y:S04]  /*40eb0*/  STS.U16 [R60+0xa300], R3 ;  /* 0x00a300033c007388 */ /* 0x0001e80000000400 */
[----:B0-----:R-:W2:Y:S01]  /*40ec0*/  LDL.LU R3, [R1+0x66c] ;  /* 0x00066c0001037983 */ /* 0x001ea20000300800 */
[----:B------:R-:W3:Y:S02]  /*40ed0*/  LDL.LU R21, [R1+0x664] ;  /* 0x0006640001157983 */ /* 0x000ee40000300800 */
[----:B------:R-:W4:Y:S01]  /*40ee0*/  LDL.LU R22, [R1+0x65c] ;  /* 0x00065c0001167983 */ /* 0x000f220000300800 */
[----:B------:R0:W-:Y:S01]  /*40ef0*/  STS.U16 [R60+0xa340], R26 ;  /* 0x00a3401a3c007388 */ /* 0x0001e20000000400 */
[----:B------:R-:W3:Y:S02]  /*40f00*/  LDL.LU R23, [R1+0x654] ;  /* 0x0006540001177983 */ /* 0x000ee40000300800 */
[----:B------:R1:W-:Y:S02]  /*40f10*/  STS.U16 [R60+0xa380], R36 ;  /* 0x00a380243c007388 */ /* 0x0003e40000000400 */
[----:B------:R1:W-:Y:S01]  /*40f20*/  STS.U16 [R60+0xa3c0], R37 ;  /* 0x00a3c0253c007388 */ /* 0x0003e20000000400 */
[----:B------:R1:W-:Y:S01]  /*40f30*/  STS.U16 [R60+0xa740], R38 ;  /* 0x00a740263c007388 */ /* 0x0003e20000000400 */
[----:B------:R1:W-:Y:S02]  /*40f40*/  STS.U16 [R60+0xa700], R39 ;  /* 0x00a700273c007388 */ /* 0x0003e40000000400 */
[----:B------:R1:W-:Y:S01]  /*40f50*/  STS.U16 [R60+0xa7c0], R40 ;  /* 0x00a7c0283c007388 */ /* 0x0003e20000000400 */
[----:B0-----:R-:W3:Y:S01]  /*40f60*/  LDL.LU R26, [R1+0x64c] ;  /* 0x00064c00011a7983 */ /* 0x001ee20000300800 */
[----:B-1----:R-:W4:Y:S03]  /*40f70*/  LDL.LU R36, [R1+0x600] ;  /* 0x0006000001247983 */ /* 0x002f260000300800 */
[----:B------:R-:W4:Y:S04]  /*40f80*/  LDL.LU R37, [R1+0x5fc] ;  /* 0x0005fc0001257983 */ /* 0x000f280000300800 */
[----:B------:R-:W4:Y:S01]  /*40f90*/  LDL.LU R38, [R1+0x5f8] ;  /* 0x0005f80001267983 */ /* 0x000f220000300800 */
[----:B------:R-:W4:Y:S02]  /*40fa0*/  LDL.LU R39, [R1+0x5f4] ;  /* 0x0005f40001277983 */ /* 0x000f240000300800 */
[----:B------:R0:W-:Y:S02]  /*40fb0*/  STS.U16 [R60+0xa780], R41 ;  /* 0x00a780293c007388 */ /* 0x0001e40000000400 */
[----:B------:R-:W4:Y:S01]  /*40fc0*/  LDL.LU R40, [R1+0x5f0] ;  /* 0x0005f00001287983 */ /* 0x000f220000300800 */
[----:B------:R1:W-:Y:S01]  /*40fd0*/  STS.U16 [R60+0xab00], R42 ;  /* 0x00ab002a3c007388 */ /* 0x0003e20000000400 */
[----:B------:R1:W-:Y:S02]  /*40fe0*/  STS.U16 [R60+0xab40], R43 ;  /* 0x00ab402b3c007388 */ /* 0x0003e40000000400 */
[----:B------:R1:W-:Y:S02]  /*40ff0*/  STS.U16 [R60+0xab80], R44 ;  /* 0x00ab802c3c007388 */ /* 0x0003e40000000400 */
[----:B------:R1:W-:Y:S01]  /*41000*/  STS.U16 [R60+0xabc0], R45 ;  /* 0x00abc02d3c007388 */ /* 0x0003e20000000400 */
[----:B------:R1:W-:Y:S04]  /*41010*/  STS.U16 [R60+0xaf40], R46 ;  /* 0x00af402e3c007388 */ /* 0x0003e80000000400 */
[----:B0-----:R-:W4:Y:S01]  /*41020*/  LDL.LU R41, [R1+0x56c] ;  /* 0x00056c0001297983 */ /* 0x001f220000300800 */
        /* <DEDUP_REMOVED lines=30> */
[----:B------:R1:W-:Y:S04]  /*41210*/  STS.U16 [R60+0xbb80], R61 ;  /* 0x00bb803d3c007388 */ /* 0x0003e80000000400 */
[----:B0-----:R-:W4:Y:S01]  /*41220*/  LDL.LU R59, [R1+0x104] ;  /* 0x00010400013b7983 */ /* 0x001f220000300800 */
[----:B-1----:R-:W4:Y:S03]  /*41230*/  LDL.LU R61, [R1+0x100] ;  /* 0x00010000013d7983 */ /* 0x002f260000300800 */
[----:B--2---:R0:W-:Y:S04]  /*41240*/  STS.U16 [R60+0xbbc0], R3 ;  /* 0x00bbc0033c007388 */ /* 0x0041e80000000400 */
[----:B0-----:R-:W2:Y:S04]  /*41250*/  LDL.LU R3, [R1+0xfc] ;  /* 0x0000fc0001037983 */ /* 0x001ea80000300800 */
[----:B------:R-:W0:Y:S01]  /*41260*/  S2R R2, SR_TID.X ;  /* 0x0000000000027919 */ /* 0x000e220000002100 */
[----:B------:R-:W-:Y:S02]  /*41270*/  STL [R1+0x5c80], R60 ;  /* 0x005c803c01007387 */ /* 0x000fe40000100800 */
[----:B---3--:R1:W-:Y:S02]  /*41280*/  STS.U16 [R60+0xbf40], R21 ;  /* 0x00bf40153c007388 */ /* 0x0083e40000000400 */
[----:B------:R-:W3:Y:S01]  /*41290*/  LDL.LU R0, [R1+0xf8] ;  /* 0x0000f80001007983 */ /* 0x000ee20000300800 */
[----:B----4-:R4:W-:Y:S01]  /*412a0*/  STS.U16 [R60+0xbf00], R22 ;  /* 0x00bf00163c007388 */ /* 0x0109e20000000400 */
[----:B------:R4:W-:Y:S02]  /*412b0*/  STS.U16 [R60+0xbfc0], R23 ;  /* 0x00bfc0173c007388 */ /* 0x0009e40000000400 */
[----:B------:R4:W-:Y:S01]  /*412c0*/  STS.U16 [R60+0xbf80], R26 ;  /* 0x00bf801a3c007388 */ /* 0x0009e20000000400 */
[----:B-1----:R-:W3:Y:S04]  /*412d0*/  LDL.LU R21, [R1+0xf4] ;  /* 0x0000f40001157983 */ /* 0x002ee80000300800 */
[----:B----4-:R-:W4:Y:S01]  /*412e0*/  LDL.LU R22, [R1+0xf0] ;  /* 0x0000f00001167983 */ /* 0x010f220000300800 */
[----:B------:R-:W4:Y:S03]  /*412f0*/  LDL.LU R23, [R1+0xec] ;  /* 0x0000ec0001177983 */ /* 0x000f260000300800 */
[----:B------:R-:W4:Y:S01]  /*41300*/  LDL.LU R26, [R1+0xe8] ;  /* 0x0000e800011a7983 */ /* 0x000f220000300800 */
[----:B0-----:R-:W-:-:S05]  /*41310*/  LOP3.LUT R2, R2, 0x1f, RZ, 0xc0, !PT ;  /* 0x0000001f02027812 */ /* 0x001fca00078ec0ff */
[----:B------:R-:W-:-:S05]  /*41320*/  IMAD.SHL.U32 R2, R2, 0x2, RZ ;  /* 0x0000000202027824 */ /* 0x000fca00078e00ff */
[----:B------:R0:W-:Y:S04]  /*41330*/  STS.U16 [R2], R36 ;  /* 0x0000002402007388 */ /* 0x0001e80000000400 */
        /* <DEDUP_REMOVED lines=21> */
[----:B------:R-:W4:Y:S03]  /*41490*/  LDL.LU R46, [R1+0xbc] ;  /* 0x0000bc00012e7983 */ /* 0x000f260000300800 */
        /* <DEDUP_REMOVED lines=26> */
[----:B0-----:R-:W4:Y:S04]  /*41640*/  LDL.LU R61, [R1+0x84] ;  /* 0x00008400013d7983 */ /* 0x001f280000300800 */
[----:B--2---:R0:W-:Y:S04]  /*41650*/  STS.U16 [R2+0x1840], R3 ;  /* 0x0018400302007388 */ /* 0x0041e80000000400 */
[----:B0-----:R-:W2:Y:S04]  /*41660*/  LDL.LU R3, [R1+0x80] ;  /* 0x0000800001037983 */ /* 0x001ea80000300800 */
[----:B---3--:R0:W-:Y:S04]  /*41670*/  STS.U16 [R2+0x1a00], R21 ;  /* 0x001a001502007388 */ /* 0x0081e80000000400 */
[----:B----4-:R1:W-:Y:S04]  /*41680*/  STS.U16 [R2+0x1c00], R22 ;  /* 0x001c001602007388 */ /* 0x0103e80000000400 */
[----:B------:R3:W-:Y:S04]  /*41690*/  STS.U16 [R2+0x1c40], R23 ;  /* 0x001c401702007388 */ /* 0x0007e80000000400 */
[----:B------:R4:W-:Y:S04]  /*416a0*/  STS.U16 [R2+0x1e40], R26 ;  /* 0x001e401a02007388 */ /* 0x0009e80000000400 */
[----:B0-----:R-:W2:Y:S04]  /*416b0*/  LDL.LU R21, [R1+0x7c] ;  /* 0x00007c0001157983 */ /* 0x001ea80000300800 */
[----:B-1----:R-:W2:Y:S01]  /*416c0*/  LDL.LU R22, [R1+0x78] ;  /* 0x0000780001167983 */ /* 0x002ea20000300800 */
[----:B---3--:R-:W3:Y:S03]  /*416d0*/  LDL.LU R23, [R1+0x74] ;  /* 0x0000740001177983 */ /* 0x008ee60000300800 */
[----:B----4-:R-:W4:Y:S04]  /*416e0*/  LDL.LU R26, [R1+0x70] ;  /* 0x00007000011a7983 */ /* 0x010f280000300800 */
        /* <DEDUP_REMOVED lines=52> */
[----:B------:R0:W-:Y:S04]  /*41a30*/  STS.U16 [R2+0x1a40], R0 ;  /* 0x001a400002007388 */ /* 0x0001e80000000400 */
[----:B------:R1:W-:Y:S04]  /*41a40*/  STS.U16 [R2+0x3840], R21 ;  /* 0x0038401502007388 */ /* 0x0003e80000000400 */
[----:B------:R4:W-:Y:S04]  /*41a50*/  STS.U16 [R2+0x3a40], R22 ;  /* 0x003a401602007388 */ /* 0x0009e80000000400 */
[----:B---3--:R3:W-:Y:S04]  /*41a60*/  STS.U16 [R2+0x3a00], R23 ;  /* 0x003a001702007388 */ /* 0x0087e80000000400 */
[----:B----4-:R4:W-:Y:S04]  /*41a70*/  STS.U16 [R2+0x3c00], R26 ;  /* 0x003c001a02007388 */ /* 0x0109e80000000400 */
[----:B0-----:R-:W2:Y:S01]  /*41a80*/  LDL.LU R0, [R1+0x4] ;  /* 0x0000040001007983 */ /* 0x001ea20000300800 */
[----:B-1----:R-:W2:Y:S02]  /*41a90*/  LDL.LU R21, [R1+0x6234] ;  /* 0x0062340001157983 */ /* 0x002ea40000300800 */
[----:B------:R-:W2:Y:S02]  /*41aa0*/  LDL.LU R22, [R1+0x6230] ;  /* 0x0062300001167983 */ /* 0x000ea40000300800 */
[----:B---3--:R-:W3:Y:S01]  /*41ab0*/  LDL.LU R23, [R1+0x622c] ;  /* 0x00622c0001177983 */ /* 0x008ee20000300800 */
        /* <DEDUP_REMOVED lines=11> */
[----:B------:R-:W4:Y:S01]  /*41b70*/  LDL.LU R40, [R1+0x6214] ;  /* 0x0062140001287983 */ /* 0x000f220000300800 */
[----:B------:R-:W4:Y:S03]  /*41b80*/  LDL.LU R41, [R1+0x6210] ;  /* 0x0062100001297983 */ /* 0x000f260000300800 */
        /* <DEDUP_REMOVED lines=37> */
[----:B0-----:R-:W4:Y:S04]  /*41de0*/  LDL.LU R61, [R1+0x61c4] ;  /* 0x0061c400013d7983 */ /* 0x001f280000300800 */
[----:B--2---:R0:W-:Y:S04]  /*41df0*/  STS.U16 [R2+0x5640], R3 ;  /* 0x0056400302007388 */ /* 0x0041e80000000400 */
[----:B0-----:R-:W2:Y:S04]  /*41e00*/  LDL.LU R3, [R1+0x61c0] ;  /* 0x0061c00001037983 */ /* 0x001ea80000300800 */
[----:B------:R0:W-:Y:S04]  /*41e10*/  STS.U16 [R2+0x5600], R0 ;  /* 0x0056000002007388 */ /* 0x0001e80000000400 */
[----:B---3--:R-:W-:Y:S04]  /*41e20*/  STS.U16 [R2+0x7200], R23 ;  /* 0x0072001702007388 */ /* 0x008fe80000000400 */
[----:B----4-:R-:W-:Y:S04]  /*41e30*/  STS.U16 [R2+0x7240], R26 ;  /* 0x0072401a02007388 */ /* 0x010fe80000000400 */
[----:B------:R-:W-:Y:S04]  /*41e40*/  STS.U16 [R2+0x7400], R22 ;  /* 0x0074001602007388 */ /* 0x000fe80000000400 */
[----:B------:R-:W-:Y:S04]  /*41e50*/  STS.U16 [R2+0x7440], R21 ;  /* 0x0074401502007388 */ /* 0x000fe80000000400 */
[----:B------:R-:W-:Y:S04]  /*41e60*/  STS.U16 [R2+0x7640], R20 ;  /* 0x0076401402007388 */ /* 0x000fe80000000400 */
[----:B------:R-:W-:Y:S01]  /*41e70*/  STS.U16 [R2+0x7600], R19 ;  /* 0x0076001302007388 */ /* 0x000fe20000000400 */
[----:B0-----:R-:W-:-:S03]  /*41e80*/  LOP3.LUT R0, R2, 0x10, RZ, 0x3c, !PT ;  /* 0x0000001002007812 */ /* 0x001fc600078e3cff */
        /* <DEDUP_REMOVED lines=33> */
[----:B--2---:R0:W-:Y:S01]  /*420a0*/  STS.U16 [R2+0x5800], R3 ;  /* 0x0058000302007388 */ /* 0x0041e20000000400 */
[----:B------:R-:W-:Y:S02]  /*420b0*/  STS.U16 [R0+0x80], R10 ;  /* 0x0000800a00007388 */ /* 0x000fe40000000400 */
[----:B------:R-:W-:Y:S02]  /*420c0*/  STS.U16 [R0+0xc0], R9 ;  /* 0x0000c00900007388 */ /* 0x000fe40000000400 */
[----:B------:R-:W-:Y:S01]  /*420d0*/  STS.U16 [R0+0x2c0], R8 ;  /* 0x0002c00800007388 */ /* 0x000fe20000000400 */
[----:B------:R-:W-:Y:S01]  /*420e0*/  STS.U16 [R0+0x280], R7 ;  /* 0x0002800700007388 */ /* 0x000fe20000000400 */
[----:B------:R-:W-:Y:S02]  /*420f0*/  STS.U16 [R0+0x480], R6 ;  /* 0x0004800600007388 */ /* 0x000fe40000000400 */
[----:B------:R1:W-:Y:S02]  /*42100*/  STS.U16 [R0+0x4c0], R5 ;  /* 0x0004c00500007388 */ /* 0x0003e40000000400 */
[----:B------:R2:W-:Y:S01]  /*42110*/  STS.U16 [R0+0x6c0], R4 ;  /* 0x0006c00400007388 */ /* 0x0005e20000000400 */
[----:B0-----:R-:W3:Y:S04]  /*42120*/  LDL.LU R3, [R1+0x61bc] ;  /* 0x0061bc0001037983 */ /* 0x001ee80000300800 */
[----:B-1----:R-:W4:Y:S04]  /*42130*/  LDL R5, [R1+0x2838] ;  /* 0x0028380001057983 */ /* 0x002f280000100800 */
[----:B--2---:R-:W4:Y:S01]  /*42140*/  LDL R4, [R1+0x2834] ;  /* 0x0028340001047983 */ /* 0x004f220000100800 */
[----:B---3--:R-:W-:-:S02]  /*42150*/  PRMT R3, RZ, 0x7610, R3 ;  /* 0x00007610ff037816 */ /* 0x008fc40000000003 */
[----:B----4-:R-:W-:-:S04]  /*42160*/  @!P0 LOP3.LUT R5, R5, R4, RZ, 0x3c, !PT ;  /* 0x0000000405058212 */ /* 0x010fc800078e3cff */
[----:B------:R-:W-:-:S04]  /*42170*/  @!P0 LOP3.LUT R4, R5, R4, RZ, 0x3c, !PT ;  /* 0x0000000405048212 */ /* 0x000fc800078e3cff */
[----:B------:R-:W-:-:S05]  /*42180*/  @!P0 LOP3.LUT R5, R5, R4, RZ, 0x3c, !PT ;  /* 0x0000000405058212 */ /* 0x000fca00078e3cff */
[----:B------:R-:W2:Y:S04]  /*42190*/  @!P0 LDG.E.U16 R3, [R4.64] ;  /* 0x0000000804038981 */ /* 0x000ea8000c1e1500 */
        /* <DEDUP_REMOVED lines=8> */
[----:B------:R0:W-:Y:S04]  /*42220*/  STS.U16 [R0+0xe80], R35 ;  /* 0x000e802300007388 */ /* 0x0001e80000000400 */
        /* <DEDUP_REMOVED lines=1552> */
[----:B------:R-:W4:Y:S02]  /*48330*/  LDL R5, [R1+0x2070] ;  /* 0x0020700001057983 */ /* 0x000f240000100800 */
[----:B----4-:R-:W-:-:S02]  /*48340*/  @!P1 LOP3.LUT R5, R5, R4, RZ, 0x3c, !PT ;  /* 0x0000000405059212 */ /* 0x010fc400078e3cff */
[----:B--2---:R-:W-:Y:S02]  /*48350*/  PRMT R3, RZ, 0x7610, R3 ;  /* 0x00007610ff037816 */ /* 0x004fe40000000003 */
        /* <DEDUP_REMOVED lines=939> */
[----:B0-----:R-:W3:Y:S04]  /*4be10*/  LDL R4, [R1+0x1c04] ;  /* 0x001c040001047983 */ /* 0x001ee80000100800 */
[----:B------:R-:W3:Y:S01]  /*4be20*/  LDL R5, [R1+0x1c08] ;  /* 0x001c080001057983 */ /* 0x000ee20000100800 */
[----:B--2---:R-:W-:Y:S02]  /*4be30*/  PRMT R3, RZ, 0x7610, R3 ;  /* 0x00007610ff037816 */ /* 0x004fe40000000003 */
[----:B---3--:R-:W-:-:S04]  /*4be40*/  @!P0 LOP3.LUT R5, R5, R4, RZ, 0x3c, !PT ;  /* 0x0000000405058212 */ /* 0x008fc800078e3cff */
[----:B------:R-:W-:-:S04]  /*4be50*/  @!P0 LOP3.LUT R4, R5, R4, RZ, 0x3c, !PT ;  /* 0x0000000405048212 */ /* 0x000fc800078e3cff */
[----:B------:R-:W-:-:S05]  /*4be60*/  @!P0 LOP3.LUT R5, R5, R4, RZ, 0x3c, !PT ;  /* 0x0000000405058212 */ /* 0x000fca00078e3cff */
[----:B------:R-:W2:Y:S04]  /*4be70*/  @!P0 LDG.E.U16 R3, [R4.64] ;  /* 0x0000000804038981 */ /* 0x000ea8000c1e1500 */
[----:B----4-:R-:W-:Y:S04]  /*4be80*/  STL [R1+0x5c84], R2 ;  /* 0x005c840201007387 */ /* 0x010fe80000100800 */
[----:B--2---:R0:W-:Y:S04]  /*4be90*/  STL [R1+0x80], R3 ;  /* 0x0000800301007387 */ /* 0x0041e80000100800 */
[----:B0-----:R-:W2:Y:S01]  /*4bea0*/  LDL.LU R3, [R1+0x5d60] ;  /* 0x005d600001037983 */ /* 0x001ea20000300800 */
[----:B------:R-:W3:Y:S02]  /*4beb0*/  LDL R4, [R1+0x1bfc] ;  /* 0x001bfc0001047983 */ /* 0x000ee40000100800 */
[----:B------:R-:W3:Y:S02]  /*4bec0*/  LDL R5, [R1+0x1c00] ;  /* 0x001c000001057983 */ /* 0x000ee40000100800 */
[----:B---3--:R-:W-:-:S02]  /*4bed0*/  @!P1 LOP3.LUT R5, R5, R4, RZ, 0x3c, !PT ;  /* 0x0000000405059212 */ /* 0x008fc400078e3cff */
[----:B--2---:R-:W-:Y:S02]  /*4bee0*/  PRMT R3, RZ, 0x7610, R3 ;  /* 0x00007610ff037816 */ /* 0x004fe40000000003 */
[----:B------:R-:W-:-:S04]  /*4bef0*/  @!P1 LOP3.LUT R4, R5, R4, RZ, 0x3c, !PT ;  /* 0x0000000405049212 */ /* 0x000fc800078e3cff */
[----:B------:R-:W-:-:S05]  /*4bf00*/  @!P1 LOP3.LUT R5, R5, R4, RZ, 0x3c, !PT ;  /* 0x0000000405059212 */ /* 0x000fca00078e3cff */
[----:B------:R-:W2:Y:S04]  /*4bf10*/  @!P1 LDG.E.U16 R3, [R4.64] ;  /* 0x0000000804039981 */ /* 0x000ea8000c1e1500 */
        /* <DEDUP_REMOVED lines=66> */
[----:B------:R-:W3:Y:S01]  /*4c340*/  LDL R5, [R1+0x1bb0] ;  /* 0x001bb00001057983 */ /* 0x000ee20000100800 */
[----:B------:R-:W-:-:S02]  /*4c350*/  PRMT R24, RZ, 0x7610, R24 ;  /* 0x00007610ff187816 */ /* 0x000fc40000000018 */
[----:B---3--:R-:W-:-:S04]  /*4c360*/  @!P1 LOP3.LUT R5, R5, R4, RZ, 0x3c, !PT ;  /* 0x0000000405059212 */ /* 0x008fc800078e3cff */
[----:B------:R-:W-:-:S04]  /*4c370*/  @!P1 LOP3.LUT R4, R5, R4, RZ, 0x3c, !PT ;  /* 0x0000000405049212 */ /* 0x000fc800078e3cff */
[----:B------:R-:W-:-:S05]  /*4c380*/  @!P1 LOP3.LUT R5, R5, R4, RZ, 0x3c, !PT ;  /* 0x0000000405059212 */ /* 0x000fca00078e3cff */
[----:B------:R0:W3:Y:S04]  /*4c390*/  @!P1 LDG.E.U16 R24, [R4.64] ;  /* 0x0000000804189981 */ /* 0x0000e8000c1e1500 */
[----:B0-----:R-:W4:Y:S04]  /*4c3a0*/  LDL R4, [R1+0x1ba4] ;  /* 0x001ba40001047983 */ /* 0x001f280000100800 */
[----:B------:R-:W4:Y:S01]  /*4c3b0*/  LDL R5, [R1+0x1ba8] ;  /* 0x001ba80001057983 */ /* 0x000f220000100800 */
[----:B--2---:R-:W-:Y:S02]  /*4c3c0*/  PRMT R3, RZ, 0x7610, R3 ;  /* 0x00007610ff037816 */ /* 0x004fe40000000003 */
[----:B----4-:R-:W-:-:S04]  /*4c3d0*/  @!P0 LOP3.LUT R5, R5, R4, RZ, 0x3c, !PT ;  /* 0x0000000405058212 */ /* 0x010fc800078e3cff */
[----:B------:R-:W-:-:S04]  /*4c3e0*/  @!P0 LOP3.LUT R4, R5, R4, RZ, 0x3c, !PT ;  /* 0x0000000405048212 */ /* 0x000fc800078e3cff */
[----:B------:R-:W-:-:S05]  /*4c3f0*/  @!P0 LOP3.LUT R5, R5, R4, RZ, 0x3c, !PT ;  /* 0x0000000405058212 */ /* 0x000fca00078e3cff */
[----:B------:R-:W2:Y:S04]  /*4c400*/  @!P0 LDG.E.U16 R3, [R4.64] ;  /* 0x0000000804038981 */ /* 0x000ea8000c1e1500 */
[----:B---3--:R0:W-:Y:S04]  /*4c410*/  STL [R1+0x5c], R24 ;  /* 0x00005c1801007387 */ /* 0x0081e80000100800 */
[----:B0-----:R-:W3:Y:S04]  /*4c420*/  LDL R24, [R1+0x1b70] ;  /* 0x001b700001187983 */ /* 0x001ee80000100800 */
        /* <DEDUP_REMOVED lines=35> */
[----:B------:R-:W2:Y:S01]  /*4c660*/  @!P0 LDG.E.U16 R3, [R4.64] ;  /* 0x0000000804038981 */ /* 0x000ea2000c1e1500 */
[----:B------:R-:W-:-:S03]  /*4c670*/  PRMT R10, RZ, 0x7610, R10 ;  /* 0x00007610ff0a7816 */ /* 0x000fc6000000000a */
[----:B--2---:R0:W-:Y:S04]  /*4c680*/  STL [R1+0x48], R3 ;  /* 0x0000480301007387 */ /* 0x0041e80000100800 */
[----:B0-----:R-:W2:Y:S01]  /*4c690*/  LDL.LU R3, [R1+0x5d2c] ;  /* 0x005d2c0001037983 */ /* 0x001ea20000300800 */
[----:B------:R-:W4:Y:S02]  /*4c6a0*/  LDL R5, [R1+0x1b6c] ;  /* 0x001b6c0001057983 */ /* 0x000f240000100800 */
[----:B---3--:R-:W-:Y:S02]  /*4c6b0*/  @!P1 IMAD.MOV.U32 R4, RZ, RZ, R24 ;  /* 0x000000ffff049224 */ /* 0x008fe400078e0018 */
[----:B------:R-:W3:Y:S04]  /*4c6c0*/  LDL R24, [R1+0x1b2c] ;  /* 0x001b2c0001187983 */ /* 0x000ee80000100800 */
[----:B----4-:R0:W4:Y:S04]  /*4c6d0*/  @!P1 LDG.E.U16 R10, [R4.64] ;  /* 0x00000008040a9981 */ /* 0x010128000c1e1500 */
[----:B0-----:R-:W3:Y:S04]  /*4c6e0*/  LDL R4, [R1+0x1b64] ;  /* 0x001b640001047983 */ /* 0x001ee80000100800 */
[----:B------:R-:W3:Y:S01]  /*4c6f0*/  LDL R5, [R1+0x1b68] ;  /* 0x001b680001057983 */ /* 0x000ee20000100800 */
[----:B--2---:R-:W-:-:S02]  /*4c700*/  PRMT R3, RZ, 0x7610, R3 ;  /* 0x00007610ff037816 */ /* 0x004fc40000000003 */
[----:B---3--:R-:W-:-:S04]  /*4c710*/  @!P0 LOP3.LUT R5, R5, R4, RZ, 0x3c, !PT ;  /* 0x0000000405058212 */ /* 0x008fc800078e3cff */
        /* <DEDUP_REMOVED lines=39> */
[----:B------:R-:W-:Y:S02]  /*4c990*/  @!P0 LOP3.LUT R5, R5, R4, RZ, 0x3c, !PT ;  /* 0x0000000405058212 */ /* 0x000fe400078e3cff */
[----:B--2---:R-:W-:-:S03]  /*4c9a0*/  PRMT R3, RZ, 0x7610, R3 ;  /* 0x00007610ff037816 */ /* 0x004fc60000000003 */
[----:B------:R3:W2:Y:S02]  /*4c9b0*/  @!P0 LDG.E.U16 R25, [R4.64] ;  /* 0x0000000804198981 */ /* 0x0006a4000c1e1500 */
[----:B---3--:R-:W-:Y:S02]  /*4c9c0*/  @!P1 IMAD.MOV.U32 R4, RZ, RZ, R10 ;  /* 0x000000ffff049224 */ /* 0x008fe400078e000a */
[----:B------:R-:W-:-:S05]  /*4c9d0*/  @!P1 IMAD.MOV.U32 R5, RZ, RZ, R24 ;  /* 0x000000ffff059224 */ /* 0x000fca00078e0018 */
[----:B------:R-:W3:Y:S04]  /*4c9e0*/  @!P1 LDG.E.U16 R3, [R4.64] ;  /* 0x0000000804039981 */ /* 0x000ee8000c1e1500 */
[----:B--2---:R0:W-:Y:S01]  /*4c9f0*/  STL [R1+0x30], R25 ;  /* 0x0000301901007387 */ /* 0x0041e20000100800 */
[----:B------:R-:W2:Y:S02]  /*4ca00*/  LDL R24, [R1+0x3044] ;  /* 0x0030440001187983 */ /* 0x000ea40000100800 */
[----:B------:R-:W4:Y:S01]  /*4ca10*/  LDL R10, [R1+0x3050] ;  /* 0x00305000010a7983 */ /* 0x000f220000100800 */
[----:B0-----:R-:W2:Y:S04]  /*4ca20*/  LDL R25, [R1+0x3048] ;  /* 0x0030480001197983 */ /* 0x001ea80000100800 */
[----:B---3--:R0:W-:Y:S04]  /*4ca30*/  STL [R1+0x2c], R3 ;  /* 0x00002c0301007387 */ /* 0x0081e80000100800 */
[----:B0-----:R-:W3:Y:S01]  /*4ca40*/  LDL.LU R3, [R1+0x5d18] ;  /* 0x005d180001037983 */ /* 0x001ee20000300800 */
[----:B------:R-:W2:Y:S02]  /*4ca50*/  LDL R4, [R1+0x1b24] ;  /* 0x001b240001047983 */ /* 0x000ea40000100800 */
[----:B------:R-:W2:Y:S01]  /*4ca60*/  LDL R5, [R1+0x1b28] ;  /* 0x001b280001057983 */ /* 0x000ea20000100800 */
[----:B------:R-:W-:-:S02]  /*4ca70*/  PRMT R11, RZ, 0x7610, R11 ;  /* 0x00007610ff0b7816 */ /* 0x000fc4000000000b */
[----:B--2---:R-:W-:-:S04]  /*4ca80*/  @!P0 LOP3.LUT R5, R5, R4, RZ, 0x3c, !PT ;  /* 0x0000000405058212 */ /* 0x004fc800078e3cff */
[----:B------:R-:W-:-:S04]  /*4ca90*/  @!P0 LOP3.LUT R4, R5, R4, RZ, 0x3c, !PT ;  /* 0x0000000405048212 */ /* 0x000fc800078e3cff */
[----:B------:R-:W-:-:S05]  /*4caa0*/  @!P0 LOP3.LUT R5, R5, R4, RZ, 0x3c, !PT ;  /* 0x0000000405058212 */ /* 0x000fca00078e3cff */
[----:B------:R0:W2:Y:S04]  /*4cab0*/  @!P0 LDG.E.U16 R11, [R4.64] ;  /* 0x00000008040b8981 */ /* 0x0000a8000c1e1500 */
[----:B0-----:R-:W2:Y:S04]  /*4cac0*/  LDL R4, [R1+0x1b1c] ;  /* 0x001b1c0001047983 */ /* 0x001ea80000100800 */
[----:B------:R-:W2:Y:S01]  /*4cad0*/  LDL R5, [R1+0x1b20] ;  /* 0x001b200001057983 */ /* 0x000ea20000100800 */
[----:B---3--:R-:W-:Y:S02]  /*4cae0*/  PRMT R3, RZ, 0x7610, R3 ;  /* 0x00007610ff037816 */ /* 0x008fe40000000003 */
[----:B--2---:R-:W-:-:S04]  /*4caf0*/  @!P1 LOP3.LUT R5, R5, R4, RZ, 0x3c, !PT ;  /* 0x0000000405059212 */ /* 0x004fc800078e3cff */
[----:B------:R-:W-:-:S04]  /*4cb00*/  @!P1 LOP3.LUT R4, R5, R4, RZ, 0x3c, !PT ;  /* 0x0000000405049212 */ /* 0x000fc800078e3cff */
[----:B------:R-:W-:-:S05]  /*4cb10*/  @!P1 LOP3.LUT R5, R5, R4, RZ, 0x3c, !PT ;  /* 0x0000000405059212 */ /* 0x000fca00078e3cff */
[----:B------:R-:W2:Y:S04]  /*4cb20*/  @!P1 LDG.E.U16 R3, [R4.64] ;  /* 0x0000000804039981 */ /* 0x000ea8000c1e1500 */
[----:B------:R0:W-:Y:S04]  /*4cb30*/  STL [R1+0x28], R11 ;  /* 0x0000280b01007387 */ /* 0x0001e80000100800 */
[----:B0-----:R-:W3:Y:S04]  /*4cb40*/  LDL R11, [R1+0x3058] ;  /* 0x00305800010b7983 */ /* 0x001ee80000100800 */
[----:B--2---:R0:W-:Y:S04]  /*4cb50*/  STL [R1+0x24], R3 ;  /* 0x0000240301007387 */ /* 0x0041e80000100800 */
[----:B0-----:R-:W2:Y:S01]  /*4cb60*/  LDL.LU R3, [R1+0x5d14] ;  /* 0x005d140001037983 */ /* 0x001ea20000300800 */
[----:B------:R-:W2:Y:S02]  /*4cb70*/  LDL R4, [R1+0x1b08] ;  /* 0x001b080001047983 */ /* 0x000ea40000100800 */
[----:B------:R-:W2:Y:S02]  /*4cb80*/  LDL R5, [R1+0x3040] ;  /* 0x0030400001057983 */ /* 0x000ea40000100800 */
[----:B--2---:R-:W-:-:S02]  /*4cb90*/  @!P0 LOP3.LUT R5, R5, R4, RZ, 0x3c, !PT ;  /* 0x0000000405058212 */ /* 0x004fc400078e3cff */
[----:B------:R-:W-:Y:S02]  /*4cba0*/  PRMT R3, RZ, 0x7610, R3 ;  /* 0x00007610ff037816 */ /* 0x000fe40000000003 */
[----:B------:R-:W-:-:S04]  /*4cbb0*/  @!P0 LOP3.LUT R4, R5, R4, RZ, 0x3c, !PT ;  /* 0x0000000405048212 */ /* 0x000fc800078e3cff */
[----:B------:R-:W-:-:S05]  /*4cbc0*/  @!P0 LOP3.LUT R5, R5, R4, RZ, 0x3c, !PT ;  /* 0x0000000405058212 */ /* 0x000fca00078e3cff */
[----:B------:R-:W2:Y:S04]  /*4cbd0*/  @!P0 LDG.E.U16 R3, [R4.64] ;  /* 0x0000000804038981 */ /* 0x000ea8000c1e1500 */
[----:B--2---:R0:W-:Y:S04]  /*4cbe0*/  STL [R1+0x20], R3 ;  /* 0x0000200301007387 */ /* 0x0041e80000100800 */
[----:B0-----:R-:W2:Y:S01]  /*4cbf0*/  LDL.LU R3, [R1+0x5d10] ;  /* 0x005d100001037983 */ /* 0x001ea20000300800 */
[----:B------:R-:W3:Y:S02]  /*4cc00*/  LDL R5, [R1+0x303c] ;  /* 0x00303c0001057983 */ /* 0x000ee40000100800 */
[----:B------:R-:W-:-:S02]  /*4cc10*/  @!P1 IMAD.MOV.U32 R4, RZ, RZ, R25 ;  /* 0x000000ffff049224 */ /* 0x000fc400078e0019 */
[----:B------:R-:W3:Y:S01]  /*4cc20*/  LDL R25, [R1+0x3068] ;  /* 0x0030680001197983 */ /* 0x000ee20000100800 */
[----:B--2---:R-:W-:-:S06]  /*4cc30*/  PRMT R3, RZ, 0x7610, R3 ;  /* 0x00007610ff037816 */ /* 0x004fcc0000000003 */
[----:B---3--:R-:W2:Y:S04]  /*4cc40*/  @!P1 LDG.E.U16 R3, [R4.64] ;  /* 0x0000000804039981 */ /* 0x008ea8000c1e1500 */
[----:B--2---:R0:W-:Y:S04]  /*4cc50*/  STL [R1+0x1c], R3 ;  /* 0x00001c0301007387 */ /* 0x0041e80000100800 */
[----:B0-----:R-:W2:Y:S01]  /*4cc60*/  LDL.LU R3, [R1+0x5d0c] ;  /* 0x005d0c0001037983 */ /* 0x001ea20000300800 */
[----:B----4-:R-:W-:Y:S02]  /*4cc70*/  @!P0 IMAD.MOV.U32 R4, RZ, RZ, R10 ;  /* 0x000000ffff048224 */ /* 0x010fe400078e000a */
[----:B------:R-:W-:-:S02]  /*4cc80*/  @!P0 IMAD.MOV.U32 R5, RZ, RZ, R24 ;  /* 0x000000ffff058224 */ /* 0x000fc400078e0018 */
[----:B------:R-:W3:Y:S01]  /*4cc90*/  LDL R10, [R1+0x3080] ;  /* 0x00308000010a7983 */ /* 0x000ee20000100800 */
[----:B------:R-:W4:Y:S01]  /*4cca0*/  LDL R24, [R1+0x3074] ;  /* 0x0030740001187983 */ /* 0x000f220000100800 */
[----:B--2---:R-:W-:-:S06]  /*4ccb0*/  PRMT R3, RZ, 0x7610, R3 ;  /* 0x00007610ff037816 */ /* 0x004fcc0000000003 */
[----:B------:R-:W2:Y:S01]  /*4ccc0*/  @!P0 LDG.E.U16 R3, [R4.64] ;  /* 0x0000000804038981 */ /* 0x000ea2000c1e1500 */
[----:B------:R-:W-:-:S03]  /*4ccd0*/  PRMT R2, RZ, 0x7610, R2 ;  /* 0x00007610ff027816 */ /* 0x000fc60000000002 */
[----:B--2---:R0:W-:Y:S04]  /*4cce0*/  STL [R1+0x18], R3 ;  /* 0x0000180301007387 */ /* 0x0041e80000100800 */
[----:B0-----:R-:W2:Y:S01]  /*4ccf0*/  LDL.LU R3, [R1+0x5d08] ;  /* 0x005d080001037983 */ /* 0x001ea20000300800 */
[----:B------:R-:W2:Y:S02]  /*4cd00*/  LDL R5, [R1+0x304c] ;  /* 0x00304c0001057983 */ /* 0x000ea40000100800 */
[----:B------:R-:W-:Y:S01]  /*4cd10*/  @!P1 IMAD.MOV.U32 R4, RZ, RZ, R11 ;  /* 0x000000ffff049224 */ /* 0x000fe200078e000b */
[----:B------:R-:W-:Y:S01]  /*4cd20*/  PRMT R0, RZ, 0x7610, R0 ;  /* 0x00007610ff007816 */ /* 0x000fe20000000000 */
[----:B------:R-:W3:Y:S04]  /*4cd30*/  LDL R11, [R1+0x3088] ;  /* 0x00308800010b7983 */ /* 0x000ee80000100800 */
[----:B--2---:R0:W2:Y:S04]  /*4cd40*/  @!P1 LDG.E.U16 R2, [R4.64] ;  /* 0x0000000804029981 */ /* 0x0040a8000c1e1500 */
[----:B0-----:R-:W2:Y:S04]  /*4cd50*/  LDL R4, [R1+0x3054] ;  /* 0x0030540001047983 */ /* 0x001ea80000100800 */
[----:B------:R-:W2:Y:S02]  /*4cd60*/  LDL R5, [R1+0x3060] ;  /* 0x0030600001057983 */ /* 0x000ea40000100800 */
[----:B--2---:R-:W-:-:S04]  /*4cd70*/  @!P0 LOP3.LUT R5, R5, R4, RZ, 0x3c, !PT ;  /* 0x0000000405058212 */ /* 0x004fc800078e3cff */
[----:B------:R-:W-:-:S04]  /*4cd80*/  @!P0 LOP3.LUT R4, R5, R4, RZ, 0x3c, !PT ;  /* 0x0000000405048212 */ /* 0x000fc800078e3cff */
[----:B------:R-:W-:Y:S01]  /*4cd90*/  @!P0 LOP3.LUT R5, R5, R4, RZ, 0x3c, !PT ;  /* 0x0000000405058212 */ /* 0x000fe200078e3cff */
[----:B------:R0:W-:Y:S04]  /*4cda0*/  STL [R1+0x5c88], R2 ;  /* 0x005c880201007387 */ /* 0x0001e80000100800 */
[----:B------:R1:W2:Y:S04]  /*4cdb0*/  @!P0 LDG.E.U16 R0, [R4.64] ;  /* 0x0000000804008981 */ /* 0x0002a8000c1e1500 */
[----:B-1----:R-:W2:Y:S01]  /*4cdc0*/  LDL R5, [R1+0x305c] ;  /* 0x00305c0001057983 */ /* 0x002ea20000100800 */
[----:B------:R-:W-:Y:S01]  /*4cdd0*/  PRMT R3, RZ, 0x7610, R3 ;  /* 0x00007610ff037816 */ /* 0x000fe20000000003 */
[----:B------:R-:W-:Y:S01]  /*4cde0*/  @!P1 IMAD.MOV.U32 R4, RZ, RZ, R25 ;  /* 0x000000ffff049224 */ /* 0x000fe200078e0019 */
[----:B0-----:R-:W-:-:S04]  /*4cdf0*/  PRMT R2, RZ, 0x7610, R2 ;  /* 0x00007610ff027816 */ /* 0x001fc80000000002 */
[----:B--2---:R3:W2:Y:S04]  /*4ce00*/  @!P1 LDG.E.U16 R3, [R4.64] ;  /* 0x0000000804039981 */ /* 0x0046a8000c1e1500 */
[----:B------:R-:W-:Y:S01]  /*4ce10*/  STL [R1+0x5c8c], R0 ;  /* 0x005c8c0001007387 */ /* 0x000fe20000100800 */
[----:B---3--:R-:W-:Y:S02]  /*4ce20*/  @!P0 IMAD.MOV.U32 R4, RZ, RZ, R10 ;  /* 0x000000ffff048224 */ /* 0x008fe400078e000a */
[----:B----4-:R-:W-:-:S05]  /*4ce30*/  @!P0 IMAD.MOV.U32 R5, RZ, RZ, R24 ;  /* 0x000000ffff058224 */ /* 0x010fca00078e0018 */
[----:B------:R0:W3:Y:S04]  /*4ce40*/  @!P0 LDG.E.U16 R2, [R4.64] ;  /* 0x0000000804028981 */ /* 0x0000e8000c1e1500 */
[----:B--2---:R1:W-:Y:S01]  /*4ce50*/  STL [R1+0x5c90], R3 ;  /* 0x005c900301007387 */ /* 0x0043e20000100800 */
[----:B------:R-:W2:Y:S02]  /*4ce60*/  LDL R25, [R1+0x3098] ;  /* 0x0030980001197983 */ /* 0x000ea40000100800 */
[----:B------:R-:W4:Y:S02]  /*4ce70*/  LDL R24, [R1+0x3094] ;  /* 0x0030940001187983 */ /* 0x000f240000100800 */
[----:B------:R-:W2:Y:S01]  /*4ce80*/  LDL R10, [R1+0x30a0] ;  /* 0x0030a000010a7983 */ /* 0x000ea20000100800 */
[----:B-1----:R-:W2:Y:S01]  /*4ce90*/  LDL R3, [R1+0x307c] ;  /* 0x00307c0001037983 */ /* 0x002ea20000100800 */
[----:B------:R-:W-:Y:S01]  /*4cea0*/  PRMT R0, RZ, 0x7610, R0 ;  /* 0x00007610ff007816 */ /* 0x000fe20000000000 */
[----:B0-----:R-:W-:-:S02]  /*4ceb0*/  @!P1 IMAD.MOV.U32 R4, RZ, RZ, R11 ;  /* 0x000000ffff049224 */ /* 0x001fc400078e000b */
[----:B---3--:R0:W-:Y:S01]  /*4cec0*/  STL [R1+0x5cbc], R2 ;  /* 0x005cbc0201007387 */ /* 0x0081e20000100800 */
[----:B------:R-:W-:Y:S01]  /*4ced0*/  PRMT R60, RZ, 0x7610, R60 ;  /* 0x00007610ff3c7816 */ /* 0x000fe2000000003c */
[----:B------:R-:W3:Y:S02]  /*4cee0*/  LDL R11, [R1+0x309c] ;  /* 0x00309c00010b7983 */ /* 0x000ee40000100800 */
[----:B0-----:R-:W3:Y:S01]  /*4cef0*/  LDL R2, [R1+0x3090] ;  /* 0x0030900001027983 */ /* 0x001ee20000100800 */
[----:B--2---:R-:W-:-:S03]  /*4cf00*/  @!P1 IMAD.MOV.U32 R5, RZ, RZ, R3 ;  /* 0x000000ffff059224 */ /* 0x004fc600078e0003 */
[----:B------:R-:W2:Y:S04]  /*4cf10*/  LDL R3, [R1+0x30a8] ;  /* 0x0030a80001037983 */ /* 0x000ea80000100800 */
[----:B------:R0:W2:Y:S04]  /*4cf20*/  @!P1 LDG.E.U16 R0, [R4.64] ;  /* 0x0000000804009981 */ /* 0x0000a8000c1e1500 */
[----:B0-----:R-:W4:Y:S01]  /*4cf30*/  LDL R5, [R1+0x3084] ;  /* 0x0030840001057983 */ /* 0x001f220000100800 */
[----:B---3--:R-:W-:-:S03]  /*4cf40*/  @!P0 IMAD.MOV.U32 R4, RZ, RZ, R2 ;  /* 0x000000ffff048224 */ /* 0x008fc600078e0002 */
[----:B--2---:R0:W-:Y:S01]  /*4cf50*/  STL [R1+0x5cc0], R0 ;  /* 0x005cc00001007387 */ /* 0x0041e20000100800 */
[----:B------:R-:W-:Y:S01]  /*4cf60*/  PRMT R61, RZ, 0x7610, R61 ;  /* 0x00007610ff3d7816 */ /* 0x000fe2000000003d */
[----:B------:R-:W2:Y:S02]  /*4cf70*/  LDL R2, [R1+0x30b4] ;  /* 0x0030b40001027983 */ /* 0x000ea40000100800 */
[----:B----4-:R1:W3:Y:S04]  /*4cf80*/  @!P0 LDG.E.U16 R60, [R4.64] ;  /* 0x00000008043c8981 */ /* 0x0102e8000c1e1500 */
[----:B0-----:R-:W4:Y:S04]  /*4cf90*/  LDL R0, [R1+0x30c0] ;  /* 0x0030c00001007983 */ /* 0x001f280000100800 */
[----:B-1----:R-:W2:Y:S01]  /*4cfa0*/  LDL R5, [R1+0x308c] ;  /* 0x00308c0001057983 */ /* 0x002ea20000100800 */
[----:B------:R-:W-:-:S05]  /*4cfb0*/  @!P1 IMAD.MOV.U32 R4, RZ, RZ, R25 ;  /* 0x000000ffff049224 */ /* 0x000fca00078e0019 */
[----:B--2---:R0:W2:Y:S04]  /*4cfc0*/  @!P1 LDG.E.U16 R61, [R4.64] ;  /* 0x00000008043d9981 */ /* 0x0040a8000c1e1500 */
[----:B---3--:R-:W-:Y:S01]  /*4cfd0*/  STL [R1+0x5c94], R60 ;  /* 0x005c943c01007387 */ /* 0x008fe20000100800 */
[----:B------:R-:W-:Y:S01]  /*4cfe0*/  PRMT R59, RZ, 0x7610, R59 ;  /* 0x00007610ff3b7816 */ /* 0x000fe2000000003b */
[----:B0-----:R-:W-:Y:S02]  /*4cff0*/  @!P0 IMAD.MOV.U32 R4, RZ, RZ, R10 ;  /* 0x000000ffff048224 */ /* 0x001fe400078e000a */
[----:B------:R-:W-:-:S05]  /*4d000*/  @!P0 IMAD.MOV.U32 R5, RZ, RZ, R24 ;  /* 0x000000ffff058224 */ /* 0x000fca00078e0018 */
[----:B------:R0:W3:Y:S01]  /*4d010*/  @!P0 LDG.E.U16 R59, [R4.64] ;  /* 0x00000008043b8981 */ /* 0x0000e2000c1e1500 */
[----:B------:R-:W-:Y:S01]  /*4d020*/  PRMT R58, RZ, 0x7610, R58 ;  /* 0x00007610ff3a7816 */ /* 0x000fe2000000003a */
[----:B0-----:R-:W-:Y:S02]  /*4d030*/  @!P1 IMAD.MOV.U32 R4, RZ, RZ, R3 ;  /* 0x000000ffff049224 */ /* 0x001fe400078e0003 */
[----:B------:R-:W-:-:S05]  /*4d040*/  @!P1 IMAD.MOV.U32 R5, RZ, RZ, R11 ;  /* 0x000000ffff059224 */ /* 0x000fca00078e000b */
[----:B------:R4:W3:Y:S04]  /*4d050*/  @!P1 LDG.E.U16 R58, [R4.64] ;  /* 0x00000008043a9981 */ /* 0x0008e8000c1e1500 */
[----:B--2---:R-:W-:Y:S01]  /*4d060*/  STL [R1+0x5c98], R61 ;  /* 0x005c983d01007387 */ /* 0x004fe20000100800 */
[----:B------:R-:W2:Y:S02]  /*4d070*/  LDL R24, [R1+0x30bc] ;  /* 0x0030bc0001187983 */ /* 0x000ea40000100800 */
[----:B------:R-:W2:Y:S01]  /*4d080*/  LDL R10, [R1+0x30c8] ;  /* 0x0030c800010a7983 */ /* 0x000ea20000100800 */
[----:B------:R-:W-:Y:S01]  /*4d090*/  PRMT R57, RZ, 0x7610, R57 ;  /* 0x00007610ff397816 */ /* 0x000fe20000000039 */
[----:B----4-:R-:W-:Y:S02]  /*4d0a0*/  @!P0 IMAD.MOV.U32 R4, RZ, RZ, R0 ;  /* 0x000000ffff048224 */ /* 0x010fe400078e0000 */
[----:B------:R-:W-:Y:S01]  /*4d0b0*/  @!P0 IMAD.MOV.U32 R5, RZ, RZ, R2 ;  /* 0x000000ffff058224 */ /* 0x000fe200078e0002 */
[----:B------:R-:W-:-:S04]  /*4d0c0*/  PRMT R56, RZ, 0x7610, R56 ;  /* 0x00007610ff387816 */ /* 0x000fc80000000038 */
[----:B------:R2:W4:Y:S04]  /*4d0d0*/  @!P0 LDG.E.U16 R57, [R4.64] ;  /* 0x0000000804398981 */ /* 0x000528000c1e1500 */
[----:B---3--:R-:W-:Y:S01]  /*4d0e0*/  STL [R1+0x5c9c], R59 ;  /* 0x005c9c3b01007387 */ /* 0x008fe20000100800 */
[----:B------:R-:W3:Y:S02]  /*4d0f0*/  LDL R11, [R1+0x30c4] ;  /* 0x0030c400010b7983 */ /* 0x000ee40000100800 */
[----:B------:R-:W3:Y:S01]  /*4d100*/  LDL R3, [R1+0x30d0] ;  /* 0x0030d00001037983 */ /* 0x000ee20000100800 */
[----:B------:R0:W-:Y:S01]  /*4d110*/  STL [R1+0x5ca0], R58 ;  /* 0x005ca03a01007387 */ /* 0x0001e20000100800 */
[----:B------:R-:W3:Y:S02]  /*4d120*/  LDL R25, [R1+0x30d8] ;  /* 0x0030d80001197983 */ /* 0x000ee40000100800 */
[----:B------:R-:W3:Y:S02]  /*4d130*/  LDL R2, [R1+0x30f4] ;  /* 0x0030f40001027983 */ /* 0x000ee40000100800 */
[----:B------:R-:W3:Y:S01]  /*4d140*/  LDL R0, [R1+0x3100] ;  /* 0x0031000001007983 */ /* 0x000ee20000100800 */
[----:B0-----:R-:W3:Y:S01]  /*4d150*/  LDL R58, [R1+0x30cc] ;  /* 0x0030cc00013a7983 */ /* 0x001ee20000100800 */
[----:B--2---:R-:W-:-:S02]  /*4d160*/  @!P1 IMAD.MOV.U32 R5, RZ, RZ, R24 ;  /* 0x000000ffff059224 */ /* 0x004fc400078e0018 */
[----:B------:R-:W-:-:S05]  /*4d170*/  @!P1 IMAD.MOV.U32 R4, RZ, RZ, R10 ;  /* 0x000000ffff049224 */ /* 0x000fca00078e000a */
[----:B------:R3:W2:Y:S04]  /*4d180*/  @!P1 LDG.E.U16 R56, [R4.64] ;  /* 0x0000000804389981 */ /* 0x0006a8000c1e1500 */
[----:B----4-:R-:W-:Y:S01]  /*4d190*/  STL [R1+0x5cc4], R57 ;  /* 0x005cc43901007387 */ /* 0x010fe20000100800 */
[----:B------:R-:W4:Y:S02]  /*4d1a0*/  LDL R24, [R1+0x30fc] ;  /* 0x0030fc0001187983 */ /* 0x000f240000100800 */
[----:B------:R-:W4:Y:S02]  /*4d1b0*/  LDL R10, [R1+0x3108] ;  /* 0x00310800010a7983 */ /* 0x000f240000100800 */
[----:B---3--:R-:W-:Y:S02]  /*4d1c0*/  @!P0 IMAD.MOV.U32 R5, RZ, RZ, R11 ;  /* 0x000000ffff058224 */ /* 0x008fe400078e000b */
[----:B------:R-:W-:Y:S01]  /*4d1d0*/  @!P0 IMAD.MOV.U32 R4, RZ, RZ, R3 ;  /* 0x000000ffff048224 */ /* 0x000fe200078e0003 */
[----:B------:R-:W-:-:S02]  /*4d1e0*/  PRMT R55, RZ, 0x7610, R55 ;  /* 0x00007610ff377816 */ /* 0x000fc40000000037 */
[----:B------:R-:W-:-:S04]  /*4d1f0*/  PRMT R54, RZ, 0x7610, R54 ;  /* 0x00007610ff367816 */ /* 0x000fc80000000036 */
[----:B------:R0:W3:Y:S01]  /*4d200*/  @!P0 LDG.E.U16 R55, [R4.64] ;  /* 0x0000000804378981 */ /* 0x0000e2000c1e1500 */
[----:B------:R-:W-:Y:S01]  /*4d210*/  PRMT R53, RZ, 0x7610, R53 ;  /* 0x00007610ff357816 */ /* 0x000fe20000000035 */
[----:B0-----:R-:W-:Y:S02]  /*4d220*/  @!P1 IMAD.MOV.U32 R4, RZ, RZ, R25 ;  /* 0x000000ffff049224 */ /* 0x001fe400078e0019 */
[----:B------:R-:W-:-:S05]  /*4d230*/  @!P1 IMAD.MOV.U32 R5, RZ, RZ, R58 ;  /* 0x000000ffff059224 */ /* 0x000fca00078e003a */
[----:B------:R0:W3:Y:S04]  /*4d240*/  @!P1 LDG.E.U16 R54, [R4.64] ;  /* 0x0000000804369981 */ /* 0x0000e8000c1e1500 */
[----:B--2---:R-:W-:Y:S01]  /*4d250*/  STL [R1+0x5cb8], R56 ;  /* 0x005cb83801007387 */ /* 0x004fe20000100800 */
[----:B------:R-:W2:Y:S02]  /*4d260*/  LDL R11, [R1+0x3134] ;  /* 0x00313400010b7983 */ /* 0x000ea40000100800 */
[----:B------:R-:W2:Y:S02]  /*4d270*/  LDL R3, [R1+0x3140] ;  /* 0x0031400001037983 */ /* 0x000ea40000100800 */
[----:B0-----:R-:W-:Y:S02]  /*4d280*/  @!P0 IMAD.MOV.U32 R4, RZ, RZ, R0 ;  /* 0x000000ffff048224 */ /* 0x001fe400078e0000 */
[----:B------:R-:W-:-:S05]  /*4d290*/  @!P0 IMAD.MOV.U32 R5, RZ, RZ, R2 ;  /* 0x000000ffff058224 */ /* 0x000fca00078e0002 */
[----:B------:R4:W2:Y:S01]  /*4d2a0*/  @!P0 LDG.E.U16 R53, [R4.64] ;  /* 0x0000000804358981 */ /* 0x0008a2000c1e1500 */
[----:B------:R-:W-:Y:S02]  /*4d2b0*/  PRMT R52, RZ, 0x7610, R52 ;  /* 0x00007610ff347816 */ /* 0x000fe40000000034 */
[----:B------:R-:W-:Y:S01]  /*4d2c0*/  PRMT R51, RZ, 0x7610, R51 ;  /* 0x00007610ff337816 */ /* 0x000fe20000000033 */
[----:B----4-:R-:W-:Y:S02]  /*4d2d0*/  @!P1 IMAD.MOV.U32 R4, RZ, RZ, R10 ;  /* 0x000000ffff049224 */ /* 0x010fe400078e000a */
[----:B------:R-:W-:-:S05]  /*4d2e0*/  @!P1 IMAD.MOV.U32 R5, RZ, RZ, R24 ;  /* 0x000000ffff059224 */ /* 0x000fca00078e0018 */
[----:B------:R2:W4:Y:S04]  /*4d2f0*/  @!P1 LDG.E.U16 R52, [R4.64] ;  /* 0x0000000804349981 */ /* 0x000528000c1e1500 */
[----:B---3--:R-:W-:Y:S04]  /*4d300*/  STL [R1+0x5ca4], R55 ;  /* 0x005ca43701007387 */ /* 0x008fe80000100800 */
[----:B------:R-:W-:Y:S01]  /*4d310*/  STL [R1+0x5ca8], R54 ;  /* 0x005ca83601007387 */ /* 0x000fe20000100800 */
[----:B------:R-:W3:Y:S02]  /*4d320*/  LDL R2, [R1+0x313c] ;  /* 0x00313c0001027983 */ /* 0x000ee40000100800 */
[----:B------:R-:W3:Y:S02]  /*4d330*/  LDL R0, [R1+0x3148] ;  /* 0x0031480001007983 */ /* 0x000ee40000100800 */
[----:B--2---:R-:W-:-:S02]  /*4d340*/  @!P0 IMAD.MOV.U32 R5, RZ, RZ, R11 ;  /* 0x000000ffff058224 */ /* 0x004fc400078e000b */
[----:B------:R-:W-:-:S05]  /*4d350*/  @!P0 IMAD.MOV.U32 R4, RZ, RZ, R3 ;  /* 0x000000ffff048224 */ /* 0x000fca00078e0003 */
[----:B------:R3:W2:Y:S04]  /*4d360*/  @!P0 LDG.E.U16 R51, [R4.64] ;  /* 0x0000000804338981 */ /* 0x0006a8000c1e1500 */
[----:B------:R0:W-:Y:S01]  /*4d370*/  STL [R1+0x5cc8], R53 ;  /* 0x005cc83501007387 */ /* 0x0001e20000100800 */
[----:B------:R-:W2:Y:S03]  /*4d380*/  LDL R10, [R1+0x3180] ;  /* 0x00318000010a7983 */ /* 0x000ea60000100800 */
[----:B0-----:R-:W2:Y:S04]  /*4d390*/  LDL R53, [R1+0x3174] ;  /* 0x0031740001357983 */ /* 0x001ea80000100800 */
[----:B----4-:R-:W-:Y:S01]  /*4d3a0*/  STL [R1+0x5ccc], R52 ;  /* 0x005ccc3401007387 */ /* 0x010fe20000100800 */
[----:B------:R-:W4:Y:S02]  /*4d3b0*/  LDL R25, [R1+0x317c] ;  /* 0x00317c0001197983 */ /* 0x000f240000100800 */
[----:B------:R-:W4:Y:S02]  /*4d3c0*/  LDL R11, [R1+0x3188] ;  /* 0x00318800010b7983 */ /* 0x000f240000100800 */
[----:B------:R-:W4:Y:S01]  /*4d3d0*/  LDL R3, [R1+0x31c0] ;  /* 0x0031c00001037983 */ /* 0x000f220000100800 */
[----:B------:R-:W-:-:S02]  /*4d3e0*/  PRMT R50, RZ, 0x7610, R50 ;  /* 0x00007610ff327816 */ /* 0x000fc40000000032 */
[----:B------:R-:W-:Y:S01]  /*4d3f0*/  PRMT R49, RZ, 0x7610, R49 ;  /* 0x00007610ff317816 */ /* 0x000fe20000000031 */
[----:B---3--:R-:W-:Y:S02]  /*4d400*/  @!P1 IMAD.MOV.U32 R5, RZ, RZ, R2 ;  /* 0x000000ffff059224 */ /* 0x008fe400078e0002 */
[----:B------:R-:W-:-:S05]  /*4d410*/  @!P1 IMAD.MOV.U32 R4, RZ, RZ, R0 ;  /* 0x000000ffff049224 */ /* 0x000fca00078e0000 */
[----:B------:R0:W3:Y:S04]  /*4d420*/  @!P1 LDG.E.U16 R50, [R4.64] ;  /* 0x0000000804329981 */ /* 0x0000e8000c1e1500 */
[----:B--2---:R-:W-:Y:S01]  /*4d430*/  STL [R1+0x5cd0], R51 ;  /* 0x005cd03301007387 */ /* 0x004fe20000100800 */
[----:B------:R-:W2:Y:S02]  /*4d440*/  LDL R24, [R1+0x31b4] ;  /* 0x0031b40001187983 */ /* 0x000ea40000100800 */
[----:B0-----:R-:W-:Y:S01]  /*4d450*/  @!P0 IMAD.MOV.U32 R4, RZ, RZ, R10 ;  /* 0x000000ffff048224 */ /* 0x001fe200078e000a */
[----:B------:R-:W-:Y:S02]  /*4d460*/  PRMT R48, RZ, 0x7610, R48 ;  /* 0x00007610ff307816 */ /* 0x000fe40000000030 */
[----:B------:R-:W-:Y:S01]  /*4d470*/  PRMT R47, RZ, 0x7610, R47 ;  /* 0x00007610ff2f7816 */ /* 0x000fe2000000002f */
[----:B------:R-:W2:Y:S04]  /*4d480*/  LDL R2, [R1+0x31bc] ;  /* 0x0031bc0001027983 */ /* 0x000ea80000100800 */
[----:B------:R-:W2:Y:S01]  /*4d490*/  LDL R0, [R1+0x31c8] ;  /* 0x0031c80001007983 */ /* 0x000ea20000100800 */
[----:B------:R-:W-:-:S05]  /*4d4a0*/  @!P0 IMAD.MOV.U32 R5, RZ, RZ, R53 ;  /* 0x000000ffff058224 */ /* 0x000fca00078e0035 */
[----:B------:R4:W2:Y:S02]  /*4d4b0*/  @!P0 LDG.E.U16 R49, [R4.64] ;  /* 0x0000000804318981 */ /* 0x0008a4000c1e1500 */
[----:B----4-:R-:W-:Y:S02]  /*4d4c0*/  @!P1 IMAD.MOV.U32 R4, RZ, RZ, R11 ;  /* 0x000000ffff049224 */ /* 0x010fe400078e000b */
[----:B------:R-:W-:-:S05]  /*4d4d0*/  @!P1 IMAD.MOV.U32 R5, RZ, RZ, R25 ;  /* 0x000000ffff059224 */ /* 0x000fca00078e0019 */
[----:B------:R0:W4:Y:S02]  /*4d4e0*/  @!P1 LDG.E.U16 R48, [R4.64] ;  /* 0x0000000804309981 */ /* 0x000124000c1e1500 */
[----:B0-----:R-:W-:Y:S02]  /*4d4f0*/  @!P0 IMAD.MOV.U32 R4, RZ, RZ, R3 ;  /* 0x000000ffff048224 */ /* 0x001fe400078e0003 */
[----:B---3--:R0:W-:Y:S01]  /*4d500*/  STL [R1+0x5cd4], R50 ;  /* 0x005cd43201007387 */ /* 0x0081e20000100800 */
[----:B------:R-:W3:Y:S03]  /*4d510*/  LDL R10, [R1+0x3200] ;  /* 0x00320000010a7983 */ /* 0x000ee60000100800 */
[----:B0-----:R-:W3:Y:S01]  /*4d520*/  LDL R50, [R1+0x31f4] ;  /* 0x0031f40001327983 */ /* 0x001ee20000100800 */
[----:B--2---:R-:W-:-:S05]  /*4d530*/  @!P0 IMAD.MOV.U32 R5, RZ, RZ, R24 ;  /* 0x000000ffff058224 */ /* 0x004fca00078e0018 */
[----:B------:R0:W2:Y:S04]  /*4d540*/  @!P0 LDG.E.U16 R47, [R4.64] ;  /* 0x00000008042f8981 */ /* 0x0000a8000c1e1500 */
[----:B------:R-:W-:Y:S01]  /*4d550*/  STL [R1+0x5cd8], R49 ;  /* 0x005cd83101007387 */ /* 0x000fe20000100800 */
[----:B------:R-:W3:Y:S02]  /*4d560*/  LDL R25, [R1+0x31fc] ;  /* 0x0031fc0001197983 */ /* 0x000ee40000100800 */
[----:B------:R-:W3:Y:S01]  /*4d570*/  LDL R11, [R1+0x3208] ;  /* 0x00320800010b7983 */ /* 0x000ee20000100800 */
[----:B----4-:R1:W-:Y:S01]  /*4d580*/  STL [R1+0x5cdc], R48 ;  /* 0x005cdc3001007387 */ /* 0x0103e20000100800 */
[----:B------:R-:W4:Y:S03]  /*4d590*/  LDL R3, [R1+0x3240] ;  /* 0x0032400001037983 */ /* 0x000f260000100800 */
[----:B-1----:R-:W4:Y:S01]  /*4d5a0*/  LDL R48, [R1+0x3234] ;  /* 0x0032340001307983 */ /* 0x002f220000100800 */
[----:B------:R-:W-:Y:S01]  /*4d5b0*/  PRMT R46, RZ, 0x7610, R46 ;  /* 0x00007610ff2e7816 */ /* 0x000fe2000000002e */
[----:B0-----:R-:W-:-:S02]  /*4d5c0*/  @!P1 IMAD.MOV.U32 R4, RZ, RZ, R0 ;  /* 0x000000ffff049224 */ /* 0x001fc400078e0000 */
[----:B------:R-:W-:Y:S01]  /*4d5d0*/  @!P1 IMAD.MOV.U32 R5, RZ, RZ, R2 ;  /* 0x000000ffff059224 */ /* 0x000fe200078e0002 */
[----:B------:R-:W-:-:S04]  /*4d5e0*/  PRMT R45, RZ, 0x7610, R45 ;  /* 0x00007610ff2d7816 */ /* 0x000fc8000000002d */
[----:B------:R3:W4:Y:S04]  /*4d5f0*/  @!P1 LDG.E.U16 R46, [R4.64] ;  /* 0x00000008042e9981 */ /* 0x000728000c1e1500 */
[----:B--2---:R0:W-:Y:S01]  /*4d600*/  STL [R1+0x5ce0], R47 ;  /* 0x005ce02f01007387 */ /* 0x0041e20000100800 */
[----:B------:R-:W2:Y:S02]  /*4d610*/  LDL R24, [R1+0x3248] ;  /* 0x0032480001187983 */ /* 0x000ea40000100800 */
[----:B---3--:R-:W-:Y:S02]  /*4d620*/  @!P0 IMAD.MOV.U32 R4, RZ, RZ, R10 ;  /* 0x000000ffff048224 */ /* 0x008fe400078e000a */
[----:B------:R-:W-:Y:S01]  /*4d630*/  @!P0 IMAD.MOV.U32 R5, RZ, RZ, R50 ;  /* 0x000000ffff058224 */ /* 0x000fe200078e0032 */
[----:B------:R-:W3:Y:S04]  /*4d640*/  LDL R2, [R1+0x3274] ;  /* 0x0032740001027983 */ /* 0x000ee80000100800 */
[----:B------:R-:W3:Y:S04]  /*4d650*/  LDL R0, [R1+0x3280] ;  /* 0x0032800001007983 */ /* 0x000ee80000100800 */
[----:B------:R1:W3:Y:S04]  /*4d660*/  @!P0 LDG.E.U16 R45, [R4.64] ;  /* 0x00000008042d8981 */ /* 0x0002e8000c1e1500 */
[----:B0-----:R-:W3:Y:S01]  /*4d670*/  LDL R47, [R1+0x323c] ;  /* 0x00323c00012f7983 */ /* 0x001ee20000100800 */
[----:B------:R-:W-:Y:S01]  /*4d680*/  PRMT R44, RZ, 0x7610, R44 ;  /* 0x00007610ff2c7816 */ /* 0x000fe2000000002c */
[----:B-1----:R-:W-:-:S02]  /*4d690*/  @!P1 IMAD.MOV.U32 R4, RZ, RZ, R11 ;  /* 0x000000ffff049224 */ /* 0x002fc400078e000b */
        /* <DEDUP_REMOVED lines=8> */
[----:B------:R-:W-:Y:S01]  /*4d720*/  STL [R1+0x5ce4], R46 ;  /* 0x005ce42e01007387 */ /* 0x000fe20000100800 */
[----:B------:R-:W4:Y:S02]  /*4d730*/  LDL R10, [R1+0x3288] ;  /* 0x00328800010a7983 */ /* 0x000f240000100800 */
[----:B--2---:R-:W-:Y:S02]  /*4d740*/  @!P1 IMAD.MOV.U32 R4, RZ, RZ, R24 ;  /* 0x000000ffff049224 */ /* 0x004fe400078e0018 */
[----:B---3--:R-:W-:-:S05]  /*4d750*/  @!P1 IMAD.MOV.U32 R5, RZ, RZ, R47 ;  /* 0x000000ffff059224 */ /* 0x008fca00078e002f */
[----:B------:R0:W2:Y:S04]  /*4d760*/  @!P1 LDG.E.U16 R42, [R4.64] ;  /* 0x00000008042a9981 */ /* 0x0000a8000c1e1500 */
[----:B------:R-:W-:Y:S01]  /*4d770*/  STL [R1+0x5ce8], R45 ;  /* 0x005ce82d01007387 */ /* 0x000fe20000100800 */
[----:B------:R-:W3:Y:S02]  /*4d780*/  LDL R11, [R1+0x327c] ;  /* 0x00327c00010b7983 */ /* 0x000ee40000100800 */
[----:B------:R-:W3:Y:S02]  /*4d790*/  LDL R25, [R1+0x32c0] ;  /* 0x0032c00001197983 */ /* 0x000ee40000100800 */
[----:B0-----:R-:W-:Y:S02]  /*4d7a0*/  @!P0 IMAD.MOV.U32 R4, RZ, RZ, R0 ;  /* 0x000000ffff048224 */ /* 0x001fe400078e0000 */
[----:B------:R-:W-:-:S05]  /*4d7b0*/  @!P0 IMAD.MOV.U32 R5, RZ, RZ, R2 ;  /* 0x000000ffff058224 */ /* 0x000fca00078e0002 */
[----:B------:R0:W3:Y:S04]  /*4d7c0*/  @!P0 LDG.E.U16 R41, [R4.64] ;  /* 0x0000000804298981 */ /* 0x0000e8000c1e1500 */
[----:B------:R1:W-:Y:S01]  /*4d7d0*/  STL [R1+0x5cec], R44 ;  /* 0x005cec2c01007387 */ /* 0x0003e20000100800 */
[----:B------:R-:W3:Y:S03]  /*4d7e0*/  LDL R3, [R1+0x32c8] ;  /* 0x0032c80001037983 */ /* 0x000ee60000100800 */
[----:B-1----:R-:W3:Y:S01]  /*4d7f0*/  LDL R44, [R1+0x32b4] ;  /* 0x0032b400012c7983 */ /* 0x002ee20000100800 */
[----:B----4-:R1:W-:Y:S02]  /*4d800*/  STL [R1+0x5cf0], R43 ;  /* 0x005cf02b01007387 */ /* 0x0103e40000100800 */
[----:B------:R-:W4:Y:S02]  /*4d810*/  LDL R24, [R1+0x32bc] ;  /* 0x0032bc0001187983 */ /* 0x000f240000100800 */
[----:B------:R-:W4:Y:S01]  /*4d820*/  LDL R45, [R1+0x30e0] ;  /* 0x0030e000012d7983 */ /* 0x000f220000100800 */
[----:B------:R-:W-:Y:S01]  /*4d830*/  PRMT R40, RZ, 0x7610, R40 ;  /* 0x00007610ff287816 */ /* 0x000fe20000000028 */
[----:B0-----:R-:W-:Y:S01]  /*4d840*/  @!P1 IMAD.MOV.U32 R4, RZ, RZ, R10 ;  /* 0x000000ffff049224 */ /* 0x001fe200078e000a */
[----:B------:R-:W-:Y:S01]  /*4d850*/  PRMT R39, RZ, 0x7610, R39 ;  /* 0x00007610ff277816 */ /* 0x000fe20000000027 */
[----:B--2---:R0:W-:Y:S01]  /*4d860*/  STL [R1+0x5cf4], R42 ;  /* 0x005cf42a01007387 */ /* 0x0041e20000100800 */
[----:B------:R-:W2:Y:S02]  /*4d870*/  LDL R46, [R1+0x30d4] ;  /* 0x0030d400012e7983 */ /* 0x000ea40000100800 */
[----:B------:R-:W2:Y:S02]  /*4d880*/  LDL R2, [R1+0x30dc] ;  /* 0x0030dc0001027983 */ /* 0x000ea40000100800 */
[----:B------:R-:W2:Y:S02]  /*4d890*/  LDL R0, [R1+0x30e8] ;  /* 0x0030e80001007983 */ /* 0x000ea40000100800 */
[----:B---3--:R-:W-:-:S05]  /*4d8a0*/  @!P1 IMAD.MOV.U32 R5, RZ, RZ, R11 ;  /* 0x000000ffff059224 */ /* 0x008fca00078e000b */
[----:B------:R3:W2:Y:S04]  /*4d8b0*/  @!P1 LDG.E.U16 R40, [R4.64] ;  /* 0x0000000804289981 */ /* 0x0006a8000c1e1500 */
[----:B------:R0:W-:Y:S01]  /*4d8c0*/  STL [R1+0x5cf8], R41 ;  /* 0x005cf82901007387 */ /* 0x0001e20000100800 */
[----:B------:R-:W2:Y:S02]  /*4d8d0*/  LDL R11, [R1+0x3104] ;  /* 0x00310400010b7983 */ /* 0x000ea40000100800 */
[----:B------:R-:W2:Y:S02]  /*4d8e0*/  LDL R10, [R1+0x3110] ;  /* 0x00311000010a7983 */ /* 0x000ea40000100800 */
[----:B---3--:R-:W-:Y:S02]  /*4d8f0*/  @!P0 IMAD.MOV.U32 R4, RZ, RZ, R25 ;  /* 0x000000ffff048224 */ /* 0x008fe400078e0019 */
[----:B------:R-:W-:-:S05]  /*4d900*/  @!P0 IMAD.MOV.U32 R5, RZ, RZ, R44 ;  /* 0x000000ffff058224 */ /* 0x000fca00078e002c */
[----:B------:R3:W2:Y:S01]  /*4d910*/  @!P0 LDG.E.U16 R39, [R4.64] ;  /* 0x0000000804278981 */ /* 0x0006a2000c1e1500 */
[----:B------:R-:W-:Y:S02]  /*4d920*/  PRMT R38, RZ, 0x7610, R38 ;  /* 0x00007610ff267816 */ /* 0x000fe40000000026 */
[----:B------:R-:W-:Y:S01]  /*4d930*/  PRMT R9, RZ, 0x7610, R9 ;  /* 0x00007610ff097816 */ /* 0x000fe20000000009 */
[----:B---3--:R-:W-:Y:S02]  /*4d940*/  @!P1 IMAD.MOV.U32 R4, RZ, RZ, R3 ;  /* 0x000000ffff049224 */ /* 0x008fe400078e0003 */
[----:B----4-:R-:W-:-:S05]  /*4d950*/  @!P1 IMAD.MOV.U32 R5, RZ, RZ, R24 ;  /* 0x000000ffff059224 */ /* 0x010fca00078e0018 */
[----:B------:R3:W4:Y:S02]  /*4d960*/  @!P1 LDG.E.U16 R38, [R4.64] ;  /* 0x0000000804269981 */ /* 0x000724000c1e1500 */
[----:B---3--:R-:W-:Y:S02]  /*4d970*/  @!P0 IMAD.MOV.U32 R4, RZ, RZ, R45 ;  /* 0x000000ffff048224 */ /* 0x008fe400078e002d */
[----:B--2---:R-:W-:-:S05]  /*4d980*/  @!P0 IMAD.MOV.U32 R5, RZ, RZ, R46 ;  /* 0x000000ffff058224 */ /* 0x004fca00078e002e */
[----:B------:R2:W3:Y:S01]  /*4d990*/  @!P0 LDG.E.U16 R9, [R4.64] ;  /* 0x0000000804098981 */ /* 0x0004e2000c1e1500 */
[----:B------:R-:W-:Y:S02]  /*4d9a0*/  PRMT R8, RZ, 0x7610, R8 ;  /* 0x00007610ff087816 */ /* 0x000fe40000000008 */
[----:B------:R-:W-:Y:S01]  /*4d9b0*/  PRMT R26, RZ, 0x7610, R26 ;  /* 0x00007610ff1a7816 */ /* 0x000fe2000000001a */
[----:B--2---:R-:W-:Y:S02]  /*4d9c0*/  @!P1 IMAD.MOV.U32 R4, RZ, RZ, R0 ;  /* 0x000000ffff049224 */ /* 0x004fe400078e0000 */
[----:B------:R-:W-:-:S05]  /*4d9d0*/  @!P1 IMAD.MOV.U32 R5, RZ, RZ, R2 ;  /* 0x000000ffff059224 */ /* 0x000fca00078e0002 */
[----:B------:R2:W3:Y:S04]  /*4d9e0*/  @!P1 LDG.E.U16 R8, [R4.64] ;  /* 0x0000000804089981 */ /* 0x0004e8000c1e1500 */
[----:B------:R0:W-:Y:S01]  /*4d9f0*/  STL [R1+0x5cfc], R40 ;  /* 0x005cfc2801007387 */ /* 0x0001e20000100800 */
[----:B------:R-:W3:Y:S02]  /*4da00*/  LDL R44, [R1+0x310c] ;  /* 0x00310c00012c7983 */ /* 0x000ee40000100800 */
[----:B-1----:R-:W3:Y:S02]  /*4da10*/  LDL R43, [R1+0x3118] ;  /* 0x00311800012b7983 */ /* 0x002ee40000100800 */
[----:B------:R-:W3:Y:S02]  /*4da20*/  LDL R25, [R1+0x3120] ;  /* 0x0031200001197983 */ /* 0x000ee40000100800 */
[----:B--2---:R-:W-:-:S02]  /*4da30*/  @!P0 IMAD.MOV.U32 R4, RZ, RZ, R10 ;  /* 0x000000ffff048224 */ /* 0x004fc400078e000a */
[----:B------:R-:W-:-:S05]  /*4da40*/  @!P0 IMAD.MOV.U32 R5, RZ, RZ, R11 ;  /* 0x000000ffff058224 */ /* 0x000fca00078e000b */
[----:B------:R1:W2:Y:S04]  /*4da50*/  @!P0 LDG.E.U16 R26, [R4.64] ;  /* 0x00000008041a8981 */ /* 0x0002a8000c1e1500 */
[----:B------:R1:W-:Y:S01]  /*4da60*/  STL [R1+0x5d00], R39 ;  /* 0x005d002701007387 */ /* 0x0003e20000100800 */
[----:B0-----:R-:W2:Y:S02]  /*4da70*/  LDL R42, [R1+0x3114] ;  /* 0x00311400012a7983 */ /* 0x001ea40000100800 */
[----:B------:R-:W2:Y:S02]  /*4da80*/  LDL R3, [R1+0x3128] ;  /* 0x0031280001037983 */ /* 0x000ea40000100800 */
[----:B------:R-:W2:Y:S01]  /*4da90*/  LDL R24, [R1+0x311c] ;  /* 0x00311c0001187983 */ /* 0x000ea20000100800 */
[----:B----4-:R0:W-:Y:S01]  /*4daa0*/  STL [R1+0x5d04], R38 ;  /* 0x005d042601007387 */ /* 0x0101e20000100800 */
[----:B------:R-:W4:Y:S02]  /*4dab0*/  LDL R41, [R1+0x3144] ;  /* 0x0031440001297983 */ /* 0x000f240000100800 */
[----:B------:R-:W4:Y:S01]  /*4dac0*/  LDL R40, [R1+0x3150] ;  /* 0x0031500001287983 */ /* 0x000f220000100800 */
[----:B------:R-:W-:Y:S01]  /*4dad0*/  PRMT R23, RZ, 0x7610, R23 ;  /* 0x00007610ff177816 */ /* 0x000fe20000000017 */
[----:B---3--:R-:W-:Y:S01]  /*4dae0*/  STL [R1+0x5cac], R9 ;  /* 0x005cac0901007387 */ /* 0x008fe20000100800 */
[----:B------:R-:W3:Y:S02]  /*4daf0*/  LDL R2, [R1+0x314c] ;  /* 0x00314c0001027983 */ /* 0x000ee40000100800 */
[----:B------:R-:W3:Y:S01]  /*4db00*/  LDL R0, [R1+0x3158] ;  /* 0x0031580001007983 */ /* 0x000ee20000100800 */
[----:B------:R-:W-:Y:S01]  /*4db10*/  PRMT R7, RZ, 0x7610, R7 ;  /* 0x00007610ff077816 */ /* 0x000fe20000000007 */
[----:B------:R0:W-:Y:S01]  /*4db20*/  STL [R1+0x5cb0], R8 ;  /* 0x005cb00801007387 */ /* 0x0001e20000100800 */
[----:B------:R-:W3:Y:S02]  /*4db30*/  LDL R11, [R1+0x3154] ;  /* 0x00315400010b7983 */ /* 0x000ee40000100800 */
[----:B------:R-:W3:Y:S02]  /*4db40*/  LDL R10, [R1+0x3160] ;  /* 0x00316000010a7983 */ /* 0x000ee40000100800 */
[----:B-1----:R-:W-:-:S02]  /*4db50*/  @!P1 IMAD.MOV.U32 R4, RZ, RZ, R43 ;  /* 0x000000ffff049224 */ /* 0x002fc400078e002b */
[----:B------:R-:W-:-:S05]  /*4db60*/  @!P1 IMAD.MOV.U32 R5, RZ, RZ, R44 ;  /* 0x000000ffff059224 */ /* 0x000fca00078e002c */
[----:B------:R1:W3:Y:S04]  /*4db70*/  @!P1 LDG.E.U16 R23, [R4.64] ;  /* 0x0000000804179981 */ /* 0x0002e8000c1e1500 */
[----:B--2---:R2:W-:Y:S01]  /*4db80*/  STL [R1+0x5cb4], R26 ;  /* 0x005cb41a01007387 */ /* 0x0045e20000100800 */
[----:B------:R-:W3:Y:S02]  /*4db90*/  LDL R39, [R1+0x315c] ;  /* 0x00315c0001277983 */ /* 0x000ee40000100800 */
[----:B0-----:R-:W3:Y:S02]  /*4dba0*/  LDL R38, [R1+0x3168] ;  /* 0x0031680001267983 */ /* 0x001ee40000100800 */
[----:B-1----:R-:W-:Y:S02]  /*4dbb0*/  @!P0 IMAD.MOV.U32 R4, RZ, RZ, R25 ;  /* 0x000000ffff048224 */ /* 0x002fe400078e0019 */
[----:B------:R-:W-:Y:S01]  /*4dbc0*/  @!P0 IMAD.MOV.U32 R5, RZ, RZ, R42 ;  /* 0x000000ffff058224 */ /* 0x000fe200078e002a */
[----:B------:R-:W3:Y:S04]  /*4dbd0*/  LDL R25, [R1+0x3190] ;  /* 0x0031900001197983 */ /* 0x000ee80000100800 */
[----:B------:R-:W3:Y:S04]  /*4dbe0*/  LDL R8, [R1+0x31d0] ;  /* 0x0031d00001087983 */ /* 0x000ee80000100800 */
[----:B------:R0:W3:Y:S04]  /*4dbf0*/  @!P0 LDG.E.U16 R7, [R4.64] ;  /* 0x0000000804078981 */ /* 0x0000e8000c1e1500 */
[----:B--2---:R-:W2:Y:S04]  /*4dc00*/  LDL R26, [R1+0x3184] ;  /* 0x00318400011a7983 */ /* 0x004ea80000100800 */
[----:B------:R-:W2:Y:S01]  /*4dc10*/  LDL R9, [R1+0x31c4] ;  /* 0x0031c40001097983 */ /* 0x000ea20000100800 */
[----:B------:R-:W-:-:S02]  /*4dc20*/  PRMT R6, RZ, 0x7610, R6 ;  /* 0x00007610ff067816 */ /* 0x000fc40000000006 */
[----:B------:R-:W-:Y:S02]  /*4dc30*/  PRMT R22, RZ, 0x7610, R22 ;  /* 0x00007610ff167816 */ /* 0x000fe40000000016 */
[----:B------:R-:W-:Y:S02]  /*4dc40*/  PRMT R21, RZ, 0x7610, R21 ;  /* 0x00007610ff157816 */ /* 0x000fe40000000015 */
[----:B------:R-:W-:Y:S02]  /*4dc50*/  PRMT R20, RZ, 0x7610, R20 ;  /* 0x00007610ff147816 */ /* 0x000fe40000000014 */
[----:B------:R-:W-:Y:S02]  /*4dc60*/  PRMT R19, RZ, 0x7610, R19 ;  /* 0x00007610ff137816 */ /* 0x000fe40000000013 */
[----:B------:R-:W-:Y:S02]  /*4dc70*/  PRMT R18, RZ, 0x7610, R18 ;  /* 0x00007610ff127816 */ /* 0x000fe40000000012 */
[----:B------:R-:W-:Y:S01]  /*4dc80*/  PRMT R17, RZ, 0x7610, R17 ;  /* 0x00007610ff117816 */ /* 0x000fe20000000011 */
[----:B0-----:R-:W-:Y:S01]  /*4dc90*/  @!P1 IMAD.MOV.U32 R4, RZ, RZ, R3 ;  /* 0x000000ffff049224 */ /* 0x001fe200078e0003 */
[----:B------:R-:W-:Y:S01]  /*4dca0*/  PRMT R16, RZ, 0x7610, R16 ;  /* 0x00007610ff107816 */ /* 0x000fe20000000010 */
[----:B------:R-:W2:Y:S01]  /*4dcb0*/  LDL R3, [R1+0x3198] ;  /* 0x0031980001037983 */ /* 0x000ea20000100800 */
[----:B------:R-:W-:-:S02]  /*4dcc0*/  @!P1 IMAD.MOV.U32 R5, RZ, RZ, R24 ;  /* 0x000000ffff059224 */ /* 0x000fc400078e0018 */
[----:B------:R-:W2:Y:S01]  /*4dcd0*/  LDL R24, [R1+0x318c] ;  /* 0x00318c0001187983 */ /* 0x000ea20000100800 */
[----:B------:R-:W-:Y:S02]  /*4dce0*/  PRMT R15, RZ, 0x7610, R15 ;  /* 0x00007610ff0f7816 */ /* 0x000fe4000000000f */
[----:B------:R-:W-:Y:S02]  /*4dcf0*/  PRMT R14, RZ, 0x7610, R14 ;  /* 0x00007610ff0e7816 */ /* 0x000fe4000000000e */
[----:B------:R-:W-:Y:S01]  /*4dd00*/  PRMT R13, RZ, 0x7610, R13 ;  /* 0x00007610ff0d7816 */ /* 0x000fe2000000000d */
[----:B------:R4:W2:Y:S01]  /*4dd10*/  @!P1 LDG.E.U16 R6, [R4.64] ;  /* 0x0000000804069981 */ /* 0x0008a2000c1e1500 */
[----:B------:R-:W-:-:S03]  /*4dd20*/  PRMT R12, RZ, 0x7610, R12 ;  /* 0x00007610ff0c7816 */ /* 0x000fc6000000000c */
[----:B------:R-:W2:Y:S04]  /*4dd30*/  LDL R45, [R1+0x31dc] ;  /* 0x0031dc00012d7983 */ /* 0x000ea80000100800 */
[----:B------:R-:W2:Y:S04]  /*4dd40*/  LDL R44, [R1+0x31e8] ;  /* 0x0031e800012c7983 */ /* 0x000ea80000100800 */
[----:B------:R-:W2:Y:S04]  /*4dd50*/  LDL R43, [R1+0x3214] ;  /* 0x00321400012b7983 */ /* 0x000ea80000100800 */
[----:B------:R-:W2:Y:S01]  /*4dd60*/  LDL R42, [R1+0x3220] ;  /* 0x00322000012a7983 */ /* 0x000ea20000100800 */
[----:B----4-:R-:W-:-:S02]  /*4dd70*/  @!P0 IMAD.MOV.U32 R4, RZ, RZ, R40 ;  /* 0x000000ffff048224 */ /* 0x010fc400078e0028 */
[----:B------:R-:W-:Y:S01]  /*4dd80*/  @!P0 IMAD.MOV.U32 R5, RZ, RZ, R41 ;  /* 0x000000ffff058224 */ /* 0x000fe200078e0029 */
[----:B------:R-:W4:Y:S04]  /*4dd90*/  LDL R40, [R1+0x3210] ;  /* 0x0032100001287983 */ /* 0x000f280000100800 */
[----:B------:R-:W4:Y:S04]  /*4dda0*/  LDL R41, [R1+0x3204] ;  /* 0x0032040001297983 */ /* 0x000f280000100800 */
[----:B------:R3:W4:Y:S02]  /*4ddb0*/  @!P0 LDG.E.U16 R22, [R4.64] ;  /* 0x0000000804168981 */ /* 0x000724000c1e1500 */
[----:B---3--:R-:W-:-:S02]  /*4ddc0*/  @!P1 IMAD.MOV.U32 R5, RZ, RZ, R2 ;  /* 0x000000ffff059224 */ /* 0x008fc400078e0002 */
[----:B------:R-:W-:Y:S01]  /*4ddd0*/  @!P1 IMAD.MOV.U32 R4, RZ, RZ, R0 ;  /* 0x000000ffff049224 */ /* 0x000fe200078e0000 */
[----:B------:R-:W3:Y:S04]  /*4dde0*/  LDL R2, [R1+0x31cc] ;  /* 0x0031cc0001027983 */ /* 0x000ee80000100800 */
[----:B------:R-:W4:Y:S04]  /*4ddf0*/  LDL R0, [R1+0x31d8] ;  /* 0x0031d80001007983 */ /* 0x000f280000100800 */
[----:B------:R0:W4:Y:S02]  /*4de00*/  @!P1 LDG.E.U16 R21, [R4.64] ;  /* 0x0000000804159981 */ /* 0x000124000c1e1500 */
[----:B0-----:R-:W-:-:S02]  /*4de10*/  PRMT R5, RZ, 0x7610, R5 ;  /* 0x00007610ff057816 */ /* 0x001fc40000000005 */
[----:B------:R-:W-:-:S04]  /*4de20*/  PRMT R4, RZ, 0x7610, R4 ;  /* 0x00007610ff047816 */ /* 0x000fc80000000004 */
[----:B------:R0:W4:Y:S02]  /*4de30*/  @!P0 LDG.E.U16 R5, [R10.64] ;  /* 0x000000080a058981 */ /* 0x000124000c1e1500 */
[----:B0-----:R-:W-:Y:S02]  /*4de40*/  @!P1 IMAD.MOV.U32 R11, RZ, RZ, R39 ;  /* 0x000000ffff0b9224 */ /* 0x001fe400078e0027 */
[----:B------:R-:W-:Y:S01]  /*4de50*/  @!P1 IMAD.MOV.U32 R10, RZ, RZ, R38 ;  /* 0x000000ffff0a9224 */ /* 0x000fe200078e0026 */
[----:B------:R-:W4:Y:S04]  /*4de60*/  LDL R39, [R1+0x320c] ;  /* 0x00320c0001277983 */ /* 0x000f280000100800 */
[----:B------:R-:W4:Y:S04]  /*4de70*/  LDL R38, [R1+0x3218] ;  /* 0x0032180001267983 */ /* 0x000f280000100800 */
[----:B------:R0:W4:Y:S02]  /*4de80*/  @!P1 LDG.E.U16 R4, [R10.64] ;  /* 0x000000080a049981 */ /* 0x000124000c1e1500 */
[----:B0-----:R-:W-:-:S02]  /*4de90*/  @!P0 IMAD.MOV.U32 R10, RZ, RZ, R25 ;  /* 0x000000ffff0a8224 */ /* 0x001fc400078e0019 */
[----:B--2---:R-:W-:Y:S01]  /*4dea0*/  @!P0 IMAD.MOV.U32 R11, RZ, RZ, R26 ;  /* 0x000000ffff0b8224 */ /* 0x004fe200078e001a */
[----:B------:R-:W2:Y:S04]  /*4deb0*/  LDL R25, [R1+0x3250] ;  /* 0x0032500001197983 */ /* 0x000ea80000100800 */
[----:B------:R-:W2:Y:S04]  /*4dec0*/  LDL R26, [R1+0x3244] ;  /* 0x00324400011a7983 */ /* 0x000ea80000100800 */
[----:B------:R0:W2:Y:S02]  /*4ded0*/  @!P0 LDG.E.U16 R20, [R10.64] ;  /* 0x000000080a148981 */ /* 0x0000a4000c1e1500 */
[----:B0-----:R-:W-:-:S02]  /*4dee0*/  @!P1 IMAD.MOV.U32 R10, RZ, RZ, R3 ;  /* 0x000000ffff0a9224 */ /* 0x001fc400078e0003 */
[----:B------:R-:W2:Y:S01]  /*4def0*/  LDL R3, [R1+0x3258] ;  /* 0x0032580001037983 */ /* 0x000ea20000100800 */
[----:B------:R-:W-:Y:S02]  /*4df00*/  @!P1 IMAD.MOV.U32 R11, RZ, RZ, R24 ;  /* 0x000000ffff0b9224 */ /* 0x000fe400078e0018 */
[----:B------:R-:W2:Y:S03]  /*4df10*/  LDL R24, [R1+0x324c] ;  /* 0x00324c0001187983 */ /* 0x000ea60000100800 */
[----:B------:R0:W2:Y:S02]  /*4df20*/  @!P1 LDG.E.U16 R19, [R10.64] ;  /* 0x000000080a139981 */ /* 0x0000a4000c1e1500 */
[----:B0-----:R-:W-:Y:S02]  /*4df30*/  @!P0 IMAD.MOV.U32 R10, RZ, RZ, R8 ;  /* 0x000000ffff0a8224 */ /* 0x001fe400078e0008 */
[----:B------:R-:W-:Y:S01]  /*4df40*/  @!P0 IMAD.MOV.U32 R11, RZ, RZ, R9 ;  /* 0x000000ffff0b8224 */ /* 0x000fe200078e0009 */
[----:B------:R-:W2:Y:S04]  /*4df50*/  LDL R8, [R1+0x3290] ;  /* 0x0032900001087983 */ /* 0x000ea80000100800 */
[----:B------:R-:W2:Y:S04]  /*4df60*/  LDL R9, [R1+0x3284] ;  /* 0x0032840001097983 */ /* 0x000ea80000100800 */
[----:B------:R3:W2:Y:S02]  /*4df70*/  @!P0 LDG.E.U16 R18, [R10.64] ;  /* 0x000000080a128981 */ /* 0x0006a4000c1e1500 */
[----:B---3--:R-:W-:-:S02]  /*4df80*/  @!P1 IMAD.MOV.U32 R11, RZ, RZ, R2 ;  /* 0x000000ffff0b9224 */ /* 0x008fc400078e0002 */
[----:B----4-:R-:W-:Y:S01]  /*4df90*/  @!P1 IMAD.MOV.U32 R10, RZ, RZ, R0 ;  /* 0x000000ffff0a9224 */ /* 0x010fe200078e0000 */
[----:B------:R-:W3:Y:S04]  /*4dfa0*/  LDL R2, [R1+0x328c] ;  /* 0x00328c0001027983 */ /* 0x000ee80000100800 */
[----:B------:R-:W4:Y:S04]  /*4dfb0*/  LDL R0, [R1+0x3298] ;  /* 0x0032980001007983 */ /* 0x000f280000100800 */
[----:B------:R0:W4:Y:S02]  /*4dfc0*/  @!P1 LDG.E.U16 R17, [R10.64] ;  /* 0x000000080a119981 */ /* 0x000124000c1e1500 */
[----:B0-----:R-:W-:-:S02]  /*4dfd0*/  @!P0 IMAD.MOV.U32 R10, RZ, RZ, R40 ;  /* 0x000000ffff0a8224 */ /* 0x001fc400078e0028 */
[----:B------:R-:W-:Y:S01]  /*4dfe0*/  @!P0 IMAD.MOV.U32 R11, RZ, RZ, R41 ;  /* 0x000000ffff0b8224 */ /* 0x000fe200078e0029 */
[----:B------:R-:W4:Y:S04]  /*4dff0*/  LDL R40, [R1+0x32d0] ;  /* 0x0032d00001287983 */ /* 0x000f280000100800 */
[----:B------:R-:W4:Y:S04]  /*4e000*/  LDL R41, [R1+0x32c4] ;  /* 0x0032c40001297983 */ /* 0x000f280000100800 */
[----:B------:R0:W4:Y:S02]  /*4e010*/  @!P0 LDG.E.U16 R16, [R10.64] ;  /* 0x000000080a108981 */ /* 0x000124000c1e1500 */
[----:B0-----:R-:W-:-:S02]  /*4e020*/  @!P1 IMAD.MOV.U32 R11, RZ, RZ, R39 ;  /* 0x000000ffff0b9224 */ /* 0x001fc400078e0027 */
[----:B------:R-:W-:Y:S01]  /*4e030*/  @!P1 IMAD.MOV.U32 R10, RZ, RZ, R38 ;  /* 0x000000ffff0a9224 */ /* 0x000fe200078e0026 */
[----:B------:R-:W4:Y:S04]  /*4e040*/  LDL R39, [R1+0x32cc] ;  /* 0x0032cc0001277983 */ /* 0x000f280000100800 */
[----:B------:R-:W4:Y:S04]  /*4e050*/  LDL R38, [R1+0x32d8] ;  /* 0x0032d80001267983 */ /* 0x000f280000100800 */
[----:B------:R2:W4:Y:S02]  /*4e060*/  @!P1 LDG.E.U16 R15, [R10.64] ;  /* 0x000000080a0f9981 */ /* 0x000524000c1e1500 */
[----:B--2---:R-:W-:-:S02]  /*4e070*/  @!P0 IMAD.MOV.U32 R10, RZ, RZ, R25 ;  /* 0x000000ffff0a8224 */ /* 0x004fc400078e0019 */
[----:B------:R-:W-:Y:S02]  /*4e080*/  @!P0 IMAD.MOV.U32 R11, RZ, RZ, R26 ;  /* 0x000000ffff0b8224 */ /* 0x000fe400078e001a */
[----:B------:R-:W2:Y:S04]  /*4e090*/  LDL R26, [R1+0x3194] ;  /* 0x00319400011a7983 */ /* 0x000ea80000100800 */
[----:B------:R0:W2:Y:S02]  /*4e0a0*/  @!P0 LDG.E.U16 R14, [R10.64] ;  /* 0x000000080a0e8981 */ /* 0x0000a4000c1e1500 */
[----:B0-----:R-:W-:Y:S02]  /*4e0b0*/  @!P1 IMAD.MOV.U32 R10, RZ, RZ, R3 ;  /* 0x000000ffff0a9224 */ /* 0x001fe400078e0003 */
[----:B------:R-:W2:Y:S01]  /*4e0c0*/  LDL R3, [R1+0x31a0] ;  /* 0x0031a00001037983 */ /* 0x000ea20000100800 */
[----:B------:R-:W-:-:S05]  /*4e0d0*/  @!P1 IMAD.MOV.U32 R11, RZ, RZ, R24 ;  /* 0x000000ffff0b9224 */ /* 0x000fca00078e0018 */
[----:B------:R0:W2:Y:S02]  /*4e0e0*/  @!P1 LDG.E.U16 R13, [R10.64] ;  /* 0x000000080a0d9981 */ /* 0x0000a4000c1e1500 */
[----:B0-----:R-:W-:Y:S02]  /*4e0f0*/  @!P0 IMAD.MOV.U32 R10, RZ, RZ, R8 ;  /* 0x000000ffff0a8224 */ /* 0x001fe400078e0008 */
[----:B------:R-:W-:Y:S01]  /*4e100*/  @!P0 IMAD.MOV.U32 R11, RZ, RZ, R9 ;  /* 0x000000ffff0b8224 */ /* 0x000fe200078e0009 */
[----:B------:R-:W2:Y:S04]  /*4e110*/  LDL R8, [R1+0x31a8] ;  /* 0x0031a80001087983 */ /* 0x000ea80000100800 */
[----:B------:R-:W2:Y:S04]  /*4e120*/  LDL R9, [R1+0x319c] ;  /* 0x00319c0001097983 */ /* 0x000ea80000100800 */
[----:B------:R0:W2:Y:S01]  /*4e130*/  @!P0 LDG.E.U16 R12, [R10.64] ;  /* 0x000000080a0c8981 */ /* 0x0000a2000c1e1500 */
[----:B---3--:R-:W-:-:S02]  /*4e140*/  @!P1 IMAD.MOV.U32 R25, RZ, RZ, R2 ;  /* 0x000000ffff199224 */ /* 0x008fc400078e0002 */
[----:B----4-:R-:W-:Y:S01]  /*4e150*/  @!P1 IMAD.MOV.U32 R24, RZ, RZ, R0 ;  /* 0x000000ffff189224 */ /* 0x010fe200078e0000 */
[----:B------:R-:W3:Y:S04]  /*4e160*/  LDL R2, [R1+0x31d4] ;  /* 0x0031d40001027983 */ /* 0x000ee80000100800 */
[----:B------:R-:W4:Y:S01]  /*4e170*/  LDL R0, [R1+0x31e0] ;  /* 0x0031e00001007983 */ /* 0x000f220000100800 */
[----:B0-----:R-:W-:Y:S02]  /*4e180*/  PRMT R11, RZ, 0x7610, R11 ;  /* 0x00007610ff0b7816 */ /* 0x001fe4000000000b */
[----:B------:R-:W-:-:S04]  /*4e190*/  PRMT R10, RZ, 0x7610, R10 ;  /* 0x00007610ff0a7816 */ /* 0x000fc8000000000a */
[----:B------:R0:W4:Y:S01]  /*4e1a0*/  @!P1 LDG.E.U16 R11, [R24.64] ;  /* 0x00000008180b9981 */ /* 0x000122000c1e1500 */
[----:B------:R-:W-:Y:S01]  /*4e1b0*/  PRMT R27, RZ, 0x7610, R27 ;  /* 0x00007610ff1b7816 */ /* 0x000fe2000000001b */
[----:B0-----:R-:W-:Y:S02]  /*4e1c0*/  @!P0 IMAD.MOV.U32 R24, RZ, RZ, R40 ;  /* 0x000000ffff188224 */ /* 0x001fe400078e0028 */
[----:B------:R-:W-:Y:S01]  /*4e1d0*/  @!P0 IMAD.MOV.U32 R25, RZ, RZ, R41 ;  /* 0x000000ffff198224 */ /* 0x000fe200078e0029 */
[----:B------:R-:W4:Y:S04]  /*4e1e0*/  LDL R40, [R1+0x3228] ;  /* 0x0032280001287983 */ /* 0x000f280000100800 */
[----:B------:R-:W4:Y:S04]  /*4e1f0*/  LDL R41, [R1+0x321c] ;  /* 0x00321c0001297983 */ /* 0x000f280000100800 */
[----:B------:R0:W4:Y:S02]  /*4e200*/  @!P0 LDG.E.U16 R10, [R24.64] ;  /* 0x00000008180a8981 */ /* 0x000124000c1e1500 */
[----:B0-----:R-:W-:-:S02]  /*4e210*/  @!P1 IMAD.MOV.U32 R24, RZ, RZ, R38 ;  /* 0x000000ffff189224 */ /* 0x001fc400078e0026 */
[----:B------:R-:W-:Y:S01]  /*4e220*/  @!P1 IMAD.MOV.U32 R25, RZ, RZ, R39 ;  /* 0x000000ffff199224 */ /* 0x000fe200078e0027 */
[----:B------:R-:W-:Y:S01]  /*4e230*/  PRMT R28, RZ, 0x7610, R28 ;  /* 0x00007610ff1c7816 */ /* 0x000fe2000000001c */
[----:B------:R-:W4:Y:S04]  /*4e240*/  LDL R39, [R1+0x3254] ;  /* 0x0032540001277983 */ /* 0x000f280000100800 */
[----:B------:R2:W4:Y:S04]  /*4e250*/  @!P1 LDG.E.U16 R27, [R24.64] ;  /* 0x00000008181b9981 */ /* 0x000528000c1e1500 */
[----:B------:R-:W4:Y:S01]  /*4e260*/  LDL R38, [R1+0x325c] ;  /* 0x00325c0001267983 */ /* 0x000f220000100800 */
[----:B--2---:R-:W-:-:S03]  /*4e270*/  @!P0 IMAD.MOV.U32 R25, RZ, RZ, R26 ;  /* 0x000000ffff198224 */ /* 0x004fc600078e001a */
[----:B------:R-:W2:Y:S01]  /*4e280*/  LDL R26, [R1+0x3268] ;  /* 0x00326800011a7983 */ /* 0x000ea20000100800 */
[----:B------:R-:W-:-:S03]  /*4e290*/  @!P0 IMAD.MOV.U32 R24, RZ, RZ, R3 ;  /* 0x000000ffff188224 */ /* 0x000fc600078e0003 */
[----:B------:R-:W2:Y:S04]  /*4e2a0*/  LDL R3, [R1+0x3260] ;  /* 0x0032600001037983 */ /* 0x000ea80000100800 */
[----:B------:R0:W2:Y:S02]  /*4e2b0*/  @!P0 LDG.E.U16 R28, [R24.64] ;  /* 0x00000008181c8981 */ /* 0x0000a4000c1e1500 */
[----:B0-----:R-:W-:Y:S02]  /*4e2c0*/  @!P1 IMAD.MOV.U32 R24, RZ, RZ, R8 ;  /* 0x000000ffff189224 */ /* 0x001fe400078e0008 */
[----:B------:R-:W-:Y:S01]  /*4e2d0*/  @!P1 IMAD.MOV.U32 R25, RZ, RZ, R9 ;  /* 0x000000ffff199224 */ /* 0x000fe200078e0009 */
[----:B------:R-:W2:Y:S04]  /*4e2e0*/  LDL R8, [R1+0x32a0] ;  /* 0x0032a00001087983 */ /* 0x000ea80000100800 */
[----:B------:R-:W2:Y:S01]  /*4e2f0*/  LDL R9, [R1+0x3294] ;  /* 0x0032940001097983 */ /* 0x000ea20000100800 */
[----:B------:R-:W-:-:S06]  /*4e300*/  PRMT R29, RZ, 0x7610, R29 ;  /* 0x00007610ff1d7816 */ /* 0x000fcc000000001d */
[----:B------:R3:W2:Y:S02]  /*4e310*/  @!P1 LDG.E.U16 R29, [R24.64] ;  /* 0x00000008181d9981 */ /* 0x0006a4000c1e1500 */
[----:B---3--:R-:W-:Y:S02]  /*4e320*/  @!P0 IMAD.MOV.U32 R25, RZ, RZ, R2 ;  /* 0x000000ffff198224 */ /* 0x008fe400078e0002 */
[----:B----4-:R-:W-:Y:S01]  /*4e330*/  @!P0 IMAD.MOV.U32 R24, RZ, RZ, R0 ;  /* 0x000000ffff188224 */ /* 0x010fe200078e0000 */
[----:B------:R-:W3:Y:S04]  /*4e340*/  LDL R2, [R1+0x329c] ;  /* 0x00329c0001027983 */ /* 0x000ee80000100800 */
[----:B------:R-:W4:Y:S01]  /*4e350*/  LDL R0, [R1+0x32a8] ;  /* 0x0032a80001007983 */ /* 0x000f220000100800 */
[----:B------:R-:W-:-:S02]  /*4e360*/  PRMT R30, RZ, 0x7610, R30 ;  /* 0x00007610ff1e7816 */ /* 0x000fc4000000001e */
        /* <DEDUP_REMOVED lines=15> */
[----:B--2---:R-:W-:Y:S02]  /*4e460*/  @!P0 IMAD.MOV.U32 R24, RZ, RZ, R3 ;  /* 0x000000ffff188224 */ /* 0x004fe400078e0003 */
[----:B------:R-:W-:-:S05]  /*4e470*/  @!P0 IMAD.MOV.U32 R25, RZ, RZ, R39 ;  /* 0x000000ffff198224 */ /* 0x000fca00078e0027 */
[----:B------:R0:W2:Y:S04]  /*4e480*/  @!P0 LDG.E.U16 R34, [R24.64] ;  /* 0x0000000818228981 */ /* 0x0000a8000c1e1500 */
[----:B------:R-:W1:Y:S01]  /*4e490*/  S2R R3, SR_TID.X ;  /* 0x0000000000037919 */ /* 0x000e620000002100 */
[----:B0-----:R-:W-:Y:S02]  /*4e4a0*/  @!P1 IMAD.MOV.U32 R24, RZ, RZ, R26 ;  /* 0x000000ffff189224 */ /* 0x001fe400078e001a */
[----:B------:R-:W-:Y:S01]  /*4e4b0*/  @!P1 IMAD.MOV.U32 R25, RZ, RZ, R38 ;  /* 0x000000ffff199224 */ /* 0x000fe200078e0026 */
[----:B------:R-:W2:Y:S04]  /*4e4c0*/  LDL.LU R26, [R1+0xa94] ;  /* 0x000a9400011a7983 */ /* 0x000ea80000300800 */
[----:B------:R0:W2:Y:S02]  /*4e4d0*/  @!P1 LDG.E.U16 R35, [R24.64] ;  /* 0x0000000818239981 */ /* 0x0000a4000c1e1500 */
[----:B0-----:R-:W-:-:S02]  /*4e4e0*/  @!P0 IMAD.MOV.U32 R24, RZ, RZ, R8 ;  /* 0x000000ffff188224 */ /* 0x001fc400078e0008 */
[----:B------:R-:W-:Y:S01]  /*4e4f0*/  @!P0 IMAD.MOV.U32 R25, RZ, RZ, R9 ;  /* 0x000000ffff198224 */ /* 0x000fe200078e0009 */
        /* <DEDUP_REMOVED lines=14> */
[----:B------:R-:W2:Y:S01]  /*4e5e0*/  LDL.LU R50, [R1+0x9d8] ;  /* 0x0009d80001327983 */ /* 0x000ea20000300800 */
[----:B------:R-:W-:Y:S01]  /*4e5f0*/  PRMT R36, RZ, 0x7610, R36 ;  /* 0x00007610ff247816 */ /* 0x000fe20000000024 */
[----:B------:R-:W2:Y:S01]  /*4e600*/  LDL.LU R51, [R1+0x9d4] ;  /* 0x0009d40001337983 */ /* 0x000ea20000300800 */
[----:B------:R-:W2:Y:S02]  /*4e610*/  LDL.LU R52, [R1+0x9c0] ;  /* 0x0009c00001347983 */ /* 0x000ea40000300800 */
[----:B------:R-:W2:Y:S02]  /*4e620*/  LDL.LU R53, [R1+0x9bc] ;  /* 0x0009bc0001357983 */ /* 0x000ea40000300800 */
[----:B------:R-:W2:Y:S01]  /*4e630*/  LDL.LU R54, [R1+0x9a8] ;  /* 0x0009a80001367983 */ /* 0x000ea20000300800 */
[----:B------:R-:W2:Y:S01]  /*4e640*/  LDL.LU R55, [R1+0x9a4] ;  /* 0x0009a40001377983 */ /* 0x000ea20000300800 */
[----:B------:R-:W2:Y:S01]  /*4e650*/  LDL.LU R57, [R1+0x990] ;  /* 0x0009900001397983 */ /* 0x000ea20000300800 */
[----:B-1----:R-:W-:-:S02]  /*4e660*/  LOP3.LUT R3, R3, 0x1f, RZ, 0xc0, !PT ;  /* 0x0000001f03037812 */ /* 0x002fc400078ec0ff */
[----:B------:R3:W2:Y:S01]  /*4e670*/  @!P0 LDG.E.U16 R36, [R24.64] ;  /* 0x0000000818248981 */ /* 0x0006a2000c1e1500 */
[----:B------:R-:W-:Y:S01]  /*4e680*/  PRMT R37, RZ, 0x7610, R37 ;  /* 0x00007610ff257816 */ /* 0x000fe20000000025 */
[----:B------:R-:W2:Y:S02]  /*4e690*/  LDL.LU R58, [R1+0x98c] ;  /* 0x00098c00013a7983 */ /* 0x000ea40000300800 */
[----:B------:R-:W2:Y:S01]  /*4e6a0*/  LDL.LU R59, [R1+0x978] ;  /* 0x00097800013b7983 */ /* 0x000ea20000300800 */
[----:B------:R-:W2:Y:S01]  /*4e6b0*/  LDL.LU R61, [R1+0x974] ;  /* 0x00097400013d7983 */ /* 0x000ea20000300800 */
[----:B------:R-:W2:Y:S02]  /*4e6c0*/  LDL.LU R60, [R1+0x960] ;  /* 0x00096000013c7983 */ /* 0x000ea40000300800 */
[----:B------:R-:W-:Y:S02]  /*4e6d0*/  IMAD.SHL.U32 R56, R3, 0x2, RZ ;  /* 0x0000000203387824 */ /* 0x000fe400078e00ff */
[----:B---3--:R-:W-:-:S02]  /*4e6e0*/  @!P1 IMAD.MOV.U32 R25, RZ, RZ, R2 ;  /* 0x000000ffff199224 */ /* 0x008fc400078e0002 */
[----:B----4-:R-:W-:Y:S02]  /*4e6f0*/  @!P1 IMAD.MOV.U32 R24, RZ, RZ, R0 ;  /* 0x000000ffff189224 */ /* 0x010fe400078e0000 */
[----:B------:R-:W3:Y:S01]  /*4e700*/  LDL.LU R0, [R1+0x95c] ;  /* 0x00095c0001007983 */ /* 0x000ee20000300800 */
[----:B------:R-:W3:Y:S02]  /*4e710*/  LDL.LU R2, [R1+0x948] ;  /* 0x0009480001027983 */ /* 0x000ee40000300800 */
[----:B------:R-:W2:Y:S01]  /*4e720*/  LDL.LU R3, [R1+0x944] ;  /* 0x0009440001037983 */ /* 0x000ea20000300800 */
[----:B------:R0:W2:Y:S04]  /*4e730*/  @!P1 LDG.E.U16 R37, [R24.64] ;  /* 0x0000000818259981 */ /* 0x0000a8000c1e1500 */
[----:B0-----:R-:W2:Y:S01]  /*4e740*/  LDL.LU R25, [R1+0xa98] ;  /* 0x000a980001197983 */ /* 0x001ea20000300800 */
[----:B------:R-:W-:Y:S01]  /*4e750*/  LOP3.LUT R56, R56, 0x10, RZ, 0x3c, !PT ;  /* 0x0000001038387812 */ /* 0x000fe200078e3cff */
[----:B------:R-:W3:Y:S04]  /*4e760*/  LDL.LU R24, [R1+0x930] ;  /* 0x0009300001187983 */ /* 0x000ee80000300800 */
[----:B--2---:R0:W-:Y:S01]  /*4e770*/  STS.U16 [R56+0x1080], R25 ;  /* 0x0010801938007388 */ /* 0x0041e20000000400 */
[----:B------:R1:W-:Y:S02]  /*4e780*/  STS.U16 [R56+0x10c0], R26 ;  /* 0x0010c01a38007388 */ /* 0x0003e40000000400 */
[----:B------:R2:W-:Y:S02]  /*4e790*/  STS.U16 [R56+0x12c0], R8 ;  /* 0x0012c00838007388 */ /* 0x0005e40000000400 */
[----:B------:R3:W-:Y:S01]  /*4e7a0*/  STS.U16 [R56+0x1280], R9 ;  /* 0x0012800938007388 */ /* 0x0007e20000000400 */
[----:B------:R3:W-:Y:S01]  /*4e7b0*/  STS.U16 [R56+0x1480], R38 ;  /* 0x0014802638007388 */ /* 0x0007e20000000400 */
[----:B------:R3:W-:Y:S03]  /*4e7c0*/  STS.U16 [R56+0x14c0], R39 ;  /* 0x0014c02738007388 */ /* 0x0007e60000000400 */
[----:B0-----:R-:W4:Y:S01]  /*4e7d0*/  LDL.LU R25, [R1+0x92c] ;  /* 0x00092c0001197983 */ /* 0x001f220000300800 */
[----:B-1----:R-:W4:Y:S02]  /*4e7e0*/  LDL.LU R26, [R1+0x918] ;  /* 0x00091800011a7983 */ /* 0x002f240000300800 */
[----:B--2---:R-:W2:Y:S02]  /*4e7f0*/  LDL.LU R8, [R1+0x914] ;  /* 0x0009140001087983 */ /* 0x004ea40000300800 */
[----:B---3--:R-:W3:Y:S01]  /*4e800*/  LDL.LU R9, [R1+0x900] ;  /* 0x0009000001097983 */ /* 0x008ee20000300800 */
[----:B------:R-:W3:Y:S04]  /*4e810*/  LDL.LU R38, [R1+0x8fc] ;  /* 0x0008fc0001267983 */ /* 0x000ee80000300800 */
        /* <DEDUP_REMOVED lines=8> */
[----:B-1----:R-:W3:Y:S03]  /*4e8a0*/  LDL.LU R41, [R1+0x730] ;  /* 0x0007300001297983 */ /* 0x002ee60000300800 */
[----:B------:R-:W3:Y:S04]  /*4e8b0*/  LDL.LU R42, [R1+0x72c] ;  /* 0x00072c00012a7983 */ /* 0x000ee80000300800 */
[----:B------:R-:W3:Y:S01]  /*4e8c0*/  LDL.LU R43, [R1+0x718] ;  /* 0x00071800012b7983 */ /* 0x000ee20000300800 */
[----:B------:R-:W3:Y:S02]  /*4e8d0*/  LDL.LU R44, [R1+0x714] ;  /* 0x00071400012c7983 */ /* 0x000ee40000300800 */
[----:B------:R0:W-:Y:S02]  /*4e8e0*/  STS.U16 [R56+0x1c80], R46 ;  /* 0x001c802e38007388 */ /* 0x0001e40000000400 */
[----:B------:R-:W3:Y:S01]  /*4e8f0*/  LDL.LU R45, [R1+0x700] ;  /* 0x00070000012d7983 */ /* 0x000ee20000300800 */
[----:B------:R1:W-:Y:S01]  /*4e900*/  STS.U16 [R56+0x1cc0], R47 ;  /* 0x001cc02f38007388 */ /* 0x0003e20000000400 */
[----:B------:R1:W-:Y:S02]  /*4e910*/  STS.U16 [R56+0x1ec0], R48 ;  /* 0x001ec03038007388 */ /* 0x0003e40000000400 */
[----:B------:R1:W-:Y:S02]  /*4e920*/  STS.U16 [R56+0x1e80], R49 ;  /* 0x001e803138007388 */ /* 0x0003e40000000400 */
[----:B------:R1:W-:Y:S01]  /*4e930*/  STS.U16 [R56+0x2080], R50 ;  /* 0x0020803238007388 */ /* 0x0003e20000000400 */
[----:B------:R1:W-:Y:S04]  /*4e940*/  STS.U16 [R56+0x20c0], R51 ;  /* 0x0020c03338007388 */ /* 0x0003e80000000400 */
        /* <DEDUP_REMOVED lines=23> */
[----:B0-----:R-:W3:Y:S01]  /*4eac0*/  LDL.LU R59, [R1+0x66c] ;  /* 0x00066c00013b7983 */ /* 0x001ee20000300800 */
[----:B-1----:R-:W3:Y:S02]  /*4ead0*/  LDL.LU R61, [R1+0x658] ;  /* 0x00065800013d7983 */ /* 0x002ee40000300800 */
[----:B------:R-:W3:Y:S01]  /*4eae0*/  LDL.LU R60, [R1+0x654] ;  /* 0x00065400013c7983 */ /* 0x000ee20000300800 */
[----:B------:R-:W3:Y:S01]  /*4eaf0*/  LDL.LU R0, [R1+0x640] ;  /* 0x0006400001007983 */ /* 0x000ee20000300800 */
[----:B------:R-:W3:Y:S03]  /*4eb00*/  LDL.LU R2, [R1+0x63c] ;  /* 0x00063c0001027983 */ /* 0x000ee60000300800 */
[----:B------:R0:W-:Y:S01]  /*4eb10*/  STS.U16 [R56+0x2cc0], R3 ;  /* 0x002cc00338007388 */ /* 0x0001e20000000400 */
[----:B------:R-:W-:Y:S03]  /*4eb20*/  STS.U16 [R56+0x2ec0], R24 ;  /* 0x002ec01838007388 */ /* 0x000fe60000000400 */
[----:B0-----:R-:W3:Y:S04]  /*4eb30*/  LDL.LU R3, [R1+0x628] ;  /* 0x0006280001037983 */ /* 0x001ee80000300800 */
[----:B----4-:R-:W-:Y:S01]  /*4eb40*/  STS.U16 [R56+0x2e80], R25 ;  /* 0x002e801938007388 */ /* 0x010fe20000000400 */
[----:B------:R-:W-:Y:S02]  /*4eb50*/  STS.U16 [R56+0x3080], R26 ;  /* 0x0030801a38007388 */ /* 0x000fe40000000400 */
[----:B--2---:R-:W-:Y:S01]  /*4eb60*/  STS.U16 [R56+0x30c0], R8 ;  /* 0x0030c00838007388 */ /* 0x004fe20000000400 */
[----:B---3--:R-:W-:Y:S04]  /*4eb70*/  STS.U16 [R56+0x32c0], R9 ;  /* 0x0032c00938007388 */ /* 0x008fe80000000400 */
[----:B------:R0:W-:Y:S01]  /*4eb80*/  STS.U16 [R56+0x3280], R38 ;  /* 0x0032802638007388 */ /* 0x0001e20000000400 */
[----:B------:R1:W-:Y:S03]  /*4eb90*/  STS.U16 [R56+0x3480], R39 ;  /* 0x0034802738007388 */ /* 0x0003e60000000400 */
[----:B0-----:R-:W2:Y:S04]  /*4eba0*/  LDL.LU R38, [R1+0x624] ;  /* 0x0006240001267983 */ /* 0x001ea80000300800 */
[----:B------:R0:W-:Y:S01]  /*4ebb0*/  STS.U16 [R56+0x34c0], R40 ;  /* 0x0034c02838007388 */ /* 0x0001e20000000400 */
[----:B------:R3:W-:Y:S02]  /*4ebc0*/  STS.U16 [R56+0x36c0], R41 ;  /* 0x0036c02938007388 */ /* 0x0007e40000000400 */
[----:B------:R4:W-:Y:S02]  /*4ebd0*/  STS.U16 [R56+0x3680], R42 ;  /* 0x0036802a38007388 */ /* 0x0009e40000000400 */
[----:B-1----:R-:W2:Y:S01]  /*4ebe0*/  LDL.LU R39, [R1+0x610] ;  /* 0x0006100001277983 */ /* 0x002ea20000300800 */
[----:B------:R1:W-:Y:S01]  /*4ebf0*/  STS.U16 [R56+0x3880], R43 ;  /* 0x0038802b38007388 */ /* 0x0003e20000000400 */
[----:B------:R3:W-:Y:S02]  /*4ec00*/  STS.U16 [R56+0x38c0], R44 ;  /* 0x0038c02c38007388 */ /* 0x0007e40000000400 */
[----:B------:R3:W-:Y:S01]  /*4ec10*/  STS.U16 [R56+0x3ac0], R45 ;  /* 0x003ac02d38007388 */ /* 0x0007e20000000400 */
[----:B0-----:R-:W2:Y:S01]  /*4ec20*/  LDL.LU R40, [R1+0x60c] ;  /* 0x00060c0001287983 */ /* 0x001ea20000300800 */
[----:B---3--:R-:W3:Y:S02]  /*4ec30*/  LDL.LU R41, [R1+0x5f8] ;  /* 0x0005f80001297983 */ /* 0x008ee40000300800 */
[----:B----4-:R-:W4:Y:S01]  /*4ec40*/  LDL.LU R42, [R1+0x5f4] ;  /* 0x0005f400012a7983 */ /* 0x010f220000300800 */
[----:B-1----:R-:W4:Y:S04]  /*4ec50*/  LDL.LU R43, [R1+0x560] ;  /* 0x00056000012b7983 */ /* 0x002f280000300800 */
[----:B------:R0:W-:Y:S01]  /*4ec60*/  STS.U16 [R56+0x3a80], R46 ;  /* 0x003a802e38007388 */ /* 0x0001e20000000400 */
[----:B------:R1:W-:Y:S02]  /*4ec70*/  STS.U16 [R56+0x3c80], R47 ;  /* 0x003c802f38007388 */ /* 0x0003e40000000400 */
[----:B------:R1:W-:Y:S02]  /*4ec80*/  STS.U16 [R56+0x3cc0], R48 ;  /* 0x003cc03038007388 */ /* 0x0003e40000000400 */
[----:B------:R-:W4:Y:S01]  /*4ec90*/  LDL.LU R44, [R1+0x13c] ;  /* 0x00013c00012c7983 */ /* 0x000f220000300800 */
[----:B------:R-:W4:Y:S04]  /*4eca0*/  LDL.LU R45, [R1+0x128] ;  /* 0x00012800012d7983 */ /* 0x000f280000300800 */
[----:B------:R1:W-:Y:S01]  /*4ecb0*/  STS.U16 [R56+0x3ec0], R49 ;  /* 0x003ec03138007388 */ /* 0x0003e20000000400 */
[----:B------:R1:W-:Y:S02]  /*4ecc0*/  STS.U16 [R56+0x3e80], R50 ;  /* 0x003e803238007388 */ /* 0x0003e40000000400 */
[----:B------:R1:W-:Y:S01]  /*4ecd0*/  STS.U16 [R56+0x4080], R51 ;  /* 0x0040803338007388 */ /* 0x0003e20000000400 */
[----:B0-----:R-:W4:Y:S01]  /*4ece0*/  LDL.LU R46, [R1+0x124] ;  /* 0x00012400012e7983 */ /* 0x001f220000300800 */
[----:B-1----:R-:W4:Y:S02]  /*4ecf0*/  LDL.LU R47, [R1+0x110] ;  /* 0x00011000012f7983 */ /* 0x002f240000300800 */
[----:B------:R-:W4:Y:S01]  /*4ed00*/  LDL.LU R48, [R1+0x10c] ;  /* 0x00010c0001307983 */ /* 0x000f220000300800 */
[----:B------:R-:W4:Y:S04]  /*4ed10*/  LDL.LU R49, [R1+0xf8] ;  /* 0x0000f80001317983 */ /* 0x000f280000300800 */
[----:B------:R0:W-:Y:S01]  /*4ed20*/  STS.U16 [R56+0x40c0], R52 ;  /* 0x0040c03438007388 */ /* 0x0001e20000000400 */
[----:B------:R1:W-:Y:S02]  /*4ed30*/  STS.U16 [R56+0x42c0], R53 ;  /* 0x0042c03538007388 */ /* 0x0003e40000000400 */
[----:B------:R-:W-:Y:S02]  /*4ed40*/  STS.U16 [R56+0x4280], R54 ;  /* 0x0042803638007388 */ /* 0x000fe40000000400 */
[----:B------:R-:W4:Y:S01]  /*4ed50*/  LDL.LU R50, [R1+0xf4] ;  /* 0x0000f40001327983 */ /* 0x000f220000300800 */
[----:B------:R-:W4:Y:S04]  /*4ed60*/  LDL.LU R51, [R1+0xe0] ;  /* 0x0000e00001337983 */ /* 0x000f280000300800 */
[----:B------:R-:W-:Y:S01]  /*4ed70*/  STS.U16 [R56+0x4480], R55 ;  /* 0x0044803738007388 */ /* 0x000fe20000000400 */
[----:B------:R1:W-:Y:S02]  /*4ed80*/  STS.U16 [R56+0x44c0], R57 ;  /* 0x0044c03938007388 */ /* 0x0003e40000000400 */
[----:B------:R-:W-:Y:S01]  /*4ed90*/  STS.U16 [R56+0x46c0], R58 ;  /* 0x0046c03a38007388 */ /* 0x000fe20000000400 */
[----:B0-----:R-:W4:Y:S01]  /*4eda0*/  LDL.LU R52, [R1+0xdc] ;  /* 0x0000dc0001347983 */ /* 0x001f220000300800 */
[----:B-1----:R-:W4:Y:S03]  /*4edb0*/  LDL.LU R53, [R1+0xc8] ;  /* 0x0000c80001357983 */ /* 0x002f260000300800 */
[----:B------:R-:W4:Y:S04]  /*4edc0*/  LDL.LU R57, [R1+0xc4] ;  /* 0x0000c40001397983 */ /* 0x000f280000300800 */
[----:B------:R-:W-:Y:S01]  /*4edd0*/  STS.U16 [R56+0x4680], R59 ;  /* 0x0046803b38007388 */ /* 0x000fe20000000400 */
[----:B------:R-:W-:Y:S02]  /*4ede0*/  STS.U16 [R56+0x4880], R61 ;  /* 0x0048803d38007388 */ /* 0x000fe40000000400 */
[----:B------:R-:W-:Y:S01]  /*4edf0*/  STS.U16 [R56+0x48c0], R60 ;  /* 0x0048c03c38007388 */ /* 0x000fe20000000400 */
[----:B------:R0:W-:Y:S01]  /*4ee00*/  STS.U16 [R56+0x4ac0], R0 ;  /* 0x004ac00038007388 */ /* 0x0001e20000000400 */
[----:B------:R1:W-:Y:S03]  /*4ee10*/  STS.U16 [R56+0x4a80], R2 ;  /* 0x004a800238007388 */ /* 0x0003e60000000400 */
[----:B0-----:R-:W4:Y:S01]  /*4ee20*/  LDL.LU R0, [R1+0xb0] ;  /* 0x0000b00001007983 */ /* 0x001f220000300800 */
[----:B-1----:R-:W4:Y:S02]  /*4ee30*/  LDL.LU R2, [R1+0xac] ;  /* 0x0000ac0001027983 */ /* 0x002f240000300800 */
        /* <DEDUP_REMOVED lines=12> */
[----:B0-----:R-:W4:Y:S04]  /*4ef00*/  LDL.LU R3, [R1+0x1c] ;  /* 0x00001c0001037983 */ /* 0x001f280000300800 */
[----:B--2---:R0:W-:Y:S04]  /*4ef10*/  STS.U16 [R56+0x4cc0], R38 ;  /* 0x004cc02638007388 */ /* 0x0041e80000000400 */
[----:B------:R1:W-:Y:S04]  /*4ef20*/  STS.U16 [R56+0x4ec0], R39 ;  /* 0x004ec02738007388 */ /* 0x0003e80000000400 */
[----:B0-----:R-:W2:Y:S04]  /*4ef30*/  LDL.LU R38, [R1+0x5d04] ;  /* 0x005d040001267983 */ /* 0x001ea80000300800 */
[----:B------:R0:W-:Y:S04]  /*4ef40*/  STS.U16 [R56+0x4e80], R40 ;  /* 0x004e802838007388 */ /* 0x0001e80000000400 */
[----:B-1----:R-:W2:Y:S01]  /*4ef50*/  LDL.LU R39, [R1+0x5d00] ;  /* 0x005d000001277983 */ /* 0x002ea20000300800 */
[----:B---3--:R1:W-:Y:S02]  /*4ef60*/  STS.U16 [R56+0x5080], R41 ;  /* 0x0050802938007388 */ /* 0x0083e40000000400 */
[----:B----4-:R3:W-:Y:S01]  /*4ef70*/  STS.U16 [R56+0x50c0], R42 ;  /* 0x0050c02a38007388 */ /* 0x0107e20000000400 */
[----:B------:R4:W-:Y:S04]  /*4ef80*/  STS.U16 [R56+0x52c0], R43 ;  /* 0x0052c02b38007388 */ /* 0x0009e80000000400 */
[----:B0-----:R-:W2:Y:S01]  /*4ef90*/  LDL.LU R40, [R1+0x5cfc] ;  /* 0x005cfc0001287983 */ /* 0x001ea20000300800 */
[----:B-1----:R-:W2:Y:S03]  /*4efa0*/  LDL.LU R41, [R1+0x5cf8] ;  /* 0x005cf80001297983 */ /* 0x002ea60000300800 */
[----:B---3--:R-:W3:Y:S04]  /*4efb0*/  LDL.LU R42, [R1+0x5cf4] ;  /* 0x005cf400012a7983 */ /* 0x008ee80000300800 */
[----:B------:R0:W-:Y:S04]  /*4efc0*/  STS.U16 [R56+0x5280], R44 ;  /* 0x0052802c38007388 */ /* 0x0001e80000000400 */
[----:B----4-:R-:W4:Y:S01]  /*4efd0*/  LDL.LU R43, [R1+0x5cf0] ;  /* 0x005cf000012b7983 */ /* 0x010f220000300800 */
[----:B------:R1:W-:Y:S02]  /*4efe0*/  STS.U16 [R56+0x5480], R45 ;  /* 0x0054802d38007388 */ /* 0x0003e40000000400 */
[----:B------:R1:W-:Y:S02]  /*4eff0*/  STS.U16 [R56+0x54c0], R46 ;  /* 0x0054c02e38007388 */ /* 0x0003e40000000400 */
[----:B------:R1:W-:Y:S01]  /*4f000*/  STS.U16 [R56+0x56c0], R47 ;  /* 0x0056c02f38007388 */ /* 0x0003e20000000400 */
[----:B------:R1:W-:Y:S01]  /*4f010*/  STS.U16 [R56+0x5680], R48 ;  /* 0x0056803038007388 */ /* 0x0003e20000000400 */
[----:B------:R1:W-:Y:S03]  /*4f020*/  STS.U16 [R56+0x5880], R49 ;  /* 0x0058803138007388 */ /* 0x0003e60000000400 */
[----:B0-----:R-:W2:Y:S01]  /*4f030*/  LDL.LU R44, [R1+0x5cec] ;  /* 0x005cec00012c7983 */ /* 0x001ea20000300800 */
[----:B-1----:R-:W2:Y:S03]  /*4f040*/  LDL.LU R45, [R1+0x5ce8] ;  /* 0x005ce800012d7983 */ /* 0x002ea60000300800 */
[----:B------:R-:W2:Y:S04]  /*4f050*/  LDL.LU R46, [R1+0x5ce4] ;  /* 0x005ce400012e7983 */ /* 0x000ea80000300800 */
[----:B------:R-:W2:Y:S01]  /*4f060*/  LDL.LU R47, [R1+0x5ce0] ;  /* 0x005ce000012f7983 */ /* 0x000ea20000300800 */
[----:B------:R-:W2:Y:S02]  /*4f070*/  LDL.LU R48, [R1+0x5cdc] ;  /* 0x005cdc0001307983 */ /* 0x000ea40000300800 */
[----:B------:R-:W2:Y:S01]  /*4f080*/  LDL.LU R49, [R1+0x5cd8] ;  /* 0x005cd80001317983 */ /* 0x000ea20000300800 */
        /* <DEDUP_REMOVED lines=11> */
[----:B------:R1:W-:Y:S03]  /*4f140*/  STS.U16 [R56+0x5e80], R2 ;  /* 0x005e800238007388 */ /* 0x0003e60000000400 */
[----:B0-----:R-:W2:Y:S01]  /*4f150*/  LDL.LU R0, [R1+0x5cc0] ;  /* 0x005cc00001007983 */ /* 0x001ea20000300800 */
[----:B-1----:R-:W2:Y:S02]  /*4f160*/  LDL.LU R2, [R1+0x5cbc] ;  /* 0x005cbc0001027983 */ /* 0x002ea40000300800 */
[----:B------:R0:W-:Y:S02]  /*4f170*/  STS.U16 [R56+0x6080], R24 ;  /* 0x0060801838007388 */ /* 0x0001e40000000400 */
[----:B------:R1:W-:Y:S01]  /*4f180*/  STS.U16 [R56+0x60c0], R25 ;  /* 0x0060c01938007388 */ /* 0x0003e20000000400 */
[----:B------:R1:W-:Y:S01]  /*4f190*/  STS.U16 [R56+0x62c0], R26 ;  /* 0x0062c01a38007388 */ /* 0x0003e20000000400 */
[----:B------:R1:W-:Y:S02]  /*4f1a0*/  STS.U16 [R56+0x6280], R8 ;  /* 0x0062800838007388 */ /* 0x0003e40000000400 */
[----:B------:R1:W-:Y:S02]  /*4f1b0*/  STS.U16 [R56+0x6480], R9 ;  /* 0x0064800938007388 */ /* 0x0003e40000000400 */
[----:B------:R1:W-:Y:S01]  /*4f1c0*/  STS.U16 [R56+0x64c0], R54 ;  /* 0x0064c03638007388 */ /* 0x0003e20000000400 */
[----:B------:R1:W-:Y:S04]  /*4f1d0*/  STS.U16 [R56+0x66c0], R55 ;  /* 0x0066c03738007388 */ /* 0x0003e80000000400 */
[----:B0-----:R-:W3:Y:S01]  /*4f1e0*/  LDL.LU R24, [R1+0xb18] ;  /* 0x000b180001187983 */ /* 0x001ee20000300800 */
[----:B-1----:R-:W3:Y:S03]  /*4f1f0*/  LDL.LU R25, [R1+0xb14] ;  /* 0x000b140001197983 */ /* 0x002ee60000300800 */
[----:B------:R-:W3:Y:S01]  /*4f200*/  LDL.LU R26, [R1+0xb08] ;  /* 0x000b0800011a7983 */ /* 0x000ee20000300800 */
[----:B------:R-:W3:Y:S03]  /*4f210*/  LDL.LU R8, [R1+0xb04] ;  /* 0x000b040001087983 */ /* 0x000ee60000300800 */
[----:B------:R-:W3:Y:S04]  /*4f220*/  LDL.LU R9, [R1+0xaf8] ;  /* 0x000af80001097983 */ /* 0x000ee80000300800 */
[----:B------:R0:W-:Y:S01]  /*4f230*/  STS.U16 [R56+0x6680], R58 ;  /* 0x0066803a38007388 */ /* 0x0001e20000000400 */
[----:B------:R-:W3:Y:S02]  /*4f240*/  LDL.LU R54, [R1+0xaf4] ;  /* 0x000af40001367983 */ /* 0x000ee40000300800 */
[----:B------:R1:W-:Y:S02]  /*4f250*/  STS.U16 [R56+0x6880], R59 ;  /* 0x0068803b38007388 */ /* 0x0003e40000000400 */
[----:B------:R-:W3:Y:S01]  /*4f260*/  LDL.LU R55, [R1+0xae8] ;  /* 0x000ae80001377983 */ /* 0x000ee20000300800 */
[----:B------:R1:W-:Y:S01]  /*4f270*/  STS.U16 [R56+0x68c0], R61 ;  /* 0x0068c03d38007388 */ /* 0x0003e20000000400 */
[----:B------:R1:W-:Y:S02]  /*4f280*/  STS.U16 [R56+0x6ac0], R60 ;  /* 0x006ac03c38007388 */ /* 0x0003e40000000400 */
[----:B------:R1:W-:Y:S01]  /*4f290*/  STS.U16 [R56+0x6a80], R3 ;  /* 0x006a800338007388 */ /* 0x0003e20000000400 */
[----:B0-----:R-:W3:Y:S01]  /*4f2a0*/  LDL.LU R58, [R1+0xae4] ;  /* 0x000ae400013a7983 */ /* 0x001ee20000300800 */
[----:B-1----:R-:W3:Y:S03]  /*4f2b0*/  LDL.LU R59, [R1+0xad8] ;  /* 0x000ad800013b7983 */ /* 0x002ee60000300800 */
[----:B------:R-:W3:Y:S01]  /*4f2c0*/  LDL.LU R61, [R1+0xad4] ;  /* 0x000ad400013d7983 */ /* 0x000ee20000300800 */
[----:B------:R-:W3:Y:S02]  /*4f2d0*/  LDL.LU R60, [R1+0xac8] ;  /* 0x000ac800013c7983 */ /* 0x000ee40000300800 */
[----:B------:R-:W3:Y:S01]  /*4f2e0*/  LDL.LU R3, [R1+0xac4] ;  /* 0x000ac40001037983 */ /* 0x000ee20000300800 */
[----:B--2---:R-:W-:Y:S01]  /*4f2f0*/  STS.U16 [R56+0x6c80], R2 ;  /* 0x006c800238007388 */ /* 0x004fe20000000400 */
[----:B------:R0:W-:Y:S02]  /*4f300*/  STS.U16 [R56+0x6cc0], R0 ;  /* 0x006cc00038007388 */ /* 0x0001e40000000400 */
[----:B------:R1:W-:Y:S01]  /*4f310*/  STS.U16 [R56+0x6ec0], R57 ;  /* 0x006ec03938007388 */ /* 0x0003e20000000400 */
[----:B0-----:R-:W2:Y:S01]  /*4f320*/  LDL.LU R0, [R1+0xab8] ;  /* 0x000ab80001007983 */ /* 0x001ea20000300800 */
[----:B------:R-:W2:Y:S02]  /*4f330*/  LDL.LU R2, [R1+0xab4] ;  /* 0x000ab40001027983 */ /* 0x000ea40000300800 */
[----:B-1----:R-:W2:Y:S01]  /*4f340*/  LDL.LU R56, [R1+0x5cb8] ;  /* 0x005cb80001387983 */ /* 0x002ea20000300800 */
[----:B------:R-:W0:Y:S02]  /*4f350*/  S2R R57, SR_TID.X ;  /* 0x0000000000397919 */ /* 0x000e240000002100 */
[----:B0-----:R-:W-:-:S05]  /*4f360*/  LOP3.LUT R57, R57, 0x1f, RZ, 0xc0, !PT ;  /* 0x0000001f39397812 */ /* 0x001fca00078ec0ff */
[----:B------:R-:W-:-:S05]  /*4f370*/  IMAD.SHL.U32 R57, R57, 0x2, RZ ;  /* 0x0000000239397824 */ /* 0x000fca00078e00ff */
[----:B------:R-:W-:-:S05]  /*4f380*/  LOP3.LUT R57, R57, 0x10, RZ, 0x3c, !PT ;  /* 0x0000001039397812 */ /* 0x000fca00078e3cff */
[----:B--2---:R0:W-:Y:S01]  /*4f390*/  STS.U16 [R57+0x6e80], R56 ;  /* 0x006e803839007388 */ /* 0x0041e20000000400 */
[----:B------:R-:W-:Y:S02]  /*4f3a0*/  STS.U16 [R57+0x7080], R53 ;  /* 0x0070803539007388 */ /* 0x000fe40000000400 */
[----:B------:R-:W-:Y:S01]  /*4f3b0*/  STS.U16 [R57+0x70c0], R52 ;  /* 0x0070c03439007388 */ /* 0x000fe20000000400 */
[----:B0-----:R-:W0:Y:S01]  /*4f3c0*/  S2R R56, SR_TID.X ;  /* 0x0000000000387919 */ /* 0x001e220000002100 */
        /* <DEDUP_REMOVED lines=8> */
[----:B----4-:R-:W-:Y:S02]  /*4f450*/  STS.U16 [R57+0x7ac0], R43 ;  /* 0x007ac02b39007388 */ /* 0x010fe40000000400 */
[----:B---3--:R-:W-:Y:S02]  /*4f460*/  STS.U16 [R57+0x7a80], R42 ;  /* 0x007a802a39007388 */ /* 0x008fe40000000400 */
[----:B------:R-:W-:Y:S01]  /*4f470*/  STS.U16 [R57+0x7c80], R41 ;  /* 0x007c802939007388 */ /* 0x000fe20000000400 */
[----:B------:R-:W-:Y:S01]  /*4f480*/  STS.U16 [R57+0x7cc0], R40 ;  /* 0x007cc02839007388 */ /* 0x000fe20000000400 */
[----:B------:R-:W-:Y:S02]  /*4f490*/  STS.U16 [R57+0x7ec0], R39 ;  /* 0x007ec02739007388 */ /* 0x000fe40000000400 */
[----:B------:R1:W-:Y:S02]  /*4f4a0*/  STS.U16 [R57+0x7e80], R38 ;  /* 0x007e802639007388 */ /* 0x0003e40000000400 */
[----:B-1----:R-:W2:Y:S01]  /*4f4b0*/  LDL.LU R38, [R1+0xaa8] ;  /* 0x000aa80001267983 */ /* 0x002ea20000300800 */
[----:B0-----:R-:W-:Y:S01]  /*4f4c0*/  LOP3.LUT R56, R56, 0x1f, RZ, 0xc0, !PT ;  /* 0x0000001f38387812 */ /* 0x001fe200078ec0ff */
[----:B------:R-:W3:Y:S02]  /*4f4d0*/  LDL.LU R39, [R1+0xaa4] ;  /* 0x000aa40001277983 */ /* 0x000ee40000300800 */
[----:B------:R-:W4:Y:S01]  /*4f4e0*/  LDL.LU R40, [R1+0xa90] ;  /* 0x000a900001287983 */ /* 0x000f220000300800 */
[----:B------:R-:W4:Y:S01]  /*4f4f0*/  LDL.LU R41, [R1+0xa8c] ;  /* 0x000a8c0001297983 */ /* 0x000f220000300800 */
[----:B------:R-:W4:Y:S02]  /*4f500*/  LDL.LU R42, [R1+0xa78] ;  /* 0x000a7800012a7983 */ /* 0x000f240000300800 */
[----:B------:R-:W4:Y:S02]  /*4f510*/  LDL.LU R43, [R1+0xa74] ;  /* 0x000a7400012b7983 */ /* 0x000f240000300800 */
[----:B------:R-:W-:Y:S01]  /*4f520*/  IMAD.SHL.U32 R45, R56, 0x2, RZ ;  /* 0x00000002382d7824 */ /* 0x000fe200078e00ff */
[----:B------:R-:W4:Y:S01]  /*4f530*/  LDL.LU R44, [R1+0xa60] ;  /* 0x000a6000012c7983 */ /* 0x000f220000300800 */
[----:B------:R-:W4:Y:S02]  /*4f540*/  LDL.LU R46, [R1+0xa5c] ;  /* 0x000a5c00012e7983 */ /* 0x000f240000300800 */
[----:B------:R-:W4:Y:S02]  /*4f550*/  LDL.LU R47, [R1+0xa48] ;  /* 0x000a4800012f7983 */ /* 0x000f240000300800 */
[----:B------:R-:W4:Y:S01]  /*4f560*/  LDL.LU R48, [R1+0xa44] ;  /* 0x000a440001307983 */ /* 0x000f220000300800 */
[----:B------:R-:W4:Y:S01]  /*4f570*/  LDL.LU R49, [R1+0xa30] ;  /* 0x000a300001317983 */ /* 0x000f220000300800 */
[----:B------:R-:W-:Y:S01]  /*4f580*/  LOP3.LUT R45, R45, 0x20, RZ, 0x3c, !PT ;  /* 0x000000202d2d7812 */ /* 0x000fe200078e3cff */
[----:B------:R-:W4:Y:S02]  /*4f590*/  LDL.LU R50, [R1+0xa2c] ;  /* 0x000a2c0001327983 */ /* 0x000f240000300800 */
[----:B------:R-:W4:Y:S01]  /*4f5a0*/  LDL.LU R51, [R1+0xa18] ;  /* 0x000a180001337983 */ /* 0x000f220000300800 */
[----:B------:R-:W4:Y:S01]  /*4f5b0*/  LDL.LU R52, [R1+0xa14] ;  /* 0x000a140001347983 */ /* 0x000f220000300800 */
[----:B------:R-:W4:Y:S02]  /*4f5c0*/  LDL.LU R53, [R1+0xa00] ;  /* 0x000a000001357983 */ /* 0x000f240000300800 */
[----:B------:R-:W4:Y:S01]  /*4f5d0*/  LDL.LU R56, [R1+0x9fc] ;  /* 0x0009fc0001387983 */ /* 0x000f220000300800 */
        /* <DEDUP_REMOVED lines=29> */
[----:B--2---:R0:W-:Y:S01]  /*4f7b0*/  STS.U16 [R45+0xf40], R38 ;  /* 0x000f40262d007388 */ /* 0x0041e20000000400 */
[----:B---3--:R1:W-:Y:S02]  /*4f7c0*/  STS.U16 [R45+0xf00], R39 ;  /* 0x000f00272d007388 */ /* 0x0083e40000000400 */
[----:B----4-:R2:W-:Y:S01]  /*4f7d0*/  STS.U16 [R45+0x1100], R40 ;  /* 0x001100282d007388 */ /* 0x0105e20000000400 */
[----:B------:R3:W-:Y:S01]  /*4f7e0*/  STS.U16 [R45+0x1140], R41 ;  /* 0x001140292d007388 */ /* 0x0007e20000000400 */
[----:B------:R3:W-:Y:S02]  /*4f7f0*/  STS.U16 [R45+0x1340], R42 ;  /* 0x0013402a2d007388 */ /* 0x0007e40000000400 */
[----:B------:R3:W-:Y:S01]  /*4f800*/  STS.U16 [R45+0x1300], R43 ;  /* 0x0013002b2d007388 */ /* 0x0007e20000000400 */
[----:B0-----:R-:W4:Y:S01]  /*4f810*/  LDL.LU R38, [R1+0x93c] ;  /* 0x00093c0001267983 */ /* 0x001f220000300800 */
[----:B-1----:R-:W4:Y:S03]  /*4f820*/  LDL.LU R39, [R1+0x928] ;  /* 0x0009280001277983 */ /* 0x002f260000300800 */
[----:B--2---:R-:W2:Y:S04]  /*4f830*/  LDL.LU R40, [R1+0x924] ;  /* 0x0009240001287983 */ /* 0x004ea80000300800 */
[----:B---3--:R-:W3:Y:S01]  /*4f840*/  LDL.LU R41, [R1+0x910] ;  /* 0x0009100001297983 */ /* 0x008ee20000300800 */
[----:B------:R-:W3:Y:S03]  /*4f850*/  LDL.LU R42, [R1+0x90c] ;  /* 0x00090c00012a7983 */ /* 0x000ee60000300800 */
        /* <DEDUP_REMOVED lines=50> */
[----:B0-----:R-:W3:Y:S04]  /*4fb80*/  LDL.LU R2, [R1+0x634] ;  /* 0x0006340001027983 */ /* 0x001ee80000300800 */
[----:B----4-:R-:W-:Y:S01]  /*4fb90*/  STS.U16 [R45+0x2d40], R38 ;  /* 0x002d40262d007388 */ /* 0x010fe20000000400 */
[----:B------:R-:W-:Y:S03]  /*4fba0*/  STS.U16 [R45+0x2f40], R39 ;  /* 0x002f40272d007388 */ /* 0x000fe60000000400 */
[----:B--2---:R-:W-:Y:S04]  /*4fbb0*/  STS.U16 [R45+0x2f00], R40 ;  /* 0x002f00282d007388 */ /* 0x004fe80000000400 */
[----:B---3--:R-:W-:Y:S01]  /*4fbc0*/  STS.U16 [R45+0x3100], R41 ;  /* 0x003100292d007388 */ /* 0x008fe20000000400 */
[----:B------:R-:W-:Y:S02]  /*4fbd0*/  STS.U16 [R45+0x3140], R42 ;  /* 0x0031402a2d007388 */ /* 0x000fe40000000400 */
[----:B------:R-:W-:Y:S01]  /*4fbe0*/  STS.U16 [R45+0x3340], R43 ;  /* 0x0033402b2d007388 */ /* 0x000fe20000000400 */
[----:B------:R-:W-:Y:S01]  /*4fbf0*/  STS.U16 [R45+0x3300], R44 ;  /* 0x0033002c2d007388 */ /* 0x000fe20000000400 */
        /* <DEDUP_REMOVED lines=12> */
[----:B------:R0:W-:Y:S02]  /*4fcc0*/  STS.U16 [R45+0x4100], R26 ;  /* 0x0041001a2d007388 */ /* 0x0001e40000000400 */
[----:B------:R1:W-:Y:S01]  /*4fcd0*/  STS.U16 [R45+0x4140], R8 ;  /* 0x004140082d007388 */ /* 0x0003e20000000400 */
[----:B------:R2:W-:Y:S01]  /*4fce0*/  STS.U16 [R45+0x4340], R9 ;  /* 0x004340092d007388 */ /* 0x0005e20000000400 */
[----:B------:R2:W-:Y:S02]  /*4fcf0*/  STS.U16 [R45+0x4300], R54 ;  /* 0x004300362d007388 */ /* 0x0005e40000000400 */
[----:B------:R4:W-:Y:S01]  /*4fd00*/  STS.U16 [R45+0x4500], R55 ;  /* 0x004500372d007388 */ /* 0x0009e20000000400 */
[----:B0-----:R-:W3:Y:S01]  /*4fd10*/  LDL.LU R26, [R1+0x620] ;  /* 0x00062000011a7983 */ /* 0x001ee20000300800 */
[----:B-1----:R-:W3:Y:S02]  /*4fd20*/  LDL.LU R8, [R1+0x61c] ;  /* 0x00061c0001087983 */ /* 0x002ee40000300800 */
[----:B--2---:R-:W2:Y:S01]  /*4fd30*/  LDL.LU R9, [R1+0x608] ;  /* 0x0006080001097983 */ /* 0x004ea20000300800 */
[----:B------:R-:W2:Y:S04]  /*4fd40*/  LDL.LU R54, [R1+0x604] ;  /* 0x0006040001367983 */ /* 0x000ea80000300800 */
[----:B------:R0:W-:Y:S01]  /*4fd50*/  STS.U16 [R45+0x4540], R58 ;  /* 0x0045403a2d007388 */ /* 0x0001e20000000400 */
[----:B----4-:R-:W4:Y:S02]  /*4fd60*/  LDL.LU R55, [R1+0x5f0] ;  /* 0x0005f00001377983 */ /* 0x010f240000300800 */
        /* <DEDUP_REMOVED lines=9> */
[----:B------:R-:W4:Y:S03]  /*4fe00*/  LDL.LU R3, [R1+0x11c] ;  /* 0x00011c0001037983 */ /* 0x000f260000300800 */
[----:B------:R0:W-:Y:S01]  /*4fe10*/  STS.U16 [R45+0x4b00], R2 ;  /* 0x004b00022d007388 */ /* 0x0001e20000000400 */
        /* <DEDUP_REMOVED lines=21> */
[----:B---3--:R0:W-:Y:S01]  /*4ff70*/  STS.U16 [R45+0x4d00], R26 ;  /* 0x004d001a2d007388 */ /* 0x0081e20000000400 */
[----:B------:R1:W-:Y:S02]  /*4ff80*/  STS.U16 [R45+0x4d40], R8 ;  /* 0x004d40082d007388 */ /* 0x0003e40000000400 */
[----:B--2---:R2:W-:Y:S01]  /*4ff90*/  STS.U16 [R45+0x4f40], R9 ;  /* 0x004f40092d007388 */ /* 0x0045e20000000400 */
[----:B------:R3:W-:Y:S01]  /*4ffa0*/  STS.U16 [R45+0x4f00], R54 ;  /* 0x004f00362d007388 */ /* 0x0007e20000000400 */
[----:B----4-:R3:W-:Y:S03]  /*4ffb0*/  STS.U16 [R45+0x5100], R55 ;  /* 0x005100372d007388 */ /* 0x0107e60000000400 */
[----:B0-----:R-:W4:Y:S01]  /*4ffc0*/  LDL.LU R26, [R1+0x5cb4] ;  /* 0x005cb400011a7983 */ /* 0x001f220000300800 */
[----:B-1----:R-:W4:Y:S02]  /*4ffd0*/  LDL.LU R8, [R1+0x5cb0] ;  /* 0x005cb00001087983 */ /* 0x002f240000300800 */
[----:B--2---:R-:W2:Y:S01]  /*4ffe0*/  LDL.LU R9, [R1+0x5cac] ;  /* 0x005cac0001097983 */ /* 0x004ea20000300800 */
[----:B---3--:R-:W3:Y:S01]  /*4fff0*/  LDL.LU R54, [R1+0x5ca8] ;  /* 0x005ca80001367983 */ /* 0x008ee20000300800 */
        /* <DEDUP_REMOVED lines=14> */
[----:B0-----:R-:W2:Y:S01]  /*500e0*/  LDL.LU R2, [R1+0x5c88] ;  /* 0x005c880001027983 */ /* 0x001ea20000300800 */
        /* <DEDUP_REMOVED lines=19> */
[----:B--2---:R0:W-:Y:S01]  /*50220*/  STS.U16 [R45+0x6b00], R2 ;  /* 0x006b00022d007388 */ /* 0x0041e20000000400 */
[----:B------:R1:W-:Y:S03]  /*50230*/  STS.U16 [R45+0x6d00], R60 ;  /* 0x006d003c2d007388 */ /* 0x0003e60000000400 */
[----:B0-----:R-:W2:Y:S01]  /*50240*/  LDL.LU R2, [R1+0x5c84] ;  /* 0x005c840001027983 */ /* 0x001ea20000300800 */
[----:B-1----:R-:W2:Y:S02]  /*50250*/  LDL.LU R60, [R1+0x5c80] ;  /* 0x005c8000013c7983 */ /* 0x002ea40000300800 */
        /* <DEDUP_REMOVED lines=10> */
[----:B------:R-:W-:Y:S04]  /*50300*/  STS.U16 [R45+0x6d40], R61 ;  /* 0x006d403d2d007388 */ /* 0x000fe80000000400 */
[----:B------:R-:W2:Y:S01]  /*50310*/  LDL.LU R56, [R1+0xac0] ;  /* 0x000ac00001387983 */ /* 0x000ea20000300800 */
[----:B------:R-:W-:Y:S02]  /*50320*/  STS.U16 [R45+0x6f40], R55 ;  /* 0x006f40372d007388 */ /* 0x000fe40000000400 */
[----:B------:R-:W2:Y:S02]  /*50330*/  LDL.LU R57, [R1+0xabc] ;  /* 0x000abc0001397983 */ /* 0x000ea40000300800 */
[----:B---3--:R-:W-:Y:S01]  /*50340*/  STS.U16 [R45+0x6f00], R54 ;  /* 0x006f00362d007388 */ /* 0x008fe20000000400 */
[----:B----4-:R-:W-:Y:S01]  /*50350*/  STS.U16 [R45+0x7100], R26 ;  /* 0x0071001a2d007388 */ /* 0x010fe20000000400 */
        /* <DEDUP_REMOVED lines=15> */
[----:B--2---:R-:W-:Y:S01]  /*50450*/  STS.U16 [R60+0x180], R46 ;  /* 0x0001802e3c007388 */ /* 0x004fe20000000400 */
[----:B------:R-:W-:Y:S02]  /*50460*/  STS.U16 [R60+0x1c0], R47 ;  /* 0x0001c02f3c007388 */ /* 0x000fe40000000400 */
[----:B------:R0:W-:Y:S02]  /*50470*/  STS.U16 [R60+0x3c0], R24 ;  /* 0x0003c0183c007388 */ /* 0x0001e40000000400 */
[----:B------:R1:W-:Y:S01]  /*50480*/  STS.U16 [R60+0x380], R25 ;  /* 0x000380193c007388 */ /* 0x0003e20000000400 */
[----:B0-----:R-:W2:Y:S01]  /*50490*/  LDL.LU R24, [R1+0xab0] ;  /* 0x000ab00001187983 */ /* 0x001ea20000300800 */
[----:B-1----:R-:W3:Y:S02]  /*504a0*/  LDL.LU R25, [R1+0xaac] ;  /* 0x000aac0001197983 */ /* 0x002ee40000300800 */
        /* <DEDUP_REMOVED lines=11> */
[----:B------:R-:W4:Y:S03]  /*50560*/  LDL.LU R40, [R1+0xa24] ;  /* 0x000a240001287983 */ /* 0x000f260000300800 */
[----:B------:R-:W-:Y:S01]  /*50570*/  STS.U16 [R60+0x580], R48 ;  /* 0x000580303c007388 */ /* 0x000fe20000000400 */
[----:B------:R-:W4:Y:S02]  /*50580*/  LDL.LU R41, [R1+0xa10] ;  /* 0x000a100001297983 */ /* 0x000f240000300800 */
[----:B------:R-:W-:Y:S02]  /*50590*/  STS.U16 [R60+0x5c0], R49 ;  /* 0x0005c0313c007388 */ /* 0x000fe40000000400 */
[----:B------:R-:W4:Y:S01]  /*505a0*/  LDL.LU R42, [R1+0xa0c] ;  /* 0x000a0c00012a7983 */ /* 0x000f220000300800 */
[----:B------:R-:W-:Y:S04]  /*505b0*/  STS.U16 [R60+0x7c0], R50 ;  /* 0x0007c0323c007388 */ /* 0x000fe80000000400 */
[----:B------:R-:W4:Y:S01]  /*505c0*/  LDL.LU R43, [R1+0x9f8] ;  /* 0x0009f800012b7983 */ /* 0x000f220000300800 */
[----:B------:R-:W-:Y:S02]  /*505d0*/  STS.U16 [R60+0x780], R51 ;  /* 0x000780333c007388 */ /* 0x000fe40000000400 */
[----:B------:R-:W4:Y:S02]  /*505e0*/  LDL.LU R44, [R1+0x9f4] ;  /* 0x0009f400012c7983 */ /* 0x000f240000300800 */
[----:B------:R-:W-:Y:S01]  /*505f0*/  STS.U16 [R60+0x980], R52 ;  /* 0x000980343c007388 */ /* 0x000fe20000000400 */
[----:B------:R-:W4:Y:S04]  /*50600*/  LDL.LU R45, [R1+0x9e0] ;  /* 0x0009e000012d7983 */ /* 0x000f280000300800 */
        /* <DEDUP_REMOVED lines=13> */
[----:B--2---:R0:W-:Y:S01]  /*506e0*/  STS.U16 [R60+0xd80], R24 ;  /* 0x000d80183c007388 */ /* 0x0041e20000000400 */
[----:B---3--:R1:W-:Y:S03]  /*506f0*/  STS.U16 [R60+0xdc0], R25 ;  /* 0x000dc0193c007388 */ /* 0x0083e60000000400 */
[----:B0-----:R-:W2:Y:S01]  /*50700*/  LDL.LU R24, [R1+0x964] ;  /* 0x0009640001187983 */ /* 0x001ea20000300800 */
[----:B-1----:R-:W3:Y:S02]  /*50710*/  LDL.LU R25, [R1+0x950] ;  /* 0x0009500001197983 */ /* 0x002ee40000300800 */
[----:B----4-:R-:W-:Y:S01]  /*50720*/  STS.U16 [R60+0xfc0], R19 ;  /* 0x000fc0133c007388 */ /* 0x010fe20000000400 */
[----:B------:R-:W-:Y:S04]  /*50730*/  STS.U16 [R60+0xf80], R20 ;  /* 0x000f80143c007388 */ /* 0x000fe80000000400 */
        /* <DEDUP_REMOVED lines=16> */
[----:B------:R-:W-:Y:S04]  /*50840*/  STS.U16 [R60+0x2180], R47 ;  /* 0x0021802f3c007388 */ /* 0x000fe80000000400 */
        /* <DEDUP_REMOVED lines=28> */
[----:B------:R-:W4:Y:S01]  /*50a10*/  LDL.LU R47, [R1+0x6bc] ;  /* 0x0006bc00012f7983 */ /* 0x000f220000300800 */
[----:B--2---:R0:W-:Y:S01]  /*50a20*/  STS.U16 [R60+0x29c0], R24 ;  /* 0x0029c0183c007388 */ /* 0x0041e20000000400 */
[----:B---3--:R1:W-:Y:S03]  /*50a30*/  STS.U16 [R60+0x2bc0], R25 ;  /* 0x002bc0193c007388 */ /* 0x0083e60000000400 */
[----:B0-----:R-:W2:Y:S01]  /*50a40*/  LDL.LU R24, [R1+0x6a8] ;  /* 0x0006a80001187983 */ /* 0x001ea20000300800 */
[----:B-1----:R-:W3:Y:S02]  /*50a50*/  LDL.LU R25, [R1+0x6a4] ;  /* 0x0006a40001197983 */ /* 0x002ee40000300800 */
[----:B------:R-:W3:Y:S02]  /*50a60*/  LDL.LU R48, [R1+0x690] ;  /* 0x0006900001307983 */ /* 0x000ee40000300800 */
[----:B------:R-:W3:Y:S01]  /*50a70*/  LDL.LU R49, [R1+0x68c] ;  /* 0x00068c0001317983 */ /* 0x000ee20000300800 */
[----:B------:R-:W3:Y:S01]  /*50a80*/  LDL.LU R50, [R1+0x678] ;  /* 0x0006780001327983 */ /* 0x000ee20000300800 */
[----:B------:R-:W3:Y:S02]  /*50a90*/  LDL.LU R51, [R1+0x674] ;  /* 0x0006740001337983 */ /* 0x000ee40000300800 */
[----:B------:R-:W3:Y:S02]  /*50aa0*/  LDL.LU R52, [R1+0x660] ;  /* 0x0006600001347983 */ /* 0x000ee40000300800 */
[----:B------:R-:W3:Y:S01]  /*50ab0*/  LDL.LU R53, [R1+0x65c] ;  /* 0x00065c0001357983 */ /* 0x000ee20000300800 */
[----:B----4-:R0:W-:Y:S01]  /*50ac0*/  STS.U16 [R60+0x2b80], R56 ;  /* 0x002b80383c007388 */ /* 0x0101e20000000400 */
        /* <DEDUP_REMOVED lines=13> */
[----:B------:R-:W-:Y:S01]  /*50ba0*/  STS.U16 [R60+0x39c0], R41 ;  /* 0x0039c0293c007388 */ /* 0x000fe20000000400 */
[----:B0-----:R-:W4:Y:S04]  /*50bb0*/  LDL.LU R56, [R1+0x648] ;  /* 0x0006480001387983 */ /* 0x001f280000300800 */
[----:B------:R-:W-:Y:S01]  /*50bc0*/  STS.U16 [R60+0x3bc0], R42 ;  /* 0x003bc02a3c007388 */ /* 0x000fe20000000400 */
[----:B------:R-:W-:Y:S02]  /*50bd0*/  STS.U16 [R60+0x3b80], R43 ;  /* 0x003b802b3c007388 */ /* 0x000fe40000000400 */
[----:B-1----:R-:W4:Y:S01]  /*50be0*/  LDL.LU R57, [R1+0x644] ;  /* 0x0006440001397983 */ /* 0x002f220000300800 */
[----:B------:R-:W-:Y:S01]  /*50bf0*/  STS.U16 [R60+0x3d80], R44 ;  /* 0x003d802c3c007388 */ /* 0x000fe20000000400 */
[----:B------:R-:W-:Y:S03]  /*50c00*/  STS.U16 [R60+0x3dc0], R45 ;  /* 0x003dc02d3c007388 */ /* 0x000fe60000000400 */
[----:B------:R-:W-:Y:S01]  /*50c10*/  STS.U16 [R60+0x3fc0], R46 ;  /* 0x003fc02e3c007388 */ /* 0x000fe20000000400 */
[----:B------:R-:W-:Y:S03]  /*50c20*/  STS.U16 [R60+0x3f80], R47 ;  /* 0x003f802f3c007388 */ /* 0x000fe60000000400 */
[----:B--2---:R0:W-:Y:S01]  /*50c30*/  STS.U16 [R60+0x4180], R24 ;  /* 0x004180183c007388 */ /* 0x0041e20000000400 */
[----:B---3--:R1:W-:Y:S03]  /*50c40*/  STS.U16 [R60+0x41c0], R25 ;  /* 0x0041c0193c007388 */ /* 0x0083e60000000400 */
[----:B0-----:R-:W2:Y:S04]  /*50c50*/  LDL.LU R24, [R1+0x630] ;  /* 0x0006300001187983 */ /* 0x001ea80000300800 */
[----:B-1----:R-:W3:Y:S01]  /*50c60*/  LDL.LU R25, [R1+0x62c] ;  /* 0x00062c0001197983 */ /* 0x002ee20000300800 */
[----:B------:R-:W3:Y:S02]  /*50c70*/  LDL.LU R19, [R1+0x618] ;  /* 0x0006180001137983 */ /* 0x000ee40000300800 */
        /* <DEDUP_REMOVED lines=17> */
[----:B------:R0:W-:Y:S04]  /*50d90*/  STS.U16 [R60+0x43c0], R48 ;  /* 0x0043c0303c007388 */ /* 0x0001e80000000400 */
[----:B------:R-:W3:Y:S01]  /*50da0*/  LDL.LU R47, [R1+0xa0] ;  /* 0x0000a000012f7983 */ /* 0x000ee20000300800 */
[----:B------:R1:W-:Y:S02]  /*50db0*/  STS.U16 [R60+0x4380], R49 ;  /* 0x004380313c007388 */ /* 0x0003e40000000400 */
[----:B------:R1:W-:Y:S02]  /*50dc0*/  STS.U16 [R60+0x4580], R50 ;  /* 0x004580323c007388 */ /* 0x0003e40000000400 */
[----:B------:R4:W-:Y:S01]  /*50dd0*/  STS.U16 [R60+0x45c0], R51 ;  /* 0x0045c0333c007388 */ /* 0x0009e20000000400 */
[----:B------:R4:W-:Y:S04]  /*50de0*/  STS.U16 [R60+0x47c0], R52 ;  /* 0x0047c0343c007388 */ /* 0x0009e80000000400 */
[----:B0-----:R-:W3:Y:S01]  /*50df0*/  LDL.LU R48, [R1+0x9c] ;  /* 0x00009c0001307983 */ /* 0x001ee20000300800 */
[----:B-1----:R-:W3:Y:S02]  /*50e00*/  LDL.LU R49, [R1+0x88] ;  /* 0x0000880001317983 */ /* 0x002ee40000300800 */
[----:B------:R-:W3:Y:S02]  /*50e10*/  LDL.LU R50, [R1+0x70] ;  /* 0x0000700001327983 */ /* 0x000ee40000300800 */
[----:B------:R0:W-:Y:S01]  /*50e20*/  STS.U16 [R60+0x4780], R53 ;  /* 0x004780353c007388 */ /* 0x0001e20000000400 */
[----:B----4-:R-:W4:Y:S01]  /*50e30*/  LDL.LU R51, [R1+0x6c] ;  /* 0x00006c0001337983 */ /* 0x010f220000300800 */
[----:B------:R-:W4:Y:S03]  /*50e40*/  LDL.LU R52, [R1+0x58] ;  /* 0x0000580001347983 */ /* 0x000f260000300800 */
[----:B------:R1:W-:Y:S01]  /*50e50*/  STS.U16 [R60+0x4980], R56 ;  /* 0x004980383c007388 */ /* 0x0003e20000000400 */
[----:B------:R1:W-:Y:S03]  /*50e60*/  STS.U16 [R60+0x49c0], R57 ;  /* 0x0049c0393c007388 */ /* 0x0003e60000000400 */
[----:B0-----:R-:W4:Y:S04]  /*50e70*/  LDL.LU R53, [R1+0x54] ;  /* 0x0000540001357983 */ /* 0x001f280000300800 */
[----:B-1----:R-:W4:Y:S04]  /*50e80*/  LDL.LU R56, [R1+0x40] ;  /* 0x0000400001387983 */ /* 0x002f280000300800 */
[----:B------:R-:W4:Y:S04]  /*50e90*/  LDL.LU R57, [R1+0x3c] ;  /* 0x00003c0001397983 */ /* 0x000f280000300800 */
[----:B--2---:R0:W-:Y:S04]  /*50ea0*/  STS.U16 [R60+0x4bc0], R24 ;  /* 0x004bc0183c007388 */ /* 0x0041e80000000400 */
[----:B---3--:R1:W-:Y:S04]  /*50eb0*/  STS.U16 [R60+0x4b80], R25 ;  /* 0x004b80193c007388 */ /* 0x0083e80000000400 */
[----:B0-----:R-:W2:Y:S04]  /*50ec0*/  LDL.LU R24, [R1+0x28] ;  /* 0x0000280001187983 */ /* 0x001ea80000300800 */
[----:B-1----:R-:W3:Y:S01]  /*50ed0*/  LDL.LU R25, [R1+0x24] ;  /* 0x0000240001197983 */ /* 0x002ee20000300800 */
        /* <DEDUP_REMOVED lines=22> */
[----:B------:R-:W-:Y:S04]  /*51040*/  STS.U16 [R60+0x63c0], R50 ;  /* 0x0063c0323c007388 */ /* 0x000fe80000000400 */
[----:B----4-:R-:W-:Y:S01]  /*51050*/  STS.U16 [R60+0x6380], R51 ;  /* 0x006380333c007388 */ /* 0x010fe20000000400 */
[----:B------:R-:W-:Y:S03]  /*51060*/  STS.U16 [R60+0x6580], R52 ;  /* 0x006580343c007388 */ /* 0x000fe60000000400 */
[----:B------:R-:W-:Y:S01]  /*51070*/  STS.U16 [R60+0x65c0], R53 ;  /* 0x0065c0353c007388 */ /* 0x000fe20000000400 */
[----:B------:R-:W-:Y:S03]  /*51080*/  STS.U16 [R60+0x67c0], R56 ;  /* 0x0067c0383c007388 */ /* 0x000fe60000000400 */
[----:B0-----:R-:W4:Y:S04]  /*51090*/  LDL.LU R2, [R1+0xb1c] ;  /* 0x000b1c0001027983 */ /* 0x001f280000300800 */
[----:B------:R-:W-:Y:S04]  /*510a0*/  STS.U16 [R60+0x6780], R57 ;  /* 0x006780393c007388 */ /* 0x000fe80000000400 */
[----:B--2---:R-:W-:Y:S04]  /*510b0*/  STS.U16 [R60+0x6980], R24 ;  /* 0x006980183c007388 */ /* 0x004fe80000000400 */
[----:B---3--:R-:W-:Y:S01]  /*510c0*/  STS.U16 [R60+0x69c0], R25 ;  /* 0x0069c0193c007388 */ /* 0x008fe20000000400 */
[----:B------:R0:W-:Y:S03]  /*510d0*/  STS.U16 [R60+0x6bc0], R0 ;  /* 0x006bc0003c007388 */ /* 0x0001e60000000400 */
[----:B0-----:R-:W2:Y:S01]  /*510e0*/  LDL.LU R0, [R1+0x5c7c] ;  /* 0x005c7c0001007983 */ /* 0x001ea20000300800 */
[----:B------:R0:W-:Y:S03]  /*510f0*/  STS.U16 [R60+0x6b80], R3 ;  /* 0x006b80033c007388 */ /* 0x0001e60000000400 */
[----:B0-----:R-:W3:Y:S01]  /*51100*/  LDL.LU R3, [R1+0x5c78] ;  /* 0x005c780001037983 */ /* 0x001ee20000300800 */
        /* <DEDUP_REMOVED lines=18> */
[----:B----4-:R-:W-:Y:S04]  /*51230*/  STS.U16 [R60+0x7fc0], R2 ;  /* 0x007fc0023c007388 */ /* 0x010fe80000000400 */
[----:B--2---:R-:W-:Y:S01]  /*51240*/  STS.U16 [R60+0x7f80], R0 ;  /* 0x007f80003c007388 */ /* 0x004fe20000000400 */
[----:B------:R-:W-:Y:S06]  /*51250*/  BAR.SYNC.DEFER_BLOCKING 0x0 ;  /* 0x0000000000007b1d */ /* 0x000fec0000010000 */
[----:B---3--:R-:W0:Y:S04]  /*51260*/  LDSM.16.M88.4 R12, [R3] ;  /* 0x00000000030c783b */ /* 0x008e280000000200 */
[----:B------:R-:W-:Y:S04]  /*51270*/  LDSM.16.M88.4 R20, [R3+0x1000] ;  /* 0x001000000314783b */ /* 0x000fe80000000200 */
[----:B------:R-:W-:Y:S04]  /*51280*/  LDSM.16.M88.4 R16, [R3+0x1400] ;  /* 0x001400000310783b */ /* 0x000fe80000000200 */
[----:B------:R-:W1:Y:S04]  /*51290*/  S2R R25, SR_TID.X ;  /* 0x0000000000197919 */ /* 0x000e680000002100 */
[----:B------:R-:W-:Y:S04]  /*512a0*/  LDSM.16.M88.4 R48, [R3+0x4400] ;  /* 0x004400000330783b */ /* 0x000fe80000000200 */
[----:B------:R-:W-:Y:S04]  /*512b0*/  LDSM.16.M88.4 R44, [R3+0x4800] ;  /* 0x00480000032c783b */ /* 0x000fe80000000200 */
[----:B------:R-:W-:Y:S04]  /*512c0*/  LDSM.16.M88.4 R40, [R3+0x4c00] ;  /* 0x004c00000328783b */ /* 0x000fe80000000200 */
[----:B------:R-:W-:Y:S04]  /*512d0*/  LDSM.16.M88.4 R36, [R3+0x5000] ;  /* 0x005000000324783b */ /* 0x000fe80000000200 */
[----:B------:R-:W-:Y:S04]  /*512e0*/  LDSM.16.M88.4 R32, [R3+0x5400] ;  /* 0x005400000320783b */ /* 0x000fe80000000200 */
[----:B------:R-:W-:Y:S04]  /*512f0*/  LDSM.16.M88.4 R28, [R3+0x5800] ;  /* 0x00580000031c783b */ /* 0x000fe80000000200 */
[----:B0-----:R-:W-:Y:S01]  /*51300*/  STL.64 [R1+0xf0], R12 ;  /* 0x0000f00c01007387 */ /* 0x001fe20000100a00 */
[----:B------:R-:W-:-:S02]  /*51310*/  IMAD.MOV.U32 R5, RZ, RZ, R12 ;  /* 0x000000ffff057224 */ /* 0x000fc400078e000c */
[----:B------:R-:W-:Y:S02]  /*51320*/  STL.64 [R1+0xf8], R14 ;  /* 0x0000f80e01007387 */ /* 0x000fe40000100a00 */
[----:B------:R-:W-:Y:S02]  /*51330*/  IMAD.MOV.U32 R4, RZ, RZ, R13 ;  /* 0x000000ffff047224 */ /* 0x000fe400078e000d */
[----:B------:R-:W0:Y:S04]  /*51340*/  LDSM.16.M88.4 R12, [R3+0x400] ;  /* 0x00040000030c783b */ /* 0x000e280000000200 */
[----:B0-----:R-:W-:Y:S01]  /*51350*/  STL.64 [R1+0xe0], R12 ;  /* 0x0000e00c01007387 */ /* 0x001fe20000100a00 */
[----:B------:R-:W-:Y:S02]  /*51360*/  IMAD.MOV.U32 R7, RZ, RZ, R12 ;  /* 0x000000ffff077224 */ /* 0x000fe400078e000c */
[----:B------:R-:W-:Y:S02]  /*51370*/  STL.64 [R1+0xe8], R14 ;  /* 0x0000e80e01007387 */ /* 0x000fe40000100a00 */
[----:B------:R-:W-:-:S02]  /*51380*/  IMAD.MOV.U32 R6, RZ, RZ, R13 ;  /* 0x000000ffff067224 */ /* 0x000fc400078e000d */
[----:B------:R-:W0:Y:S04]  /*51390*/  LDSM.16.M88.4 R12, [R3+0x800] ;  /* 0x00080000030c783b */ /* 0x000e280000000200 */
[----:B0-----:R-:W-:Y:S01]  /*513a0*/  STL.64 [R1+0xd0], R12 ;  /* 0x0000d00c01007387 */ /* 0x001fe20000100a00 */
[----:B------:R-:W-:Y:S02]  /*513b0*/  IMAD.MOV.U32 R9, RZ, RZ, R12 ;  /* 0x000000ffff097224 */ /* 0x000fe400078e000c */
[----:B------:R-:W-:Y:S02]  /*513c0*/  STL.64 [R1+0xd8], R14 ;  /* 0x0000d80e01007387 */ /* 0x000fe40000100a00 */
[----:B------:R-:W-:Y:S02]  /*513d0*/  IMAD.MOV.U32 R8, RZ, RZ, R13 ;  /* 0x000000ffff087224 */ /* 0x000fe400078e000d */
[----:B------:R-:W0:Y:S04]  /*513e0*/  LDSM.16.M88.4 R12, [R3+0xc00] ;  /* 0x000c0000030c783b */ /* 0x000e280000000200 */
[----:B0-----:R-:W-:Y:S01]  /*513f0*/  STL.64 [R1+0xc0], R12 ;  /* 0x0000c00c01007387 */ /* 0x001fe20000100a00 */
[----:B------:R-:W-:Y:S02]  /*51400*/  STL.64 [R1+0xc8], R14 ;  /* 0x0000c80e01007387 */ /* 0x000fe40000100a00 */
[----:B------:R-:W0:Y:S04]  /*51410*/  LDSM.16.M88.4 R12, [R3+0x1800] ;  /* 0x00180000030c783b */ /* 0x000e280000000200 */
[----:B------:R-:W-:Y:S01]  /*51420*/  STL.64 [R1+0xb0], R20 ;  /* 0x0000b01401007387 */ /* 0x000fe20000100a00 */
[----:B------:R-:W-:Y:S01]  /*51430*/  STL.64 [R1+0xb8], R22 ;  /* 0x0000b81601007387 */ /* 0x000fe20000100a00 */
[----:B------:R-:W-:Y:S02]  /*51440*/  STL.64 [R1+0xa0], R16 ;  /* 0x0000a01001007387 */ /* 0x000fe40000100a00 */
[----:B------:R-:W-:Y:S02]  /*51450*/  STL.64 [R1+0xa8], R18 ;  /* 0x0000a81201007387 */ /* 0x000fe40000100a00 */
[----:B------:R-:W-:Y:S01]  /*51460*/  LDSM.16.M88.4 R20, [R3+0x2000] ;  /* 0x002000000314783b */ /* 0x000fe20000000200 */
[----:B------:R-:W-:Y:S04]  /*51470*/  LDSM.16.M88.4 R16, [R3+0x2400] ;  /* 0x002400000310783b */ /* 0x000fe80000000200 */
[----:B0-----:R-:W-:Y:S01]  /*51480*/  STL.64 [R1+0x90], R12 ;  /* 0x0000900c01007387 */ /* 0x001fe20000100a00 */
[----:B------:R-:W-:-:S02]  /*51490*/  IMAD.MOV.U32 R2, RZ, RZ, R12 ;  /* 0x000000ffff027224 */ /* 0x000fc400078e000c */
[----:B------:R-:W-:Y:S02]  /*514a0*/  STL.64 [R1+0x98], R14 ;  /* 0x0000980e01007387 */ /* 0x000fe40000100a00 */
[----:B------:R-:W-:Y:S02]  /*514b0*/  IMAD.MOV.U32 R0, RZ, RZ, R13 ;  /* 0x000000ffff007224 */ /* 0x000fe400078e000d */
[----:B------:R-:W0:Y:S04]  /*514c0*/  LDSM.16.M88.4 R12, [R3+0x1c00] ;  /* 0x001c0000030c783b */ /* 0x000e280000000200 */
[----:B------:R-:W-:Y:S01]  /*514d0*/  STL [R1+0x5c64], R0 ;  /* 0x005c640001007387 */ /* 0x000fe20000100800 */
[----:B------:R-:W-:Y:S03]  /*514e0*/  STL [R1+0x5c60], R2 ;  /* 0x005c600201007387 */ /* 0x000fe60000100800 */
[----:B0-----:R-:W-:Y:S01]  /*514f0*/  STL.64 [R1+0x80], R12 ;  /* 0x0000800c01007387 */ /* 0x001fe20000100a00 */
[----:B------:R-:W-:Y:S02]  /*51500*/  STL.64 [R1+0x88], R14 ;  /* 0x0000880e01007387 */ /* 0x000fe40000100a00 */
[----:B------:R-:W-:-:S02]  /*51510*/  IMAD.MOV.U32 R60, RZ, RZ, R13 ;  /* 0x000000ffff3c7224 */ /* 0x000fc400078e000d */
[----:B------:R-:W0:Y:S04]  /*51520*/  LDSM.16.M88.4 R12, [R3+0x2800] ;  /* 0x00280000030c783b */ /* 0x000e280000000200 */
[----:B------:R-:W-:Y:S01]  /*51530*/  STL [R1+0x5c68], R60 ;  /* 0x005c683c01007387 */ /* 0x000fe20000100800 */
[----:B------:R-:W-:Y:S02]  /*51540*/  STL.64 [R1+0x70], R20 ;  /* 0x0000701401007387 */ /* 0x000fe40000100a00 */
[----:B------:R-:W-:Y:S02]  /*51550*/  STL.64 [R1+0x78], R22 ;  /* 0x0000781601007387 */ /* 0x000fe40000100a00 */
[----:B------:R-:W-:Y:S01]  /*51560*/  STL.64 [R1+0x60], R16 ;  /* 0x0000601001007387 */ /* 0x000fe20000100a00 */
[----:B------:R-:W-:Y:S02]  /*51570*/  STL.64 [R1+0x68], R18 ;  /* 0x0000681201007387 */ /* 0x000fe40000100a00 */
[----:B------:R-:W-:Y:S01]  /*51580*/  LDSM.16.M88.4 R16, [R3+0x3400] ;  /* 0x003400000310783b */ /* 0x000fe20000000200 */
[----:B-1----:R-:W-:-:S03]  /*51590*/  LOP3.LUT R24, R25, 0x7, RZ, 0xc0, !PT ;  /* 0x0000000719187812 */ /* 0x002fc600078ec0ff */
[----:B------:R-:W-:Y:S01]  /*515a0*/  IMAD.SHL.U32 R57, R25, 0x2, RZ ;  /* 0x0000000219397824 */ /* 0x000fe200078e00ff */
[----:B------:R-:W-:Y:S04]  /*515b0*/  LDSM.16.M88.4 R20, [R3+0x6000] ;  /* 0x006000000314783b */ /* 0x000fe80000000200 */
[----:B0-----:R-:W-:Y:S01]  /*515c0*/  STL.64 [R1+0x50], R12 ;  /* 0x0000500c01007387 */ /* 0x001fe20000100a00 */
[----:B------:R-:W-:Y:S02]  /*515d0*/  IMAD.MOV.U32 R0, RZ, RZ, R12 ;  /* 0x000000ffff007224 */ /* 0x000fe400078e000c */
[----:B------:R-:W-:Y:S02]  /*515e0*/  STL.64 [R1+0x58], R14 ;  /* 0x0000580e01007387 */ /* 0x000fe40000100a00 */
[----:B------:R-:W-:-:S02]  /*515f0*/  IMAD.MOV.U32 R2, RZ, RZ, R13 ;  /* 0x000000ffff027224 */ /* 0x000fc400078e000d */
        /* <DEDUP_REMOVED lines=8> */
[----:B------:R-:W-:-:S03]  /*51680*/  IMAD R24, R24, 0x110, RZ ;  /* 0x0000011018187824 */ /* 0x000fc600078e02ff */
[----:B0-----:R-:W-:Y:S01]  /*51690*/  STL.64 [R1+0x30], R12 ;  /* 0x0000300c01007387 */ /* 0x001fe20000100a00 */
[----:B------:R-:W-:Y:S02]  /*516a0*/  STL.64 [R1+0x38], R14 ;  /* 0x0000380e01007387 */ /* 0x000fe40000100a00 */
[----:B------:R-:W-:Y:S02]  /*516b0*/  IMAD.MOV.U32 R2, RZ, RZ, R12 ;  /* 0x000000ffff027224 */ /* 0x000fe400078e000c */
[----:B------:R-:W0:Y:S01]  /*516c0*/  LDSM.16.M88.4 R12, [R3+0x3800] ;  /* 0x00380000030c783b */ /* 0x000e220000000200 */
[----:B------:R-:W-:Y:S02]  /*516d0*/  STL.64 [R1+0x20], R16 ;  /* 0x0000201001007387 */ /* 0x000fe40000100a00 */
[----:B------:R-:W-:Y:S01]  /*516e0*/  STL.64 [R1+0x28], R18 ;  /* 0x0000281201007387 */ /* 0x000fe20000100a00 */
[----:B------:R-:W-:Y:S01]  /*516f0*/  LOP3.LUT R10, R24, 0x10, R57, 0x78, !PT ;  /* 0x00000010180a7812 */ /* 0x000fe200078e7839 */
[----:B------:R-:W-:Y:S01]  /*51700*/  IMAD.SHL.U32 R25, R25, 0x80, RZ ;  /* 0x0000008019197824 */ /* 0x000fe200078e00ff */
[----:B------:R-:W1:Y:S04]  /*51710*/  LDSM.16.M88.4 R56, [R3+0x4000] ;  /* 0x004000000338783b */ /* 0x000e680000000200 */
[----:B------:R-:W-:Y:S01]  /*51720*/  LDSM.16.M88.4 R16, [R3+0x6400] ;  /* 0x006400000310783b */ /* 0x000fe20000000200 */
[----:B------:R-:W-:-:S03]  /*51730*/  LOP3.LUT R10, R10, 0x800, R25, 0xf8, !PT ;  /* 0x000008000a0a7812 */ /* 0x000fc600078ef819 */
[----:B------:R-:W-:Y:S04]  /*51740*/  LDSM.16.M88.4 R24, [R3+0x5c00] ;  /* 0x005c00000318783b */ /* 0x000fe80000000200 */
[----:B------:R-:W-:Y:S04]  /*51750*/  LDSM.16.MT88.4 R52, [R10+0x8000] ;  /* 0x008000000a34783b */ /* 0x000fe80000004200 */
[----:B0-----:R-:W-:Y:S01]  /*51760*/  STL.64 [R1+0x10], R12 ;  /* 0x0000100c01007387 */ /* 0x001fe20000100a00 */
[----:B------:R-:W-:Y:S02]  /*51770*/  IMAD.MOV.U32 R60, RZ, RZ, R12 ;  /* 0x000000ffff3c7224 */ /* 0x000fe400078e000c */
[----:B------:R-:W-:Y:S02]  /*51780*/  STL.64 [R1+0x18], R14 ;  /* 0x0000180e01007387 */ /* 0x000fe40000100a00 */
[----:B------:R-:W-:-:S02]  /*51790*/  IMAD.MOV.U32 R0, RZ, RZ, R13 ;  /* 0x000000ffff007224 */ /* 0x000fc400078e000d */
[----:B------:R-:W0:Y:S04]  /*517a0*/  LDSM.16.M88.4 R12, [R3+0x3c00] ;  /* 0x003c0000030c783b */ /* 0x000e280000000200 */
[----:B-1----:R-:W-:Y:S04]  /*517b0*/  STL [R1+0x545c], R58 ;  /* 0x00545c3a01007387 */ /* 0x002fe80000100800 */
[----:B0-----:R-:W-:Y:S01]  /*517c0*/  STL.64 [R1], R12 ;  /* 0x0000000c01007387 */ /* 0x001fe20000100a00 */
[----:B------:R-:W-:Y:S02]  /*517d0*/  STL.64 [R1+0x8], R14 ;  /* 0x0000080e01007387 */ /* 0x000fe40000100a00 */
[----:B------:R-:W-:Y:S02]  /*517e0*/  STL [R1+0x5458], R59 ;  /* 0x0054583b01007387 */ /* 0x000fe40000100800 */
[----:B------:R-:W-:Y:S01]  /*517f0*/  STL.64 [R1+0x5bd0], R50 ;  /* 0x005bd03201007387 */ /* 0x000fe20000100a00 */
[----:B------:R-:W-:Y:S01]  /*51800*/  STL.64 [R1+0x5bc8], R48 ;  /* 0x005bc83001007387 */ /* 0x000fe20000100a00 */
[----:B------:R-:W-:Y:S02]  /*51810*/  STL [R1+0x533c], R46 ;  /* 0x00533c2e01007387 */ /* 0x000fe40000100800 */
[----:B------:R-:W-:Y:S02]  /*51820*/  STL [R1+0x5338], R47 ;  /* 0x0053382f01007387 */ /* 0x000fe40000100800 */
[----:B------:R0:W-:Y:S01]  /*51830*/  STL.64 [R1+0x5bd8], R44 ;  /* 0x005bd82c01007387 */ /* 0x0001e20000100a00 */
[----:B------:R-:W1:Y:S04]  /*51840*/  LDSM.16.M88.4 R12, [R3+0x6800] ;  /* 0x00680000030c783b */ /* 0x000e680000000200 */
[----:B0-----:R-:W2:Y:S01]  /*51850*/  LDL.64 R44, [R1+0xc0] ;  /* 0x0000c000012c7983 */ /* 0x001ea20000100a00 */
[----:B------:R-:W-:Y:S02]  /*51860*/  STL [R1+0x5324], R42 ;  /* 0x0053242a01007387 */ /* 0x000fe40000100800 */
[----:B------:R-:W-:Y:S02]  /*51870*/  STL [R1+0x5320], R43 ;  /* 0x0053202b01007387 */ /* 0x000fe40000100800 */
[----:B------:R0:W-:Y:S01]  /*51880*/  STL.64 [R1+0x5be0], R40 ;  /* 0x005be02801007387 */ /* 0x0001e20000100a00 */
[----:B------:R-:W-:Y:S01]  /*51890*/  STL [R1+0x5340], R38 ;  /* 0x0053402601007387 */ /* 0x000fe20000100800 */
[----:B------:R-:W-:Y:S02]  /*518a0*/  STL [R1+0x531c], R39 ;  /* 0x00531c2701007387 */ /* 0x000fe40000100800 */
[----:B------:R3:W-:Y:S02]  /*518b0*/  STL.64 [R1+0x5be8], R36 ;  /* 0x005be82401007387 */ /* 0x0007e40000100a00 */
[----:B------:R-:W-:Y:S01]  /*518c0*/  STL [R1+0x5344], R34 ;  /* 0x0053442201007387 */ /* 0x000fe20000100800 */
[----:B------:R-:W-:Y:S01]  /*518d0*/  STL [R1+0x5318], R35 ;  /* 0x0053182301007387 */ /* 0x000fe20000100800 */
[----:B------:R-:W-:Y:S02]  /*518e0*/  STL.64 [R1+0x5bf0], R32 ;  /* 0x005bf02001007387 */ /* 0x000fe40000100a00 */
[----:B------:R-:W-:Y:S02]  /*518f0*/  STL [R1+0x5444], R30 ;  /* 0x0054441e01007387 */ /* 0x000fe40000100800 */
[----:B------:R-:W-:Y:S01]  /*51900*/  STL [R1+0x5440], R31 ;  /* 0x0054401f01007387 */ /* 0x000fe20000100800 */
[----:B------:R-:W-:Y:S01]  /*51910*/  STL.64 [R1+0x5bf8], R28 ;  /* 0x005bf81c01007387 */ /* 0x000fe20000100a00 */
[----:B------:R-:W-:Y:S02]  /*51920*/  STL [R1+0x52fc], R26 ;  /* 0x0052fc1a01007387 */ /* 0x000fe40000100800 */
[----:B0-----:R-:W-:-:S02]  /*51930*/  IMAD.MOV.U32 R40, RZ, RZ, R7 ;  /* 0x000000ffff287224 */ /* 0x001fc400078e0007 */
[----:B------:R-:W-:Y:S02]  /*51940*/  IMAD.MOV.U32 R41, RZ, RZ, R6 ;  /* 0x000000ffff297224 */ /* 0x000fe400078e0006 */
[----:B---3--:R-:W-:Y:S02]  /*51950*/  IMAD.MOV.U32 R36, RZ, RZ, R5 ;  /* 0x000000ffff247224 */ /* 0x008fe400078e0005 */
[----:B------:R-:W-:Y:S01]  /*51960*/  IMAD.MOV.U32 R37, RZ, RZ, R4 ;  /* 0x000000ffff257224 */ /* 0x000fe200078e0004 */
[----:B------:R-:W-:Y:S04]  /*51970*/  STL [R1+0x52f8], R27 ;  /* 0x0052f81b01007387 */ /* 0x000fe80000100800 */
[----:B------:R-:W0:Y:S01]  /*51980*/  LDSM.16.M88.4 R4, [R3+0x6c00] ;  /* 0x006c00000304783b */ /* 0x000e220000000200 */
[----:B------:R-:W-:Y:S03]  /*51990*/  STL.64 [R1+0x5bc0], R24 ;  /* 0x005bc01801007387 */ /* 0x000fe60000100a00 */
[----:B------:R-:W3:Y:S01]  /*519a0*/  LDSM.16.M88.4 R28, [R3+0x7000] ;  /* 0x00700000031c783b */ /* 0x000ee20000000200 */
[----:B------:R-:W-:Y:S02]  /*519b0*/  STL [R1+0x52f4], R22 ;  /* 0x0052f41601007387 */ /* 0x000fe40000100800 */
[----:B------:R-:W-:Y:S02]  /*519c0*/  STL [R1+0x52f0], R23 ;  /* 0x0052f01701007387 */ /* 0x000fe40000100800 */
[----:B------:R-:W4:Y:S01]  /*519d0*/  LDSM.16.M88.4 R24, [R3+0x7400] ;  /* 0x007400000318783b */ /* 0x000f220000000200 */
[----:B------:R-:W-:Y:S03]  /*519e0*/  STL.64 [R1+0x5bb8], R20 ;  /* 0x005bb81401007387 */ /* 0x000fe60000100a00 */
[----:B------:R-:W4:Y:S04]  /*519f0*/  LDSM.16.M88.4 R20, [R3+0x7800] ;  /* 0x007800000314783b */ /* 0x000f280000000200 */
[----:B------:R-:W-:Y:S02]  /*51a00*/  STL [R1+0x56ec], R18 ;  /* 0x0056ec1201007387 */ /* 0x000fe40000100800 */
[----:B------:R-:W-:Y:S01]  /*51a10*/  STL [R1+0x56e8], R19 ;  /* 0x0056e81301007387 */ /* 0x000fe20000100800 */
[----:B-1----:R-:W-:Y:S01]  /*51a20*/  STL [R1+0x54a4], R14 ;  /* 0x0054a40e01007387 */ /* 0x002fe20000100800 */
[----:B------:R-:W-:Y:S03]  /*51a30*/  STL [R1+0x54a0], R15 ;  /* 0x0054a00f01007387 */ /* 0x000fe60000100800 */
[----:B0-----:R-:W-:Y:S01]  /*51a40*/  STL [R1+0x547c], R6 ;  /* 0x00547c0601007387 */ /* 0x001fe20000100800 */
[----:B------:R-:W-:Y:S02]  /*51a50*/  STL [R1+0x5478], R7 ;  /* 0x0054780701007387 */ /* 0x000fe40000100800 */
[----:B---3--:R0:W-:Y:S02]  /*51a60*/  STL.64 [R1+0x110], R28 ;  /* 0x0001101c01007387 */ /* 0x0081e40000100a00 */
[----:B------:R1:W-:Y:S01]  /*51a70*/  STL.64 [R1+0x118], R30 ;  /* 0x0001181e01007387 */ /* 0x0003e20000100a00 */
[----:B----4-:R3:W-:Y:S01]  /*51a80*/  STL.64 [R1+0x100], R24 ;  /* 0x0001001801007387 */ /* 0x0107e20000100a00 */
[----:B------:R4:W-:Y:S02]  /*51a90*/  STL.64 [R1+0x108], R26 ;  /* 0x0001081a01007387 */ /* 0x0009e40000100a00 */
[----:B------:R4:W-:Y:S02]  /*51aa0*/  STL.64 [R1+0x120], R20 ;  /* 0x0001201401007387 */ /* 0x0009e40000100a00 */
[----:B------:R4:W-:Y:S01]  /*51ab0*/  STL.64 [R1+0x128], R22 ;  /* 0x0001281601007387 */ /* 0x0009e20000100a00 */
[----:B------:R-:W2:Y:S01]  /*51ac0*/  LDL.LU.64 R32, [R1+0x1630] ;  /* 0x0016300001207983 */ /* 0x000ea20000300a00 */
[----:B------:R-:W2:Y:S03]  /*51ad0*/  LDL.LU.64 R34, [R1+0x1638] ;  /* 0x0016380001227983 */ /* 0x000ea60000300a00 */
[----:B0-----:R-:W2:Y:S01]  /*51ae0*/  LDL.LU.64 R28, [R1+0x1620] ;  /* 0x00162000011c7983 */ /* 0x001ea20000300a00 */
[----:B-1----:R-:W2:Y:S02]  /*51af0*/  LDL.LU.64 R30, [R1+0x1628] ;  /* 0x00162800011e7983 */ /* 0x002ea40000300a00 */
[----:B---3--:R-:W3:Y:S01]  /*51b00*/  LDL.LU.64 R24, [R1+0x1610] ;  /* 0x0016100001187983 */ /* 0x008ee20000300a00 */
[----:B----4-:R-:W3:Y:S01]  /*51b10*/  LDL.LU.64 R26, [R1+0x1618] ;  /* 0x00161800011a7983 */ /* 0x010ee20000300a00 */
[----:B------:R-:W-:-:S02]  /*51b20*/  IMAD.MOV.U32 R15, RZ, RZ, R20 ;  /* 0x000000ffff0f7224 */ /* 0x000fc400078e0014 */
[----:B------:R-:W-:Y:S02]  /*51b30*/  IMAD.MOV.U32 R14, RZ, RZ, R21 ;  /* 0x000000ffff0e7224 */ /* 0x000fe400078e0015 */
[----:B------:R-:W4:Y:S01]  /*51b40*/  LDL.LU.64 R20, [R1+0x1600] ;  /* 0x0016000001147983 */ /* 0x000f220000300a00 */
[----:B------:R-:W4:Y:S02]  /*51b50*/  LDL.LU.64 R22, [R1+0x1608] ;  /* 0x0016080001167983 */ /* 0x000f240000300a00 */
[----:B------:R-:W-:Y:S02]  /*51b60*/  STL.64 [R1+0x5bb0], R14 ;  /* 0x005bb00e01007387 */ /* 0x000fe40000100a00 */
[----:B------:R-:W-:Y:S02]  /*51b70*/  STL.64 [R1+0x5ba8], R12 ;  /* 0x005ba80c01007387 */ /* 0x000fe40000100a00 */
[----:B------:R-:W0:Y:S01]  /*51b80*/  LDSM.16.M88.4 R12, [R3+0x7c00] ;  /* 0x007c0000030c783b */ /* 0x000e220000000200 */
[----:B------:R-:W-:-:S02]  /*51b90*/  IMAD.MOV.U32 R48, RZ, RZ, R9 ;  /* 0x000000ffff307224 */ /* 0x000fc400078e0009 */
[----:B------:R-:W-:Y:S02]  /*51ba0*/  IMAD.MOV.U32 R49, RZ, RZ, R8 ;  /* 0x000000ffff317224 */ /* 0x000fe400078e0008 */
[----:B------:R-:W1:Y:S01]  /*51bb0*/  LDSM.16.MT88.4 R8, [R10+0x8080] ;  /* 0x008080000a08783b */ /* 0x000e620000004200 */
[----:B0-----:R-:W-:Y:S02]  /*51bc0*/  IMAD.MOV.U32 R19, RZ, RZ, R12 ;  /* 0x000000ffff137224 */ /* 0x001fe400078e000c */
[----:B------:R-:W-:Y:S01]  /*51bd0*/  IMAD.MOV.U32 R18, RZ, RZ, R13 ;  /* 0x000000ffff127224 */ /* 0x000fe200078e000d */
[----:B------:R-:W-:Y:S01]  /*51be0*/  STL.64 [R1+0x130], R12 ;  /* 0x0001300c01007387 */ /* 0x000fe20000100a00 */
[----:B------:R2:W-:Y:S03]  /*51bf0*/  STL.64 [R1+0x138], R14 ;  /* 0x0001380e01007387 */ /* 0x0005e60000100a00 */
[----:B------:R-:W-:Y:S01]  /*51c00*/  STL.64 [R1+0x5c08], R18 ;  /* 0x005c081201007387 */ /* 0x000fe20000100a00 */
[----:B------:R-:W-:Y:S02]  /*51c10*/  STL.64 [R1+0x5c00], R16 ;  /* 0x005c001001007387 */ /* 0x000fe40000100a00 */
[----:B------:R-:W-:Y:S02]  /*51c20*/  STL [R1+0x37dc], R3 ;  /* 0x0037dc0301007387 */ /* 0x000fe40000100800 */
[----:B-1----:R-:W-:Y:S01]  /*51c30*/  STL.64 [R1+0x5b88], R10 ;  /* 0x005b880a01007387 */ /* 0x002fe20000100a00 */
[----:B------:R0:W-:Y:S01]  /*51c40*/  STL.64 [R1+0x5b80], R8 ;  /* 0x005b800801007387 */ /* 0x0001e20000100a00 */
[C---:B--2---:R-:W-:Y:S08]  /*51c50*/  HMMA.16816.F32 R12, R52.reuse, R36, R32 ;  /* 0x00000024340c723c */ /* 0x044ff00000001820 */
[C---:B0-----:R-:W-:Y:S11]  /*51c60*/  HMMA.16816.F32 R8, R52.reuse, R40, R28 ;  /* 0x000000283408723c */ /* 0x041ff6000000181c */
[----:B------:R-:W-:Y:S04]  /*51c70*/  @!UPT UIADD3 URZ, URZ, URZ, URZ ;  /* 0x0000003f3f3ff290 */ /* 0x000fe8000fffe03f */
[----:B------:R-:W-:Y:S09]  /*51c80*/  STL.64 [R1+0x1100], R12 ;  /* 0x0011000c01007387 */ /* 0x000ff20000100a00 */
[----:B------:R-:W-:Y:S02]  /*51c90*/  IMAD.MOV.U32 R6, RZ, RZ, R10 ;  /* 0x000000ffff067224 */ /* 0x000fe400078e000a */
[----:B------:R-:W-:Y:S01]  /*51ca0*/  IMAD.MOV.U32 R7, RZ, RZ, R11 ;  /* 0x000000ffff077224 */ /* 0x000fe200078e000b */
[----:B------:R-:W-:Y:S01]  /*51cb0*/  STL.64 [R1+0x1108], R14 ;  /* 0x0011080e01007387 */ /* 0x000fe20000100a00 */
[----:B------:R3:W-:Y:S02]  /*51cc0*/  STL.64 [R1+0x10f0], R8 ;  /* 0x0010f00801007387 */ /* 0x0007e40000100a00 */
[----:B------:R-:W-:Y:S01]  /*51cd0*/  STL [R1+0x5488], R6 ;  /* 0x0054880601007387 */ /* 0x000fe20000100800 */
[----:B------:R-:W-:Y:S01]  /*51ce0*/  STL [R1+0x5484], R7 ;  /* 0x0054840701007387 */ /* 0x000fe20000100800 */
[C---:B---3--:R-:W-:Y:S03]  /*51cf0*/  HMMA.16816.F32 R8, R52.reuse, R48, R24 ;  /* 0x000000303408723c */ /* 0x048fe60000001818 */
[----:B------:R-:W2:Y:S05]  /*51d00*/  LDL.64 R48, [R1] ;  /* 0x0000000001307983 */ /* 0x000eaa0000100a00 */
[----:B----4-:R-:W-:Y:S01]  /*51d10*/  HMMA.16816.F32 R12, R52, R44, R20 ;  /* 0x0000002c340c723c */ /* 0x010fe20000001814 */
[----:B--2---:R-:W-:Y:S11]  /*51d20*/  STL.64 [R1+0x5c10], R48 ;  /* 0x005c103001007387 */ /* 0x004ff60000100a00 */
[----:B------:R-:W-:Y:S03]  /*51d30*/  @!UPT UIADD3 URZ, URZ, URZ, URZ ;  /* 0x0000003f3f3ff290 */ /* 0x000fe6000fffe03f */
[----:B------:R-:W-:Y:S02]  /*51d40*/  STL.64 [R1+0x10e0], R8 ;  /* 0x0010e00801007387 */ /* 0x000fe40000100a00 */
[----:B------:R0:W-:Y:S06]  /*51d50*/  STL.64 [R1+0x10e8], R10 ;  /* 0x0010e80a01007387 */ /* 0x0001ec0000100a00 */
[----:B------:R-:W-:Y:S01]  /*51d60*/  STL [R1+0x10d0], R12 ;  /* 0x0010d00c01007387 */ /* 0x000fe20000100800 */
[----:B------:R-:W2:Y:S04]  /*51d70*/  LDL R36, [R1+0xb0] ;  /* 0x0000b00001247983 */ /* 0x000ea80000100800 */
[----:B------:R-:W2:Y:S01]  /*51d80*/  LDL R37, [R1+0xb4] ;  /* 0x0000b40001257983 */ /* 0x000ea20000100800 */
[----:B0-----:R-:W-:-:S02]  /*51d90*/  IMAD.MOV.U32 R11, RZ, RZ, R44 ;  /* 0x000000ffff0b7224 */ /* 0x001fc400078e002c */
[----:B------:R-:W-:Y:S01]  /*51da0*/  IMAD.MOV.U32 R10, RZ, RZ, R45 ;  /* 0x000000ffff0a7224 */ /* 0x000fe200078e002d */
[----:B------:R-:W3:Y:S04]  /*51db0*/  LDL R44, [R1+0xa0] ;  /* 0x0000a000012c7983 */ /* 0x000ee80000100800 */
[----:B------:R-:W3:Y:S01]  /*51dc0*/  LDL R45, [R1+0xa4] ;  /* 0x0000a400012d7983 */ /* 0x000ee20000100800 */
[----:B------:R-:W2:Y:S02]  /*51dd0*/  LDL.LU.64 R32, [R1+0x15b0] ;  /* 0x0015b00001207983 */ /* 0x000ea40000300a00 */
[----:B------:R-:W2:Y:S02]  /*51de0*/  LDL.LU.64 R34, [R1+0x15b8] ;  /* 0x0015b80001227983 */ /* 0x000ea40000300a00 */
[----:B------:R-:W3:Y:S01]  /*51df0*/  LDL.LU.64 R16, [R1+0x1590] ;  /* 0x0015900001107983 */ /* 0x000ee20000300a00 */
[----:B------:R-:W3:Y:S01]  /*51e00*/  LDL.LU.64 R18, [R1+0x1598] ;  /* 0x0015980001127983 */ /* 0x000ee20000300a00 */
[----:B------:R-:W-:Y:S02]  /*51e10*/  STL.64 [R1+0x5c18], R10 ;  /* 0x005c180a01007387 */ /* 0x000fe40000100a00 */
[----:B------:R-:W4:Y:S02]  /*51e20*/  LDL R20, [R1+0x20] ;  /* 0x0000200001147983 */ /* 0x000f240000100800 */
[----:B------:R-:W4:Y:S02]  /*51e30*/  LDL R21, [R1+0x24] ;  /* 0x0000240001157983 */ /* 0x000f240000100800 */
[----:B------:R-:W-:-:S02]  /*51e40*/  IMAD.MOV.U32 R40, RZ, RZ, R60 ;  /* 0x000000ffff287224 */ /* 0x000fc400078e003c */
[----:B------:R-:W-:Y:S02]  /*51e50*/  IMAD.MOV.U32 R41, RZ, RZ, R0 ;  /* 0x000000ffff297224 */ /* 0x000fe400078e0000 */
[----:B------:R-:W-:Y:S01]  /*51e60*/  IMAD.MOV.U32 R28, RZ, RZ, R2 ;  /* 0x000000ffff1c7224 */ /* 0x000fe200078e0002 */
[----:B----4-:R-:W-:Y:S01]  /*51e70*/  STL.64 [R1+0x5c20], R20 ;  /* 0x005c201401007387 */ /* 0x010fe20000100a00 */
[----:B------:R-:W4:Y:S02]  /*51e80*/  LDL.LU R60, [R1+0x5c74] ;  /* 0x005c7400013c7983 */ /* 0x000f240000300800 */
[----:B------:R-:W2:Y:S02]  /*51e90*/  LDL.LU R0, [R1+0x5c70] ;  /* 0x005c700001007983 */ /* 0x000ea40000300800 */
[----:B------:R0:W-:Y:S01]  /*51ea0*/  STL.64 [R1+0x5c28], R40 ;  /* 0x005c282801007387 */ /* 0x0001e20000100a00 */
[----:B------:R-:W2:Y:S01]  /*51eb0*/  LDL.LU R2, [R1+0x5c6c] ;  /* 0x005c6c0001027983 */ /* 0x000ea20000300800 */
[----:B------:R-:W2:Y:S03]  /*51ec0*/  LDL R29, [R1+0x34] ;  /* 0x00003400011d7983 */ /* 0x000ea60000100800 */
[----:B--2---:R-:W-:Y:S01]  /*51ed0*/  STL.64 [R1+0x5c30], R28 ;  /* 0x005c301c01007387 */ /* 0x004fe20000100a00 */
[----:B------:R-:W2:Y:S02]  /*51ee0*/  LDL R48, [R1+0x40] ;  /* 0x0000400001307983 */ /* 0x000ea40000100800 */
[----:B----4-:R-:W-:-:S02]  /*51ef0*/  IMAD.MOV.U32 R49, RZ, RZ, R60 ;  /* 0x000000ffff317224 */ /* 0x010fc400078e003c */
[----:B------:R-:W-:Y:S02]  /*51f00*/  IMAD.MOV.U32 R24, RZ, RZ, R0 ;  /* 0x000000ffff187224 */ /* 0x000fe400078e0000 */
[----:B------:R-:W-:Y:S01]  /*51f10*/  IMAD.MOV.U32 R25, RZ, RZ, R2 ;  /* 0x000000ffff197224 */ /* 0x000fe200078e0002 */
[----:B------:R-:W4:Y:S04]  /*51f20*/  LDL.LU R60, [R1+0x5c68] ;  /* 0x005c6800013c7983 */ /* 0x000f280000300800 */
[----:B--2---:R-:W-:Y:S01]  /*51f30*/  STL.64 [R1+0x5c38], R48 ;  /* 0x005c383001007387 */ /* 0x004fe20000100a00 */
[----:B------:R-:W2:Y:S02]  /*51f40*/  LDL.LU R0, [R1+0x5c64] ;  /* 0x005c640001007983 */ /* 0x000ea40000300800 */
[----:B------:R-:W2:Y:S02]  /*51f50*/  LDL.LU R2, [R1+0x5c60] ;  /* 0x005c600001027983 */ /* 0x000ea40000300800 */
[----:B------:R-:W-:Y:S01]  /*51f60*/  STL.64 [R1+0x5c40], R24 ;  /* 0x005c401801007387 */ /* 0x000fe20000100a00 */
[----:B0-----:R-:W2:Y:S04]  /*51f70*/  LDL R40, [R1+0x60] ;  /* 0x0000600001287983 */ /* 0x001ea80000100800 */
[----:B------:R-:W2:Y:S04]  /*51f80*/  LDL R41, [R1+0x64] ;  /* 0x0000640001297983 */ /* 0x000ea80000100800 */
[----:B--2---:R0:W-:Y:S04]  /*51f90*/  STL.64 [R1+0x5c48], R40 ;  /* 0x005c482801007387 */ /* 0x0041e80000100a00 */
[----:B0-----:R-:W2:Y:S01]  /*51fa0*/  LDL R40, [R1+0x80] ;  /* 0x0000800001287983 */ /* 0x001ea20000100800 */
[----:B----4-:R-:W-:Y:S01]  /*51fb0*/  IMAD.MOV.U32 R41, RZ, RZ, R60 ;  /* 0x000000ffff297224 */ /* 0x010fe200078e003c */
[----:B------:R-:W-:Y:S01]  /*51fc0*/  HMMA.16816.F32 R20, R52, R36, R32 ;  /* 0x000000243414723c */ /* 0x000fe20000001820 */
[----:B------:R-:W-:-:S03]  /*51fd0*/  IMAD.MOV.U32 R61, RZ, RZ, R15 ;  /* 0x000000ffff3d7224 */ /* 0x000fc600078e000f */
[----:B--2---:R0:W-:Y:S01]  /*51fe0*/  STL.64 [R1+0x5c58], R40 ;  /* 0x005c582801007387 */ /* 0x0041e20000100a00 */
[----:B------:R-:W2:Y:S02]  /*51ff0*/  LDL.64 R48, [R1+0x70] ;  /* 0x0000700001307983 */ /* 0x000ea40000100a00 */
[----:B------:R-:W-:Y:S02]  /*52000*/  IMAD.MOV.U32 R59, RZ, RZ, R14 ;  /* 0x000000ffff3b7224 */ /* 0x000fe400078e000e */
[----:B------:R-:W-:Y:S01]  /*52010*/  IMAD.MOV.U32 R58, RZ, RZ, R13 ;  /* 0x000000ffff3a7224 */ /* 0x000fe200078e000d */
[----:B---3--:R-:W-:Y:S01]  /*52020*/  HMMA.16816.F32 R8, R52, R44, R16 ;  /* 0x0000002c3408723c */ /* 0x008fe20000001810 */
[----:B--2---:R1:W-:Y:S01]  /*52030*/  STL.64 [R1+0x5c50], R48 ;  /* 0x005c503001007387 */ /* 0x0043e20000100a00 */
[----:B------:R-:W-:Y:S02]  /*52040*/  STL [R1+0x54b8], R61 ;  /* 0x0054b83d01007387 */ /* 0x000fe40000100800 */
[----:B------:R-:W-:Y:S02]  /*52050*/  STL [R1+0x548c], R59 ;  /* 0x00548c3b01007387 */ /* 0x000fe40000100800 */
[----:B------:R-:W-:Y:S07]  /*52060*/  STL [R1+0x5480], R58 ;  /* 0x0054803a01007387 */ /* 0x000fee0000100800 */
[----:B------:R2:W-:Y:S01]  /*52070*/  STL.64 [R1+0x10c0], R20 ;  /* 0x0010c01401007387 */ /* 0x0005e20000100a00 */
[----:B------:R3:W-:Y:S02]  /*52080*/  STL.64 [R1+0x10c8], R22 ;  /* 0x0010c81601007387 */ /* 0x0007e40000100a00 */
[----:B0-----:R-:W4:Y:S02]  /*52090*/  LDL.LU.64 R40, [R1+0x1580] ;  /* 0x0015800001287983 */ /* 0x001f240000300a00 */
[----:B------:R-:W4:Y:S01]  /*520a0*/  LDL.LU.64 R42, [R1+0x1588] ;  /* 0x00158800012a7983 */ /* 0x000f220000300a00 */
[----:B-1----:R-:W4:Y:S01]  /*520b0*/  LDL.LU.64 R48, [R1+0x1570] ;  /* 0x0015700001307983 */ /* 0x002f220000300a00 */
[----:B------:R-:W4:Y:S02]  /*520c0*/  LDL.LU.64 R50, [R1+0x1578] ;  /* 0x0015780001327983 */ /* 0x000f240000300a00 */
[----:B------:R-:W4:Y:S02]  /*520d0*/  LDL.LU.64 R24, [R1+0x1400] ;  /* 0x0014000001187983 */ /* 0x000f240000300a00 */
[----:B------:R-:W4:Y:S01]  /*520e0*/  LDL.LU.64 R26, [R1+0x1408] ;  /* 0x00140800011a7983 */ /* 0x000f220000300a00 */
[----:B------:R-:W4:Y:S01]  /*520f0*/  LDL.LU.64 R28, [R1+0x13f0] ;  /* 0x0013f000011c7983 */ /* 0x000f220000300a00 */
[----:B------:R-:W4:Y:S02]  /*52100*/  LDL.LU.64 R30, [R1+0x13f8] ;  /* 0x0013f800011e7983 */ /* 0x000f240000300a00 */
[----:B--2---:R-:W2:Y:S02]  /*52110*/  LDL.LU.64 R20, [R1+0x13e0] ;  /* 0x0013e00001147983 */ /* 0x004ea40000300a00 */
[----:B------:R-:W-:-:S02]  /*52120*/  IMAD.MOV.U32 R59, RZ, RZ, R8 ;  /* 0x000000ffff3b7224 */ /* 0x000fc400078e0008 */
[----:B------:R-:W-:Y:S01]  /*52130*/  IMAD.MOV.U32 R6, RZ, RZ, R9 ;  /* 0x000000ffff067224 */ /* 0x000fe200078e0009 */
[----:B---3--:R-:W2:Y:S01]  /*52140*/  LDL.LU.64 R22, [R1+0x13e8] ;  /* 0x0013e80001167983 */ /* 0x008ea20000300a00 */
[----:B------:R-:W-:Y:S02]  /*52150*/  IMAD.MOV.U32 R7, RZ, RZ, R10 ;  /* 0x000000ffff077224 */ /* 0x000fe400078e000a */
[----:B------:R-:W-:Y:S02]  /*52160*/  IMAD.MOV.U32 R58, RZ, RZ, R11 ;  /* 0x000000ffff3a7224 */ /* 0x000fe400078e000b */
[----:B------:R-:W3:Y:S01]  /*52170*/  LDL.LU.64 R8, [R1+0x13d0] ;  /* 0x0013d00001087983 */ /* 0x000ee20000300a00 */
[----:B------:R-:W3:Y:S01]  /*52180*/  LDL.LU.64 R10, [R1+0x13d8] ;  /* 0x0013d800010a7983 */ /* 0x000ee20000300a00 */
[----:B------:R-:W2:Y:S02]  /*52190*/  LDL.LU.64 R16, [R1+0x1340] ;  /* 0x0013400001107983 */ /* 0x000ea40000300a00 */
[----:B------:R-:W2:Y:S02]  /*521a0*/  LDL.LU.64 R18, [R1+0x1348] ;  /* 0x0013480001127983 */ /* 0x000ea40000300a00 */
[----:B------:R-:W2:Y:S01]  /*521b0*/  LDL.LU.64 R32, [R1+0x1330] ;  /* 0x0013300001207983 */ /* 0x000ea20000300a00 */
[----:B------:R-:W2:Y:S01]  /*521c0*/  LDL.LU.64 R34, [R1+0x1338] ;  /* 0x0013380001227983 */ /* 0x000ea20000300a00 */
[----:B------:R-:W-:-:S02]  /*521d0*/  IMAD.MOV.U32 R12, RZ, RZ, R2 ;  /* 0x000000ffff0c7224 */ /* 0x000fc400078e0002 */
[----:B------:R-:W-:Y:S02]  /*521e0*/  IMAD.MOV.U32 R13, RZ, RZ, R0 ;  /* 0x000000ffff0d7224 */ /* 0x000fe400078e0000 */
[----:B------:R-:W2:Y:S01]  /*521f0*/  LDL.LU.64 R36, [R1+0x1320] ;  /* 0x0013200001247983 */ /* 0x000ea20000300a00 */
[----:B------:R-:W2:Y:S01]  /*52200*/  LDL.LU.64 R38, [R1+0x1328] ;  /* 0x0013280001267983 */ /* 0x000ea20000300a00 */
[----:B------:R-:W2:Y:S02]  /*52210*/  LDL.LU.64 R44, [R1+0x1310] ;  /* 0x00131000012c7983 */ /* 0x000ea40000300a00 */
[----:B------:R-:W2:Y:S02]  /*52220*/  LDL.LU.64 R46, [R1+0x1318] ;  /* 0x00131800012e7983 */ /* 0x000ea40000300a00 */
[----:B------:R-:W-:Y:S01]  /*52230*/  STL [R1+0x57f0], R58 ;  /* 0x0057f03a01007387 */ /* 0x000fe20000100800 */
[----:B------:R-:W-:Y:S01]  /*52240*/  STL [R1+0x56f4], R7 ;  /* 0x0056f40701007387 */ /* 0x000fe20000100800 */
[----:B------:R-:W-:Y:S02]  /*52250*/  STL [R1+0x56f0], R6 ;  /* 0x0056f00601007387 */ /* 0x000fe40000100800 */
[----:B------:R-:W-:Y:S01]  /*52260*/  STL [R1+0x54bc], R59 ;  /* 0x0054bc3b01007387 */ /* 0x000fe20000100800 */
[C---:B----4-:R-:W-:Y:S01]  /*52270*/  HMMA.16816.F32 R12, R52.reuse, R12, R40 ;  /* 0x0000000c340c723c */ /* 0x050fe20000001828 */
[----:B------:R-:W4:Y:S11]  /*52280*/  LDL.LU.64 R40, [R1+0x5c58] ;  /* 0x005c580001287983 */ /* 0x000f360000300a00 */
[----:B------:R-:W-:Y:S11]  /*52290*/  @!UPT UIADD3 URZ, URZ, URZ, URZ ;  /* 0x0000003f3f3ff290 */ /* 0x000ff6000fffe03f */
[----:B------:R0:W-:Y:S01]  /*522a0*/  STL.64 [R1+0x10a0], R12 ;  /* 0x0010a00c01007387 */ /* 0x0001e20000100a00 */
[----:B------:R1:W-:Y:S03]  /*522b0*/  STL.64 [R1+0x10a8], R14 ;  /* 0x0010a80e01007387 */ /* 0x0003e60000100a00 */
[----:B0-----:R-:W2:Y:S01]  /*522c0*/  LDL.LU.64 R12, [R1+0x12c0] ;  /* 0x0012c000010c7983 */ /* 0x001ea20000300a00 */
[----:B-1----:R-:W2:Y:S01]  /*522d0*/  LDL.LU.64 R14, [R1+0x12c8] ;  /* 0x0012c800010e7983 */ /* 0x002ea20000300a00 */
[C---:B----4-:R-:W-:Y:S02]  /*522e0*/  HMMA.16816.F32 R40, R52.reuse, R40, R48 ;  /* 0x000000283428723c */ /* 0x050fe40000001830 */
[----:B------:R-:W4:Y:S11]  /*522f0*/  LDL.LU.64 R48, [R1+0x5c50] ;  /* 0x005c500001307983 */ /* 0x000f360000300a00 */
[----:B------:R-:W-:Y:S10]  /*52300*/  @!UPT UIADD3 URZ, URZ, URZ, URZ ;  /* 0x0000003f3f3ff290 */ /* 0x000ff4000fffe03f */
[----:B------:R0:W-:Y:S01]  /*52310*/  STL.64 [R1+0x1090], R40 ;  /* 0x0010902801007387 */ /* 0x0001e20000100a00 */
[----:B------:R-:W-:Y:S03]  /*52320*/  STL.64 [R1+0x1098], R42 ;  /* 0x0010982a01007387 */ /* 0x000fe60000100a00 */
[----:B0-----:R-:W2:Y:S01]  /*52330*/  LDL.LU.64 R40, [R1+0x5c48] ;  /* 0x005c480001287983 */ /* 0x001ea20000300a00 */
[C---:B----4-:R-:W-:Y:S01]  /*52340*/  HMMA.16816.F32 R24, R52.reuse, R48, R24 ;  /* 0x000000303418723c */ /* 0x050fe20000001818 */
[----:B------:R-:W-:Y:S11]  /*52350*/  IMAD.MOV.U32 R0, RZ, RZ, R48 ;  /* 0x000000ffff007224 */ /* 0x000ff600078e0030 */
[----:B------:R-:W-:Y:S11]  /*52360*/  @!UPT UIADD3 URZ, URZ, URZ, URZ ;  /* 0x0000003f3f3ff290 */ /* 0x000ff6000fffe03f */
[----:B------:R0:W-:Y:S01]  /*52370*/  STL.64 [R1+0x1080], R24 ;  /* 0x0010801801007387 */ /* 0x0001e20000100a00 */
[----:B------:R-:W-:Y:S03]  /*52380*/  STL.64 [R1+0x1088], R26 ;  /* 0x0010881a01007387 */ /* 0x000fe60000100a00 */
[----:B0-----:R-:W4:Y:S01]  /*52390*/  LDL.LU.64 R24, [R1+0x5c40] ;  /* 0x005c400001187983 */ /* 0x001f220000300a00 */
[----:B------:R-:W3:Y:S01]  /*523a0*/  LDL.LU.64 R48, [R1+0x5c38] ;  /* 0x005c380001307983 */ /* 0x000ee20000300a00 */
[C---:B--2---:R-:W-:Y:S01]  /*523b0*/  HMMA.16816.F32 R40, R52.reuse, R40, R28 ;  /* 0x000000283428723c */ /* 0x044fe2000000181c */
[----:B------:R-:W2:Y:S11]  /*523c0*/  LDL.LU.64 R28, [R1+0x5c30] ;  /* 0x005c3000011c7983 */ /* 0x000eb60000300a00 */
[----:B------:R-:W-:Y:S11]  /*523d0*/  @!UPT UIADD3 URZ, URZ, URZ, URZ ;  /* 0x0000003f3f3ff290 */ /* 0x000ff6000fffe03f */
[----:B------:R0:W-:Y:S01]  /*523e0*/  STL.64 [R1+0x1070], R40 ;  /* 0x0010702801007387 */ /* 0x0001e20000100a00 */
[----:B------:R-:W-:Y:S03]  /*523f0*/  STL.64 [R1+0x1078], R42 ;  /* 0x0010782a01007387 */ /* 0x000fe60000100a00 */
[----:B0-----:R-:W2:Y:S01]  /*52400*/  LDL.LU.64 R40, [R1+0x5c28] ;  /* 0x005c280001287983 */ /* 0x001ea20000300a00 */
[C---:B----4-:R-:W-:Y:S08]  /*52410*/  HMMA.16816.F32 R24, R52.reuse, R24, R20 ;  /* 0x000000183418723c */ /* 0x050ff00000001814 */
[C---:B---3--:R-:W-:Y:S01]  /*52420*/  HMMA.16816.F32 R48, R52.reuse, R48, R8 ;  /* 0x000000303430723c */ /* 0x048fe20000001808 */
[----:B------:R-:W3:Y:S11]  /*52430*/  LDL.LU.64 R20, [R1+0x5c20] ;  /* 0x005c200001147983 */ /* 0x000ef60000300a00 */
[----:B------:R-:W-:Y:S03]  /*52440*/  @!UPT UIADD3 URZ, URZ, URZ, URZ ;  /* 0x0000003f3f3ff290 */ /* 0x000fe6000fffe03f */
[----:B------:R0:W-:Y:S01]  /*52450*/  STL.64 [R1+0x1060], R24 ;  /* 0x0010601801007387 */ /* 0x0001e20000100a00 */
[----:B------:R1:W-:Y:S03]  /*52460*/  STL.64 [R1+0x1068], R26 ;  /* 0x0010681a01007387 */ /* 0x0003e60000100a00 */
[----:B0-----:R-:W4:Y:S01]  /*52470*/  LDL.LU.64 R24, [R1+0x12a0] ;  /* 0x0012a00001187983 */ /* 0x001f220000300a00 */
[----:B-1----:R-:W4:Y:S02]  /*52480*/  LDL.LU.64 R26, [R1+0x12a8] ;  /* 0x0012a800011a7983 */ /* 0x002f240000300a00 */
[----:B------:R-:W4:Y:S02]  /*52490*/  LDL.LU.64 R10, [R1+0x5c18] ;  /* 0x005c1800010a7983 */ /* 0x000f240000300a00 */
[----:B------:R0:W-:Y:S01]  /*524a0*/  STL.64 [R1+0x1050], R48 ;  /* 0x0010503001007387 */ /* 0x0001e20000100a00 */
[----:B------:R-:W-:Y:S04]  /*524b0*/  STL.64 [R1+0x1058], R50 ;  /* 0x0010583201007387 */ /* 0x000fe80000100a00 */
[----:B0-----:R-:W4:Y:S01]  /*524c0*/  LDL.LU.64 R48, [R1+0x5c10] ;  /* 0x005c100001307983 */ /* 0x001f220000300a00 */
[C---:B--2---:R-:W-:Y:S08]  /*524d0*/  HMMA.16816.F32 R28, R52.reuse, R28, R16 ;  /* 0x0000001c341c723c */ /* 0x044ff00000001810 */
[C---:B------:R-:W-:Y:S08]  /*524e0*/  HMMA.16816.F32 R40, R52.reuse, R40, R36 ;  /* 0x000000283428723c */ /* 0x040ff00000001824 */
[C---:B------:R-:W-:Y:S01]  /*524f0*/  HMMA.16816.F32 R12, R52.reuse, R56, R12 ;  /* 0x00000038340c723c */ /* 0x040fe2000000180c */
[----:B------:R-:W2:Y:S01]  /*52500*/  LDL.LU.64 R18, [R1+0x5c08] ;  /* 0x005c080001127983 */ /* 0x000ea20000300a00 */
[----:B------:R-:W2:Y:S05]  /*52510*/  LDL.LU.64 R16, [R1+0x5c00] ;  /* 0x005c000001107983 */ /* 0x000eaa0000300a00 */
[----:B------:R0:W-:Y:S01]  /*52520*/  STL.64 [R1+0x1040], R28 ;  /* 0x0010401c01007387 */ /* 0x0001e20000100a00 */
[----:B------:R-:W-:Y:S03]  /*52530*/  STL.64 [R1+0x1048], R30 ;  /* 0x0010481e01007387 */ /* 0x000fe60000100a00 */
[----:B0-----:R-:W2:Y:S01]  /*52540*/  LDL.LU.64 R28, [R1+0x5bf8] ;  /* 0x005bf800011c7983 */ /* 0x001ea20000300a00 */
[C---:B---3--:R-:W-:Y:S03]  /*52550*/  HMMA.16816.F32 R20, R52.reuse, R20, R32 ;  /* 0x000000143414723c */ /* 0x048fe60000001820 */
[----:B------:R-:W3:Y:S11]  /*52560*/  LDL.LU.64 R32, [R1+0x5bf0] ;  /* 0x005bf00001207983 */ /* 0x000ef60000300a00 */
[----:B------:R-:W-:Y:S09]  /*52570*/  @!UPT UIADD3 URZ, URZ, URZ, URZ ;  /* 0x0000003f3f3ff290 */ /* 0x000ff2000fffe03f */
[----:B------:R0:W-:Y:S01]  /*52580*/  STL.64 [R1+0x1030], R20 ;  /* 0x0010301401007387 */ /* 0x0001e20000100a00 */
[----:B------:R1:W-:Y:S03]  /*52590*/  STL.64 [R1+0x1038], R22 ;  /* 0x0010381601007387 */ /* 0x0003e60000100a00 */
[----:B0-----:R-:W2:Y:S01]  /*525a0*/  LDL.LU.64 R20, [R1+0x1290] ;  /* 0x0012900001147983 */ /* 0x001ea20000300a00 */
[----:B-1----:R-:W2:Y:S02]  /*525b0*/  LDL.LU.64 R22, [R1+0x1298] ;  /* 0x0012980001167983 */ /* 0x002ea40000300a00 */
[----:B------:R-:W2:Y:S01]  /*525c0*/  LDL.LU.64 R36, [R1+0x5be8] ;  /* 0x005be80001247983 */ /* 0x000ea20000300a00 */
[----:B----4-:R-:W-:Y:S01]  /*525d0*/  HMMA.16816.F32 R44, R52, R48, R44 ;  /* 0x00000030342c723c */ /* 0x010fe2000000182c */
[----:B------:R0:W-:Y:S01]  /*525e0*/  STL.64 [R1+0x1020], R40 ;  /* 0x0010202801007387 */ /* 0x0001e20000100a00 */
[----:B------:R-:W-:Y:S02]  /*525f0*/  STL.64 [R1+0x1028], R42 ;  /* 0x0010282a01007387 */ /* 0x000fe40000100a00 */
[----:B------:R-:W-:-:S02]  /*52600*/  IMAD.MOV.U32 R3, RZ, RZ, R48 ;  /* 0x000000ffff037224 */ /* 0x000fc400078e0030 */
[----:B------:R-:W-:Y:S01]  /*52610*/  IMAD.MOV.U32 R2, RZ, RZ, R49 ;  /* 0x000000ffff027224 */ /* 0x000fe200078e0031 */
[----:B0-----:R-:W2:Y:S11]  /*52620*/  LDL.LU.64 R40, [R1+0x5be0] ;  /* 0x005be00001287983 */ /* 0x001eb60000300a00 */
[----:B------:R-:W-:Y:S05]  /*52630*/  @!UPT UIADD3 URZ, URZ, URZ, URZ ;  /* 0x0000003f3f3ff290 */ /* 0x000fea000fffe03f */
[----:B------:R0:W-:Y:S01]  /*52640*/  STL.64 [R1+0x1010], R44 ;  /* 0x0010102c01007387 */ /* 0x0001e20000100a00 */
[----:B------:R-:W-:Y:S03]  /*52650*/  STL.64 [R1+0x1018], R46 ;  /* 0x0010182e01007387 */ /* 0x000fe60000100a00 */
[----:B0-----:R-:W4:Y:S01]  /*52660*/  LDL.LU.64 R44, [R1+0x5bd8] ;  /* 0x005bd800012c7983 */ /* 0x001f220000300a00 */
[----:B------:R-:W3:Y:S02]  /*52670*/  LDL.LU.64 R50, [R1+0x5bd0] ;  /* 0x005bd00001327983 */ /* 0x000ee40000300a00 */
[----:B------:R-:W3:Y:S02]  /*52680*/  LDL.LU.64 R48, [R1+0x5bc8] ;  /* 0x005bc80001307983 */ /* 0x000ee40000300a00 */
[----:B------:R0:W-:Y:S01]  /*52690*/  STL.64 [R1+0x1000], R12 ;  /* 0x0010000c01007387 */ /* 0x0001e20000100a00 */
[----:B------:R1:W-:Y:S04]  /*526a0*/  STL.64 [R1+0x1008], R14 ;  /* 0x0010080e01007387 */ /* 0x0003e80000100a00 */
[----:B0-----:R-:W3:Y:S01]  /*526b0*/  LDL.LU.64 R12, [R1+0x1280] ;  /* 0x00128000010c7983 */ /* 0x001ee20000300a00 */
[----:B-1----:R-:W3:Y:S02]  /*526c0*/  LDL.LU.64 R14, [R1+0x1288] ;  /* 0x00128800010e7983 */ /* 0x002ee40000300a00 */
[----:B------:R0:W-:Y:S02]  /*526d0*/  STL.64 [R1+0x5b90], R56 ;  /* 0x005b903801007387 */ /* 0x0001e40000100a00 */
[----:B0-----:R-:W3:Y:S01]  /*526e0*/  LDL.LU.64 R56, [R1+0x12b0] ;  /* 0x0012b00001387983 */ /* 0x001ee20000300a00 */
[----:B------:R-:W3:Y:S01]  /*526f0*/  LDL.LU.64 R58, [R1+0x12b8] ;  /* 0x0012b800013a7983 */ /* 0x000ee20000300a00 */
[C---:B--2---:R-:W-:Y:S08]  /*52700*/  HMMA.16816.F32 R20, R52.reuse, R40, R20 ;  /* 0x000000283414723c */ /* 0x044ff00000001814 */
[C---:B----4-:R-:W-:Y:S01]  /*52710*/  HMMA.16816.F32 R24, R52.reuse, R44, R24 ;  /* 0x0000002c3418723c */ /* 0x050fe20000001818 */
[----:B---3--:R-:W-:Y:S01]  /*52720*/  STL.64 [R1+0x5b28], R50 ;  /* 0x005b283201007387 */ /* 0x008fe20000100a00 */
[----:B------:R-:W-:Y:S11]  /*52730*/  STL.64 [R1+0x5b20], R48 ;  /* 0x005b203001007387 */ /* 0x000ff60000100a00 */
[----:B------:R-:W-:Y:S03]  /*52740*/  @!UPT UIADD3 URZ, URZ, URZ, URZ ;  /* 0x0000003f3f3ff290 */ /* 0x000fe6000fffe03f */
[----:B------:R-:W-:Y:S02]  /*52750*/  IMAD.MOV.U32 R42, RZ, RZ, R20 ;  /* 0x000000ffff2a7224 */ /* 0x000fe400078e0014 */
[----:B------:R-:W-:Y:S02]  /*52760*/  IMAD.MOV.U32 R39, RZ, RZ, R22 ;  /* 0x000000ffff277224 */ /* 0x000fe400078e0016 */
[----:B------:R-:W-:Y:S01]  /*52770*/  IMAD.MOV.U32 R35, RZ, RZ, R23 ;  /* 0x000000ffff237224 */ /* 0x000fe200078e0017 */
[C---:B------:R-:W-:Y:S03]  /*52780*/  HMMA.16816.F32 R56, R52.reuse, R48, R56 ;  /* 0x000000303438723c */ /* 0x040fe60000001838 */
[----:B------:R-:W-:Y:S02]  /*52790*/  IMAD.MOV.U32 R30, RZ, RZ, R26 ;  /* 0x000000ffff1e7224 */ /* 0x000fe400078e001a */
[----:B------:R-:W-:Y:S11]  /*527a0*/  IMAD.MOV.U32 R31, RZ, RZ, R27 ;  /* 0x000000ffff1f7224 */ /* 0x000ff600078e001b */
[----:B------:R-:W-:Y:S07]  /*527b0*/  @!UPT UIADD3 URZ, URZ, URZ, URZ ;  /* 0x0000003f3f3ff290 */ /* 0x000fee000fffe03f */
[----:B------:R0:W-:Y:S01]  /*527c0*/  STL.64 [R1+0xff0], R56 ;  /* 0x000ff03801007387 */ /* 0x0001e20000100a00 */
[----:B------:R1:W-:Y:S02]  /*527d0*/  STL.64 [R1+0xff8], R58 ;  /* 0x000ff83a01007387 */ /* 0x0003e40000100a00 */
[----:B------:R2:W-:Y:S02]  /*527e0*/  STL.64 [R1+0xfe0], R24 ;  /* 0x000fe01801007387 */ /* 0x0005e40000100a00 */
[----:B------:R-:W-:Y:S01]  /*527f0*/  STL [R1+0x544c], R30 ;  /* 0x00544c1e01007387 */ /* 0x000fe20000100800 */
[----:B------:R-:W-:Y:S01]  /*52800*/  STL [R1+0x5448], R31 ;  /* 0x0054481f01007387 */ /* 0x000fe20000100800 */
[----:B------:R-:W-:Y:S02]  /*52810*/  STL [R1+0x5b1c], R42 ;  /* 0x005b1c2a01007387 */ /* 0x000fe40000100800 */
[----:B------:R-:W-:Y:S02]  /*52820*/  STL [R1+0x5b14], R39 ;  /* 0x005b142701007387 */ /* 0x000fe40000100800 */
[----:B------:R-:W-:Y:S01]  /*52830*/  STL [R1+0x5930], R35 ;  /* 0x0059302301007387 */ /* 0x000fe20000100800 */
[----:B0-----:R-:W3:Y:S01]  /*52840*/  LDL.LU.64 R56, [R1+0x1270] ;  /* 0x0012700001387983 */ /* 0x001ee20000300a00 */
[----:B-1----:R-:W3:Y:S02]  /*52850*/  LDL.LU.64 R58, [R1+0x1278] ;  /* 0x00127800013a7983 */ /* 0x002ee40000300a00 */
[----:B--2---:R-:W2:Y:S02]  /*52860*/  LDL.LU.64 R24, [R1+0x1260] ;  /* 0x0012600001187983 */ /* 0x004ea40000300a00 */
[----:B------:R-:W2:Y:S01]  /*52870*/  LDL.LU.64 R26, [R1+0x1268] ;  /* 0x00126800011a7983 */ /* 0x000ea20000300a00 */
[----:B------:R-:W-:Y:S01]  /*52880*/  HMMA.16816.F32 R12, R52, R36, R12 ;  /* 0x00000024340c723c */ /* 0x000fe2000000180c */
[----:B------:R-:W-:-:S02]  /*52890*/  IMAD.MOV.U32 R43, RZ, RZ, R21 ;  /* 0x000000ffff2b7224 */ /* 0x000fc400078e0015 */
[----:B------:R-:W4:Y:S01]  /*528a0*/  LDL.LU.64 R20, [R1+0x1250] ;  /* 0x0012500001147983 */ /* 0x000f220000300a00 */
[----:B------:R-:W4:Y:S11]  /*528b0*/  LDL.LU.64 R22, [R1+0x1258] ;  /* 0x0012580001167983 */ /* 0x000f360000300a00 */
[----:B------:R-:W-:Y:S09]  /*528c0*/  @!UPT UIADD3 URZ, URZ, URZ, URZ ;  /* 0x0000003f3f3ff290 */ /* 0x000ff2000fffe03f */
[----:B------:R-:W-:Y:S02]  /*528d0*/  IMAD.MOV.U32 R46, RZ, RZ, R14 ;  /* 0x000000ffff2e7224 */ /* 0x000fe400078e000e */
[----:B------:R-:W-:Y:S02]  /*528e0*/  IMAD.MOV.U32 R47, RZ, RZ, R15 ;  /* 0x000000ffff2f7224 */ /* 0x000fe400078e000f */
[----:B------:R-:W-:Y:S02]  /*528f0*/  IMAD.MOV.U32 R34, RZ, RZ, R12 ;  /* 0x000000ffff227224 */ /* 0x000fe400078e000c */
[----:B------:R-:W-:Y:S02]  /*52900*/  IMAD.MOV.U32 R38, RZ, RZ, R13 ;  /* 0x000000ffff267224 */ /* 0x000fe400078e000d */
[----:B------:R-:W4:Y:S01]  /*52910*/  LDL.LU.64 R12, [R1+0x1240] ;  /* 0x00124000010c7983 */ /* 0x000f220000300a00 */
[----:B------:R-:W4:Y:S02]  /*52920*/  LDL.LU.64 R14, [R1+0x1248] ;  /* 0x00124800010e7983 */ /* 0x000f240000300a00 */
[----:B------:R-:W4:Y:S02]  /*52930*/  LDL.64 R48, [R1+0x110] ;  /* 0x0001100001307983 */ /* 0x000f240000100a00 */
[----:B------:R-:W-:Y:S01]  /*52940*/  STL.64 [R1+0x5b38], R46 ;  /* 0x005b382e01007387 */ /* 0x000fe20000100a00 */
[----:B------:R0:W-:Y:S04]  /*52950*/  STL.64 [R1+0x5b30], R44 ;  /* 0x005b302c01007387 */ /* 0x0001e80000100a00 */
[----:B0-----:R-:W4:Y:S01]  /*52960*/  LDL.LU.64 R44, [R1+0x1230] ;  /* 0x00123000012c7983 */ /* 0x001f220000300a00 */
[----:B------:R-:W4:Y:S02]  /*52970*/  LDL.LU.64 R46, [R1+0x1238] ;  /* 0x00123800012e7983 */ /* 0x000f240000300a00 */
[----:B------:R-:W-:Y:S02]  /*52980*/  STL [R1+0x5b18], R37 ;  /* 0x005b182501007387 */ /* 0x000fe40000100800 */
[----:B------:R-:W-:Y:S01]  /*52990*/  STL [R1+0x5934], R34 ;  /* 0x0059342201007387 */ /* 0x000fe20000100800 */
[C---:B---3--:R-:W-:Y:S08]  /*529a0*/  HMMA.16816.F32 R56, R52.reuse, R32, R56 ;  /* 0x000000203438723c */ /* 0x048ff00000001838 */
[C---:B--2---:R-:W-:Y:S11]  /*529b0*/  HMMA.16816.F32 R24, R52.reuse, R28, R24 ;  /* 0x0000001c3418723c */ /* 0x044ff60000001818 */
[----:B------:R-:W-:Y:S05]  /*529c0*/  @!UPT UIADD3 URZ, URZ, URZ, URZ ;  /* 0x0000003f3f3ff290 */ /* 0x000fea000fffe03f */
[----:B------:R-:W-:Y:S02]  /*529d0*/  IMAD.MOV.U32 R31, RZ, RZ, R57 ;  /* 0x000000ffff1f7224 */ /* 0x000fe400078e0039 */
[----:B------:R-:W-:Y:S01]  /*529e0*/  IMAD.MOV.U32 R30, RZ, RZ, R56 ;  /* 0x000000ffff1e7224 */ /* 0x000fe200078e0038 */
[----:B------:R-:W-:Y:S01]  /*529f0*/  STL.64 [R1+0xfb8], R58 ;  /* 0x000fb83a01007387 */ /* 0x000fe20000100a00 */
[----:B------:R-:W2:Y:S02]  /*52a00*/  LDL.64 R56, [R1+0x100] ;  /* 0x0001000001387983 */ /* 0x000ea40000100a00 */
[----:B------:R-:W-:Y:S02]  /*52a10*/  STL [R1+0x5b10], R33 ;  /* 0x005b102101007387 */ /* 0x000fe40000100800 */
[----:B------:R-:W-:Y:S01]  /*52a20*/  STL [R1+0x5714], R31 ;  /* 0x0057141f01007387 */ /* 0x000fe20000100800 */
[----:B------:R-:W-:Y:S01]  /*52a30*/  STL [R1+0x5710], R30 ;  /* 0x0057101e01007387 */ /* 0x000fe20000100800 */
[----:B------:R0:W-:Y:S02]  /*52a40*/  STL.64 [R1+0xfa0], R24 ;  /* 0x000fa01801007387 */ /* 0x0001e40000100a00 */
[----:B------:R-:W-:Y:S01]  /*52a50*/  STL.64 [R1+0xfa8], R26 ;  /* 0x000fa81a01007387 */ /* 0x000fe20000100a00 */
[----:B0-----:R-:W4:Y:S01]  /*52a60*/  LDL.LU.64 R24, [R1+0x5bc0] ;  /* 0x005bc00001187983 */ /* 0x001f220000300a00 */
[----:B------:R0:W-:Y:S03]  /*52a70*/  STL.64 [R1+0x5b78], R28 ;  /* 0x005b781c01007387 */ /* 0x0001e60000100a00 */
[----:B0-----:R-:W3:Y:S01]  /*52a80*/  LDL.LU.64 R28, [R1+0x1210] ;  /* 0x00121000011c7983 */ /* 0x001ee20000300a00 */
[----:B------:R-:W3:Y:S01]  /*52a90*/  LDL.LU.64 R30, [R1+0x1218] ;  /* 0x00121800011e7983 */ /* 0x000ee20000300a00 */
[C---:B----4-:R-:W-:Y:S11]  /*52aa0*/  HMMA.16816.F32 R20, R52.reuse, R24, R20 ;  /* 0x000000183414723c */ /* 0x050ff60000001814 */
[----:B------:R-:W-:Y:S11]  /*52ab0*/  @!UPT UIADD3 URZ, URZ, URZ, URZ ;  /* 0x0000003f3f3ff290 */ /* 0x000ff6000fffe03f */
[----:B------:R-:W-:Y:S01]  /*52ac0*/  @!UPT UIADD3 URZ, URZ, URZ, URZ ;  /* 0x0000003f3f3ff290 */ /* 0x000fe2000fffe03f */
[----:B------:R0:W-:Y:S01]  /*52ad0*/  STL.64 [R1+0xf90], R20 ;  /* 0x000f901401007387 */ /* 0x0001e20000100a00 */
[----:B------:R-:W-:Y:S03]  /*52ae0*/  STL.64 [R1+0xf98], R22 ;  /* 0x000f981601007387 */ /* 0x000fe60000100a00 */
[----:B0-----:R-:W4:Y:S02]  /*52af0*/  LDL.LU.64 R20, [R1+0x5bb8] ;  /* 0x005bb80001147983 */ /* 0x001f240000300a00 */
[C---:B----4-:R-:W-:Y:S11]  /*52b00*/  HMMA.16816.F32 R12, R52.reuse, R20, R12 ;  /* 0x00000014340c723c */ /* 0x050ff6000000180c */
[----:B------:R-:W-:Y:S11]  /*52b10*/  @!UPT UIADD3 URZ, URZ, URZ, URZ ;  /* 0x0000003f3f3ff290 */ /* 0x000ff6000fffe03f */
[----:B------:R-:W-:Y:S01]  /*52b20*/  @!UPT UIADD3 URZ, URZ, URZ, URZ ;  /* 0x0000003f3f3ff290 */ /* 0x000fe2000fffe03f */
[----:B------:R-:W-:Y:S01]  /*52b30*/  STL.64 [R1+0xf80], R12 ;  /* 0x000f800c01007387 */ /* 0x000fe20000100a00 */
[----:B------:R0:W-:Y:S03]  /*52b40*/  STL.64 [R1+0xf88], R14 ;  /* 0x000f880e01007387 */ /* 0x0001e60000100a00 */
[----:B0-----:R-:W4:Y:S01]  /*52b50*/  LDL.LU.64 R14, [R1+0x5bb0] ;  /* 0x005bb000010e7983 */ /* 0x001f220000300a00 */
[----:B------:R-:W2:Y:S02]  /*52b60*/  LDL.LU.64 R12, [R1+0x5ba8] ;  /* 0x005ba800010c7983 */ /* 0x000ea40000300a00 */
[----:B------:R0:W-:Y:S02]  /*52b70*/  STL.64 [R1+0x5b98], R20 ;  /* 0x005b981401007387 */ /* 0x0001e40000100a00 */
[----:B0-----:R-:W2:Y:S01]  /*52b80*/  LDL.LU.64 R20, [R1+0x1220] ;  /* 0x0012200001147983 */ /* 0x001ea20000300a00 */
[----:B------:R-:W2:Y:S01]  /*52b90*/  LDL.LU.64 R22, [R1+0x1228] ;  /* 0x0012280001167983 */ /* 0x000ea20000300a00 */
[----:B------:R-:W-:Y:S01]  /*52ba0*/  HMMA.16816.F32 R44, R52, R16, R44 ;  /* 0x00000010342c723c */ /* 0x000fe2000000182c */
[----:B------:R-:W-:-:S02]  /*52bb0*/  IMAD.MOV.U32 R8, RZ, RZ, R19 ;  /* 0x000000ffff087224 */ /* 0x000fc400078e0013 */
[----:B------:R-:W-:Y:S11]  /*52bc0*/  IMAD.MOV.U32 R9, RZ, RZ, R18 ;  /* 0x000000ffff097224 */ /* 0x000ff600078e0012 */
[----:B------:R-:W-:Y:S09]  /*52bd0*/  @!UPT UIADD3 URZ, URZ, URZ, URZ ;  /* 0x0000003f3f3ff290 */ /* 0x000ff2000fffe03f */
[----:B------:R0:W-:Y:S01]  /*52be0*/  STL.64 [R1+0xf70], R44 ;  /* 0x000f702c01007387 */ /* 0x0001e20000100a00 */
[----:B------:R1:W-:Y:S03]  /*52bf0*/  STL.64 [R1+0xf78], R46 ;  /* 0x000f782e01007387 */ /* 0x0003e60000100a00 */
[----:B0-----:R-:W4:Y:S01]  /*52c00*/  LDL.LU.64 R44, [R1+0x1200] ;  /* 0x00120000012c7983 */ /* 0x001f220000300a00 */
[----:B-1----:R-:W4:Y:S02]  /*52c10*/  LDL.LU.64 R46, [R1+0x1208] ;  /* 0x00120800012e7983 */ /* 0x002f240000300a00 */
[----:B------:R0:W-:Y:S01]  /*52c20*/  STL.64 [R1+0x5ba0], R16 ;  /* 0x005ba01001007387 */ /* 0x0001e20000100a00 */
[C---:B--2---:R-:W-:Y:S11]  /*52c30*/  HMMA.16816.F32 R20, R52.reuse, R12, R20 ;  /* 0x0000000c3414723c */ /* 0x044ff60000001814 */
[----:B------:R-:W-:Y:S11]  /*52c40*/  @!UPT UIADD3 URZ, URZ, URZ, URZ ;  /* 0x0000003f3f3ff290 */ /* 0x000ff6000fffe03f */
[----:B------:R-:W-:Y:S01]  /*52c50*/  @!UPT UIADD3 URZ, URZ, URZ, URZ ;  /* 0x0000003f3f3ff290 */ /* 0x000fe2000fffe03f */
[----:B------:R-:W-:Y:S01]  /*52c60*/  STL.64 [R1+0xf60], R20 ;  /* 0x000f601401007387 */ /* 0x000fe20000100a00 */
[----:B------:R-:W-:Y:S02]  /*52c70*/  STL.64 [R1+0xf68], R22 ;  /* 0x000f681601007387 */ /* 0x000fe40000100a00 */
[----:B0-----:R-:W2:Y:S02]  /*52c80*/  LDL.LU.64 R16, [R1+0x8d0] ;  /* 0x0008d00001107983 */ /* 0x001ea40000300a00 */
[----:B------:R-:W2:Y:S01]  /*52c90*/  LDL.LU.64 R18, [R1+0x8d8] ;  /* 0x0008d80001127983 */ /* 0x000ea20000300a00 */
[C---:B---3--:R-:W-:Y:S08]  /*52ca0*/  HMMA.16816.F32 R28, R52.reuse, R4, R28 ;  /* 0x00000004341c723c */ /* 0x048ff0000000181c */
[----:B----4-:R-:W-:Y:S01]  /*52cb0*/  HMMA.16816.F32 R44, R52, R48, R44 ;  /* 0x00000030342c723c */ /* 0x010fe2000000182c */
[----:B------:R0:W-:Y:S01]  /*52cc0*/  STL.64 [R1+0x5b60], R12 ;  /* 0x005b600c01007387 */ /* 0x0001e20000100a00 */
[----:B------:R-:W-:-:S03]  /*52cd0*/  IMAD.MOV.U32 R33, RZ, RZ, R49 ;  /* 0x000000ffff217224 */ /* 0x000fc600078e0031 */
[----:B0-----:R-:W3:Y:S11]  /*52ce0*/  LDL.64 R12, [R1+0xf0] ;  /* 0x0000f000010c7983 */ /* 0x001ef60000100a00 */
[----:B------:R-:W-:-:S02]  /*52cf0*/  IMAD.MOV.U32 R27, RZ, RZ, R31 ;  /* 0x000000ffff1b7224 */ /* 0x000fc400078e001f */
[----:B------:R-:W-:Y:S02]  /*52d00*/  IMAD.MOV.U32 R26, RZ, RZ, R30 ;  /* 0x000000ffff1a7224 */ /* 0x000fe400078e001e */
[----:B------:R0:W-:Y:S02]  /*52d10*/  STL.64 [R1+0xf50], R28 ;  /* 0x000f501c01007387 */ /* 0x0001e40000100a00 */
[----:B0-----:R-:W4:Y:S01]  /*52d20*/  LDL.64 R28, [R1+0xe0] ;  /* 0x0000e000011c7983 */ /* 0x001f220000100a00 */
[----:B------:R-:W-:Y:S02]  /*52d30*/  STL [R1+0x5304], R27 ;  /* 0x0053041b01007387 */ /* 0x000fe40000100800 */
[----:B------:R-:W-:Y:S02]  /*52d40*/  STL [R1+0x5300], R26 ;  /* 0x0053001a01007387 */ /* 0x000fe40000100800 */
[----:B------:R-:W-:Y:S01]  /*52d50*/  STL.64 [R1+0xf40], R44 ;  /* 0x000f402c01007387 */ /* 0x000fe20000100a00 */
[----:B------:R-:W-:Y:S01]  /*52d60*/  STL.64 [R1+0xf48], R46 ;  /* 0x000f482e01007387 */ /* 0x000fe20000100a00 */
[----:B------:R0:W-:Y:S03]  /*52d70*/  STL.64 [R1+0x5b70], R32 ;  /* 0x005b702001007387 */ /* 0x0001e60000100a00 */
[----:B0-----:R-:W3:Y:S01]  /*52d80*/  LDL.64 R32, [R1+0xd0] ;  /* 0x0000d00001207983 */ /* 0x001ee20000100a00 */
[----:B------:R-:W-:-:S02]  /*52d90*/  IMAD.MOV.U32 R42, RZ, RZ, R56 ;  /* 0x000000ffff2a7224 */ /* 0x000fc400078e0038 */
[----:B------:R-:W-:Y:S01]  /*52da0*/  IMAD.MOV.U32 R37, RZ, RZ, R57 ;  /* 0x000000ffff257224 */ /* 0x000fe200078e0039 */
[----:B--2---:R-:W-:Y:S11]  /*52db0*/  HMMA.16816.F32 R16, R52, R56, R16 ;  /* 0x000000383410723c */ /* 0x004ff60000001810 */
[----:B------:R-:W-:Y:S11]  /*52dc0*/  @!UPT UIADD3 URZ, URZ, URZ, URZ ;  /* 0x0000003f3f3ff290 */ /* 0x000ff6000fffe03f */
[----:B------:R-:W-:Y:S01]  /*52dd0*/  @!UPT UIADD3 URZ, URZ, URZ, URZ ;  /* 0x0000003f3f3ff290 */ /* 0x000fe2000fffe03f */
[----:B------:R0:W-:Y:S01]  /*52de0*/  STL.64 [R1+0xf30], R16 ;  /* 0x000f301001007387 */ /* 0x0001e20000100a00 */
[----:B------:R-:W-:Y:S02]  /*52df0*/  IMAD.MOV.U32 R27, RZ, RZ, R18 ;  /* 0x000000ffff1b7224 */ /* 0x000fe400078e0012 */
[----:B------:R-:W-:Y:S01]  /*52e00*/  IMAD.MOV.U32 R26, RZ, RZ, R19 ;  /* 0x000000ffff1a7224 */ /* 0x000fe200078e0013 */
[----:B0-----:R-:W2:Y:S01]  /*52e10*/  LDL.LU.64 R16, [R1+0x8c0] ;  /* 0x0008c00001107983 */ /* 0x001ea20000300a00 */
[----:B------:R-:W2:Y:S02]  /*52e20*/  LDL.LU.64 R18, [R1+0x8c8] ;  /* 0x0008c80001127983 */ /* 0x000ea40000300a00 */
[----:B------:R-:W3:Y:S02]  /*52e30*/  LDL.LU.64 R56, [R1+0x8b0] ;  /* 0x0008b00001387983 */ /* 0x000ee40000300a00 */
[----:B------:R-:W3:Y:S02]  /*52e40*/  LDL.LU.64 R58, [R1+0x8b8] ;  /* 0x0008b800013a7983 */ /* 0x000ee40000300a00 */
[----:B------:R-:W-:-:S02]  /*52e50*/  IMAD.MOV.U32 R20, RZ, RZ, R15 ;  /* 0x000000ffff147224 */ /* 0x000fc400078e000f */
[----:B------:R-:W-:Y:S02]  /*52e60*/  IMAD.MOV.U32 R21, RZ, RZ, R14 ;  /* 0x000000ffff157224 */ /* 0x000fe400078e000e */
[----:B------:R-:W-:Y:S02]  /*52e70*/  IMAD.MOV.U32 R39, RZ, RZ, R48 ;  /* 0x000000ffff277224 */ /* 0x000fe400078e0030 */
[----:B------:R-:W4:Y:S03]  /*52e80*/  LDL.64 R48, [R1+0xb0] ;  /* 0x0000b00001307983 */ /* 0x000f260000100a00 */
[----:B------:R-:W-:Y:S02]  /*52e90*/  STL.64 [R1+0x5b58], R38 ;  /* 0x005b582601007387 */ /* 0x000fe40000100a00 */
[----:B------:R0:W-:Y:S02]  /*52ea0*/  STL.64 [R1+0x5b50], R36 ;  /* 0x005b502401007387 */ /* 0x0001e40000100a00 */
[----:B0-----:R-:W4:Y:S01]  /*52eb0*/  LDL.LU.64 R36, [R1+0x3f0] ;  /* 0x0003f00001247983 */ /* 0x001f220000300a00 */
[----:B------:R-:W4:Y:S02]  /*52ec0*/  LDL.LU.64 R38, [R1+0x3f8] ;  /* 0x0003f80001267983 */ /* 0x000f240000300a00 */
[----:B------:R-:W-:Y:S02]  /*52ed0*/  STL.64 [R1+0x5b48], R42 ;  /* 0x005b482a01007387 */ /* 0x000fe40000100a00 */
[----:B------:R0:W-:Y:S02]  /*52ee0*/  STL.64 [R1+0x5b40], R40 ;  /* 0x005b402801007387 */ /* 0x0001e40000100a00 */
[----:B------:R-:W-:-:S02]  /*52ef0*/  IMAD.MOV.U32 R44, RZ, RZ, R11 ;  /* 0x000000ffff2c7224 */ /* 0x000fc400078e000b */
[----:B------:R-:W-:Y:S01]  /*52f00*/  IMAD.MOV.U32 R45, RZ, RZ, R10 ;  /* 0x000000ffff2d7224 */ /* 0x000fe200078e000a */
[----:B0-----:R-:W4:Y:S01]  /*52f10*/  LDL.LU.64 R40, [R1+0x400] ;  /* 0x0004000001287983 */ /* 0x001f220000300a00 */
[----:B------:R-:W4:Y:S02]  /*52f20*/  LDL.LU.64 R42, [R1+0x408] ;  /* 0x00040800012a7983 */ /* 0x000f240000300a00 */
[----:B------:R-:W-:Y:S02]  /*52f30*/  STL [R1+0x530c], R26 ;  /* 0x00530c1a01007387 */ /* 0x000fe40000100800 */
[----:B------:R-:W-:Y:S01]  /*52f40*/  STL [R1+0x5308], R27 ;  /* 0x0053081b01007387 */ /* 0x000fe20000100800 */
[C---:B--2---:R-:W-:Y:S01]  /*52f50*/  HMMA.16816.F32 R20, R52.reuse, R20, R16 ;  /* 0x000000143414723c */ /* 0x044fe20000001810 */
[----:B------:R-:W2:Y:S07]  /*52f60*/  LDL.LU.64 R16, [R1+0x5ba0] ;  /* 0x005ba00001107983 */ /* 0x000eae0000300a00 */
[----:B---3--:R-:W-:Y:S11]  /*52f70*/  HMMA.16816.F32 R52, R52, R8, R56 ;  /* 0x000000083434723c */ /* 0x008ff60000001838 */
[----:B------:R-:W-:Y:S04]  /*52f80*/  @!UPT UIADD3 URZ, URZ, URZ, URZ ;  /* 0x0000003f3f3ff290 */ /* 0x000fe8000fffe03f */
[----:B------:R0:W-:Y:S01]  /*52f90*/  STL.64 [R1+0xf20], R20 ;  /* 0x000f201401007387 */ /* 0x0001e20000100a00 */
[----:B------:R-:W-:Y:S03]  /*52fa0*/  STL.64 [R1+0xf28], R22 ;  /* 0x000f281601007387 */ /* 0x000fe60000100a00 */
[----:B0-----:R-:W3:Y:S01]  /*52fb0*/  LDL.LU.64 R20, [R1+0x5b98] ;  /* 0x005b980001147983 */ /* 0x001ee20000300a00 */
[----:B------:R-:W2:Y:S02]  /*52fc0*/  LDL.LU.64 R56, [R1+0x5b90] ;  /* 0x005b900001387983 */ /* 0x000ea40000300a00 */
[----:B------:R-:W2:Y:S02]  /*52fd0*/  LDL.LU.64 R10, [R1+0x5b88] ;  /* 0x005b8800010a7983 */ /* 0x000ea40000300a00 */
[----:B------:R-:W2:Y:S01]  /*52fe0*/  LDL.LU.64 R8, [R1+0x5b80] ;  /* 0x005b800001087983 */ /* 0x000ea20000300a00 */
[----:B------:R-:W-:Y:S01]  /*52ff0*/  STL.64 [R1+0xda0], R52 ;  /* 0x000da03401007387 */ /* 0x000fe20000100a00 */
[----:B------:R-:W-:Y:S02]  /*53000*/  STL.64 [R1+0xda8], R54 ;  /* 0x000da83601007387 */ /* 0x000fe40000100a00 */
[----:B------:R-:W-:-:S02]  /*53010*/  IMAD.MOV.U32 R59, RZ, RZ, R12 ;  /* 0x000000ffff3b7224 */ /* 0x000fc400078e000c */
[----:B------:R-:W-:Y:S02]  /*53020*/  IMAD.MOV.U32 R58, RZ, RZ, R13 ;  /* 0x000000ffff3a7224 */ /* 0x000fe400078e000d */
[----:B----4-:R-:W-:Y:S02]  /*53030*/  IMAD.MOV.U32 R19, RZ, RZ, R28 ;  /* 0x000000ffff137224 */ /* 0x010fe400078e001c */
[----:B------:R-:W-:Y:S01]  /*53040*/  IMAD.MOV.U32 R18, RZ, RZ, R29 ;  /* 0x000000ffff127224 */ /* 0x000fe200078e001d */
[C---:B--2---:R-:W-:Y:S08]  /*53050*/  HMMA.16816.F32 R40, R8.reuse, R12, R40 ;  /* 0x0000000c0828723c */ /* 0x044ff00000001828 */
[C---:B------:R-:W-:Y:S11]  /*53060*/  HMMA.16816.F32 R36, R8.reuse, R28, R36 ;  /* 0x0000001c0824723c */ /* 0x040ff60000001824 */
[----:B------:R-:W-:Y:S04]  /*53070*/  @!UPT UIADD3 URZ, URZ, URZ, URZ ;  /* 0x0000003f3f3ff290 */ /* 0x000fe8000fffe03f */
[----:B------:R0:W-:Y:S01]  /*53080*/  STL.64 [R1+0xd90], R40 ;  /* 0x000d902801007387 */ /* 0x0001e20000100a00 */
[----:B------:R1:W-:Y:S03]  /*53090*/  STL.64 [R1+0xd98], R42 ;  /* 0x000d982a01007387 */ /* 0x0003e60000100a00 */
[----:B0-----:R-:W2:Y:S01]  /*530a0*/  LDL.LU.64 R40, [R1+0x3e0] ;  /* 0x0003e00001287983 */ /* 0x001ea20000300a00 */
[----:B-1----:R-:W2:Y:S02]  /*530b0*/  LDL.LU.64 R42, [R1+0x3e8] ;  /* 0x0003e800012a7983 */ /* 0x002ea40000300a00 */
[----:B------:R-:W4:Y:S02]  /*530c0*/  LDL.LU.64 R12, [R1+0x3d0] ;  /* 0x0003d000010c7983 */ /* 0x000f240000300a00 */
[----:B------:R-:W4:Y:S01]  /*530d0*/  LDL.LU.64 R14, [R1+0x3d8] ;  /* 0x0003d800010e7983 */ /* 0x000f220000300a00 */
[----:B------:R-:W-:Y:S01]  /*530e0*/  STL [R1+0x5aac], R58 ;  /* 0x005aac3a01007387 */ /* 0x000fe20000100800 */
[----:B------:R-:W-:Y:S02]  /*530f0*/  STL [R1+0x5aa8], R59 ;  /* 0x005aa83b01007387 */ /* 0x000fe40000100800 */
[----:B------:R0:W-:Y:S02]  /*53100*/  STL.64 [R1+0xd80], R36 ;  /* 0x000d802401007387 */ /* 0x0001e40000100a00 */
[----:B------:R-:W-:Y:S01]  /*53110*/  STL.64 [R1+0xd88], R38 ;  /* 0x000d882601007387 */ /* 0x000fe20000100a00 */
[----:B------:R-:W3:Y:S01]  /*53120*/  LDL.LU.64 R28, [R1+0x3c0] ;  /* 0x0003c000011c7983 */ /* 0x000ee20000300a00 */
[----:B------:R-:W3:Y:S02]  /*53130*/  LDL.LU.64 R30, [R1+0x3c8] ;  /* 0x0003c800011e7983 */ /* 0x000ee40000300a00 */
[----:B------:R-:W3:Y:S01]  /*53140*/  LDL.64 R52, [R1+0xa0] ;  /* 0x0000a00001347983 */ /* 0x000ee20000100a00 */
[----:B0-----:R-:W3:Y:S01]  /*53150*/  LDL.64 R36, [R1+0x90] ;  /* 0x0000900001247983 */ /* 0x001ee20000100a00 */
[----:B------:R-:W-:Y:S02]  /*53160*/  STL [R1+0x5ab4], R18 ;  /* 0x005ab41201007387 */ /* 0x000fe40000100800 */
[----:B------:R-:W-:Y:S02]  /*53170*/  STL [R1+0x5ab0], R19 ;  /* 0x005ab01301007387 */ /* 0x000fe40000100800 */
[----:B------:R2:W-:Y:S02]  /*53180*/  STL.64 [R1+0x5b68], R16 ;  /* 0x005b681001007387 */ /* 0x0005e40000100a00 */
[C---:B--2---:R-:W-:Y:S08]  /*53190*/  HMMA.16816.F32 R16, R8.reuse, R32, R40 ;  /* 0x000000200810723c */ /* 0x044ff00000001828 */
[C---:B----4-:R-:W-:Y:S11]  /*531a0*/  HMMA.16816.F32 R12, R8.reuse, R44, R12 ;  /* 0x0000002c080c723c */ /* 0x050ff6000000180c */
[----:B------:R-:W-:Y:S04]  /*531b0*/  @!UPT UIADD3 URZ, URZ, URZ, URZ ;  /* 0x0000003f3f3ff290 */ /* 0x000fe8000fffe03f */
[----:B------:R-:W-:Y:S01]  /*531c0*/  STL.64 [R1+0xd70], R16 ;  /* 0x000d701001007387 */ /* 0x000fe20000100a00 */
[----:B------:R3:W-:Y:S02]  /*531d0*/  STL.64 [R1+0xd78], R18 ;  /* 0x000d781201007387 */ /* 0x0007e40000100a00 */
[----:B---3--:R-:W-:Y:S06]  /*531e0*/  HMMA.16816.F32 R16, R8, R48, R28 ;  /* 0x000000300810723c */ /* 0x008fec000000181c */
[----:B------:R-:W-:Y:S02]  /*531f0*/  IMAD.MOV.U32 R27, RZ, RZ, R15 ;  /* 0x000000ffff1b7224 */ /* 0x000fe400078e000f */
[----:B------:R-:W-:Y:S01]  /*53200*/  IMAD.MOV.U32 R26, RZ, RZ, R14 ;  /* 0x000000ffff1a7224 */ /* 0x000fe200078e000e */
[----:B------:R0:W-:Y:S01]  /*53210*/  STL.64 [R1+0xd60], R12 ;  /* 0x000d600c01007387 */ /* 0x0001e20000100a00 */
[----:B------:R-:W2:Y:S02]  /*53220*/  LDL.64 R40, [R1+0x80] ;  /* 0x0000800001287983 */ /* 0x000ea40000100a00 */
[----:B------:R-:W3:Y:S01]  /*53230*/  LDL.64 R44, [R1+0x50] ;  /* 0x00005000012c7983 */ /* 0x000ee20000100a00 */
[----:B0-----:R-:W4:Y:S01]  /*53240*/  LDL.64 R12, [R1+0x60] ;  /* 0x00006000010c7983 */ /* 0x001f220000100a00 */
[----:B------:R-:W-:Y:S02]  /*53250*/  STL [R1+0x56fc], R27 ;  /* 0x0056fc1b01007387 */ /* 0x000fe40000100800 */
[----:B------:R-:W-:Y:S07]  /*53260*/  STL [R1+0x56f8], R26 ;  /* 0x0056f81a01007387 */ /* 0x000fee0000100800 */
[----:B------:R0:W-:Y:S01]  /*53270*/  STL.64 [R1+0xd50], R16 ;  /* 0x000d501001007387 */ /* 0x0001e20000100a00 */
[----:B------:R-:W2:Y:S02]  /*53280*/  LDL.LU.64 R28, [R1+0x3a0] ;  /* 0x0003a000011c7983 */ /* 0x000ea40000300a00 */
[----:B------:R-:W2:Y:S02]  /*53290*/  LDL.LU.64 R30, [R1+0x3a8] ;  /* 0x0003a800011e7983 */ /* 0x000ea40000300a00 */
[----:B------:R-:W-:-:S02]  /*532a0*/  IMAD.MOV.U32 R22, RZ, RZ, R18 ;  /* 0x000000ffff167224 */ /* 0x000fc400078e0012 */
[----:B------:R-:W-:Y:S01]  /*532b0*/  IMAD.MOV.U32 R23, RZ, RZ, R19 ;  /* 0x000000ffff177224 */ /* 0x000fe200078e0013 */
[----:B0-----:R-:W3:Y:S01]  /*532c0*/  LDL.LU.64 R16, [R1+0x390] ;  /* 0x0003900001107983 */ /* 0x001ee20000300a00 */
[----:B------:R-:W3:Y:S03]  /*532d0*/  LDL.LU.64 R18, [R1+0x398] ;  /* 0x0003980001127983 */ /* 0x000ee60000300a00 */
[----:B------:R-:W0:Y:S01]  /*532e0*/  S2R R14, SR_TID.X ;  /* 0x00000000000e7919 */ /* 0x000e220000002100 */
[----:B------:R-:W-:Y:S02]  /*532f0*/  IMAD.MOV.U32 R7, RZ, RZ, R48 ;  /* 0x000000ffff077224 */ /* 0x000fe400078e0030 */
[----:B------:R-:W-:Y:S02]  /*53300*/  IMAD.MOV.U32 R6, RZ, RZ, R49 ;  /* 0x000000ffff067224 */ /* 0x000fe400078e0031 */
[----:B------:R-:W4:Y:S03]  /*53310*/  LDL.64 R48, [R1+0x40] ;  /* 0x0000400001307983 */ /* 0x000f260000100a00 */
[----:B------:R-:W-:Y:S02]  /*53320*/  STL.64 [R1+0x5ad8], R6 ;  /* 0x005ad80601007387 */ /* 0x000fe40000100a00 */
[----:B------:R1:W-:Y:S02]  /*53330*/  STL.64 [R1+0x5ad0], R4 ;  /* 0x005ad00401007387 */ /* 0x0003e40000100a00 */
[----:B-1----:R-:W-:-:S02]  /*53340*/  IMAD.MOV.U32 R4, RZ, RZ, R0 ;  /* 0x000000ffff047224 */ /* 0x002fc400078e0000 */
[----:B------:R-:W-:Y:S02]  /*53350*/  IMAD.MOV.U32 R58, RZ, RZ, R52 ;  /* 0x000000ffff3a7224 */ /* 0x000fe400078e0034 */
[----:B------:R-:W-:Y:S01]  /*53360*/  IMAD.MOV.U32 R59, RZ, RZ, R53 ;  /* 0x000000ffff3b7224 */ /* 0x000fe200078e0035 */
[----:B------:R-:W4:Y:S01]  /*53370*/  LDL R5, [R1+0x74] ;  /* 0x0000740001057983 */ /* 0x000f220000100800 */
[C---:B0-----:R-:W-:Y:S01]  /*53380*/  LOP3.LUT R0, R14.reuse, 0x7, RZ, 0xc0, !PT ;  /* 0x000000070e007812 */ /* 0x041fe200078ec0ff */
[----:B------:R-:W-:-:S04]  /*53390*/  IMAD.SHL.U32 R15, R14, 0x2, RZ ;  /* 0x000000020e0f7824 */ /* 0x000fc800078e00ff */
[----:B------:R-:W-:Y:S02]  /*533a0*/  IMAD R0, R0, 0x110, RZ ;  /* 0x0000011000007824 */ /* 0x000fe400078e02ff */
[----:B------:R-:W-:-:S03]  /*533b0*/  IMAD.SHL.U32 R14, R14, 0x80, RZ ;  /* 0x000000800e0e7824 */ /* 0x000fc600078e00ff */
[----:B------:R-:W-:-:S04]  /*533c0*/  LOP3.LUT R0, R0, 0x10, R15, 0x78, !PT ;  /* 0x0000001000007812 */ /* 0x000fc800078e780f */
[----:B------:R-:W-:-:S04]  /*533d0*/  LOP3.LUT R0, R0, 0x800, R14, 0xf8, !PT ;  /* 0x0000080000007812 */ /* 0x000fc800078ef80e */
[----:B------:R-:W-:Y:S01]  /*533e0*/  LOP3.LUT R0, R0, 0x20, RZ, 0x3c, !PT ;  /* 0x0000002000007812 */ /* 0x000fe200078e3cff */
[----:B------:R-:W-:Y:S02]  /*533f0*/  IMAD.MOV.U32 R61, RZ, RZ, R32 ;  /* 0x000000ffff3d7224 */ /* 0x000fe400078e0020 */
[----:B------:R-:W-:Y:S01]  /*53400*/  IMAD.MOV.U32 R60, RZ, RZ, R33 ;  /* 0x000000ffff3c7224 */ /* 0x000fe200078e0021 */
[----:B------:R-:W-:Y:S01]  /*53410*/  STL [R1+0x5704], R23 ;  /* 0x0057041701007387 */ /* 0x000fe20000100800 */
[----:B------:R-:W4:Y:S02]  /*53420*/  LDL.LU.64 R32, [R1+0x3b0] ;  /* 0x0003b00001207983 */ /* 0x000f240000300a00 */
[----:B------:R-:W4:Y:S02]  /*53430*/  LDL.LU.64 R34, [R1+0x3b8] ;  /* 0x0003b80001227983 */ /* 0x000f240000300a00 */
[----:B------:R-:W-:Y:S01]  /*53440*/  STL [R1+0x5700], R22 ;  /* 0x0057001601007387 */ /* 0x000fe20000100800 */
[C---:B--2---:R-:W-:Y:S01]  /*53450*/  HMMA.16816.F32 R28, R8.reuse, R52, R28 ;  /* 0x00000034081c723c */ /* 0x044fe2000000181c */
[----:B------:R-:W0:Y:S07]  /*53460*/  LDSM.16.MT88.4 R52, [R0+0x8000] ;  /* 0x008000000034783b */ /* 0x000e2e0000004200 */
[----:B---3--:R-:W-:Y:S11]  /*53470*/  HMMA.16816.F32 R16, R8, R36, R16 ;  /* 0x000000240810723c */ /* 0x008ff60000001810 */
[----:B------:R-:W-:Y:S04]  /*53480*/  @!UPT UIADD3 URZ, URZ, URZ, URZ ;  /* 0x0000003f3f3ff290 */ /* 0x000fe8000fffe03f */
[----:B------:R1:W-:Y:S01]  /*53490*/  STL.64 [R1+0xd40], R28 ;  /* 0x000d401c01007387 */ /* 0x0003e20000100a00 */
[----:B------:R2:W-:Y:S03]  /*534a0*/  STL.64 [R1+0xd48], R30 ;  /* 0x000d481e01007387 */ /* 0x0005e60000100a00 */
[----:B-1----:R-:W3:Y:S04]  /*534b0*/  LDL.LU.64 R28, [R1+0x5b78] ;  /* 0x005b7800011c7983 */ /* 0x002ee80000300a00 */
[----:B------:R1:W-:Y:S02]  /*534c0*/  STL.64 [R1+0xd30], R16 ;  /* 0x000d301001007387 */ /* 0x0003e40000100a00 */
[----:B------:R0:W-:Y:S02]  /*534d0*/  STL.64 [R1+0xd38], R18 ;  /* 0x000d381201007387 */ /* 0x0001e40000100a00 */
[----:B--2---:R-:W-:-:S02]  /*534e0*/  IMAD.MOV.U32 R31, RZ, RZ, R36 ;  /* 0x000000ffff1f7224 */ /* 0x004fc400078e0024 */
[----:B------:R-:W-:Y:S01]  /*534f0*/  IMAD.MOV.U32 R30, RZ, RZ, R37 ;  /* 0x000000ffff1e7224 */ /* 0x000fe200078e0025 */
[----:B-1----:R-:W2:Y:S01]  /*53500*/  LDL.LU.64 R16, [R1+0x2e0] ;  /* 0x0002e00001107983 */ /* 0x002ea20000300a00 */
[----:B0-----:R-:W2:Y:S02]  /*53510*/  LDL.LU.64 R18, [R1+0x2e8] ;  /* 0x0002e80001127983 */ /* 0x001ea40000300a00 */
[----:B------:R-:W3:Y:S02]  /*53520*/  LDL.LU.64 R36, [R1+0x2d0] ;  /* 0x0002d00001247983 */ /* 0x000ee40000300a00 */
[----:B------:R-:W3:Y:S01]  /*53530*/  LDL.LU.64 R38, [R1+0x2d8] ;  /* 0x0002d80001267983 */ /* 0x000ee20000300a00 */
[----:B------:R-:W-:Y:S01]  /*53540*/  STL.64 [R1+0x5ac0], R54 ;  /* 0x005ac03601007387 */ /* 0x000fe20000100a00 */
[----:B------:R0:W-:Y:S03]  /*53550*/  STL.64 [R1+0x5ab8], R52 ;  /* 0x005ab83401007387 */ /* 0x0001e60000100a00 */
[----:B0-----:R-:W3:Y:S01]  /*53560*/  LDL.LU.64 R52, [R1+0x2f0] ;  /* 0x0002f00001347983 */ /* 0x001ee20000300a00 */
[----:B------:R-:W3:Y:S01]  /*53570*/  LDL.LU.64 R54, [R1+0x2f8] ;  /* 0x0002f80001367983 */ /* 0x000ee20000300a00 */
[C---:B----4-:R-:W-:Y:S11]  /*53580*/  HMMA.16816.F32 R32, R8.reuse, R40, R32 ;  /* 0x000000280820723c */ /* 0x050ff60000001820 */
[----:B------:R-:W-:Y:S11]  /*53590*/  @!UPT UIADD3 URZ, URZ, URZ, URZ ;  /* 0x0000003f3f3ff290 */ /* 0x000ff6000fffe03f */
[----:B------:R-:W-:Y:S01]  /*535a0*/  @!UPT UIADD3 URZ, URZ, URZ, URZ ;  /* 0x0000003f3f3ff290 */ /* 0x000fe2000fffe03f */
[----:B------:R0:W-:Y:S01]  /*535b0*/  STL.64 [R1+0xf10], R32 ;  /* 0x000f102001007387 */ /* 0x0001e20000100a00 */
[----:B------:R1:W-:Y:S03]  /*535c0*/  STL.64 [R1+0xf18], R34 ;  /* 0x000f182201007387 */ /* 0x0003e60000100a00 */
[----:B0-----:R-:W4:Y:S01]  /*535d0*/  LDL.LU.64 R32, [R1+0x5b70] ;  /* 0x005b700001207983 */ /* 0x001f220000300a00 */
[----:B-1----:R-:W-:Y:S02]  /*535e0*/  IMAD.MOV.U32 R35, RZ, RZ, R40 ;  /* 0x000000ffff237224 */ /* 0x002fe400078e0028 */
[----:B------:R-:W-:Y:S02]  /*535f0*/  IMAD.MOV.U32 R34, RZ, RZ, R41 ;  /* 0x000000ffff227224 */ /* 0x000fe400078e0029 */
[----:B------:R-:W4:Y:S01]  /*53600*/  LDL.LU.64 R40, [R1+0x2c0] ;  /* 0x0002c00001287983 */ /* 0x000f220000300a00 */
[----:B------:R-:W4:Y:S01]  /*53610*/  LDL.LU.64 R42, [R1+0x2c8] ;  /* 0x0002c800012a7983 */ /* 0x000f220000300a00 */
[C---:B--2---:R-:W-:Y:S08]  /*53620*/  HMMA.16816.F32 R16, R8.reuse, R12, R16 ;  /* 0x0000000c0810723c */ /* 0x044ff00000001810 */
[----:B---3--:R-:W-:Y:S01]  /*53630*/  HMMA.16816.F32 R52, R8, R4, R52 ;  /* 0x000000040834723c */ /* 0x008fe20000001834 */
[----:B------:R-:W2:Y:S11]  /*53640*/  LDL.64 R4, [R1+0x20] ;  /* 0x0000200001047983 */ /* 0x000eb60000100a00 */
[----:B------:R-:W-:Y:S11]  /*53650*/  @!UPT UIADD3 URZ, URZ, URZ, URZ ;  /* 0x0000003f3f3ff290 */ /* 0x000ff6000fffe03f */
[----:B------:R0:W-:Y:S01]  /*53660*/  STL.64 [R1+0xf00], R52 ;  /* 0x000f003401007387 */ /* 0x0001e20000100a00 */
[----:B------:R-:W-:Y:S02]  /*53670*/  STL.64 [R1+0xf08], R54 ;  /* 0x000f083601007387 */ /* 0x000fe40000100a00 */
[----:B------:R1:W-:Y:S02]  /*53680*/  STL.64 [R1+0xef0], R16 ;  /* 0x000ef01001007387 */ /* 0x0003e40000100a00 */
[----:B------:R-:W-:Y:S02]  /*53690*/  STL.64 [R1+0xef8], R18 ;  /* 0x000ef81201007387 */ /* 0x000fe40000100a00 */
[----:B0-----:R-:W-:Y:S02]  /*536a0*/  IMAD.MOV.U32 R52, RZ, RZ, R3 ;  /* 0x000000ffff347224 */ /* 0x001fe400078e0003 */
[----:B------:R-:W-:Y:S01]  /*536b0*/  IMAD.MOV.U32 R53, RZ, RZ, R2 ;  /* 0x000000ffff357224 */ /* 0x000fe200078e0002 */
[----:B-1----:R-:W3:Y:S01]  /*536c0*/  LDL.LU.64 R16, [R1+0x5b68] ;  /* 0x005b680001107983 */ /* 0x002ee20000300a00 */
[----:B------:R-:W-:-:S02]  /*536d0*/  IMAD.MOV.U32 R3, RZ, RZ, R12 ;  /* 0x000000ffff037224 */ /* 0x000fc400078e000c */
[----:B------:R-:W-:Y:S02]  /*536e0*/  IMAD.MOV.U32 R2, RZ, RZ, R13 ;  /* 0x000000ffff027224 */ /* 0x000fe400078e000d */
[----:B------:R-:W2:Y:S01]  /*536f0*/  LDL.LU.64 R12, [R1+0x5b60] ;  /* 0x005b6000010c7983 */ /* 0x000ea20000300a00 */
[C---:B------:R-:W-:Y:S01]  /*53700*/  HMMA.16816.F32 R36, R8.reuse, R44, R36 ;  /* 0x0000002c0824723c */ /* 0x040fe20000001824 */
[----:B------:R-:W-:Y:S02]  /*53710*/  IMAD.MOV.U32 R15, RZ, RZ, R44 ;  /* 0x000000ffff0f7224 */ /* 0x000fe400078e002c */
[----:B------:R-:W-:Y:S11]  /*53720*/  IMAD.MOV.U32 R14, RZ, RZ, R45 ;  /* 0x000000ffff0e7224 */ /* 0x000ff600078e002d */
[----:B------:R-:W-:Y:S09]  /*53730*/  @!UPT UIADD3 URZ, URZ, URZ, URZ ;  /* 0x0000003f3f3ff290 */ /* 0x000ff2000fffe03f */
[----:B------:R0:W-:Y:S01]  /*53740*/  STL.64 [R1+0xee0], R36 ;  /* 0x000ee02401007387 */ /* 0x0001e20000100a00 */
[----:B------:R1:W-:Y:S03]  /*53750*/  STL.64 [R1+0xee8], R38 ;  /* 0x000ee82601007387 */ /* 0x0003e60000100a00 */
[----:B0-----:R-:W3:Y:S01]  /*53760*/  LDL.LU.64 R36, [R1+0x2b0] ;  /* 0x0002b00001247983 */ /* 0x001ee20000300a00 */
[----:B-1----:R-:W3:Y:S02]  /*53770*/  LDL.LU.64 R38, [R1+0x2b8] ;  /* 0x0002b80001267983 */ /* 0x002ee40000300a00 */
[----:B------:R-:W-:Y:S02]  /*53780*/  STL.64 [R1+0x5ae8], R14 ;  /* 0x005ae80e01007387 */ /* 0x000fe40000100a00 */
[----:B------:R-:W-:Y:S02]  /*53790*/  IMAD.MOV.U32 R27, RZ, RZ, R48 ;  /* 0x000000ffff1b7224 */ /* 0x000fe400078e0030 */
[----:B------:R-:W-:Y:S01]  /*537a0*/  IMAD.MOV.U32 R26, RZ, RZ, R49 ;  /* 0x000000ffff1a7224 */ /* 0x000fe200078e0031 */
[----:B--2---:R4:W-:Y:S02]  /*537b0*/  STL.64 [R1+0x5ae0], R12 ;  /* 0x005ae00c01007387 */ /* 0x0049e40000100a00 */
[C---:B----4-:R-:W-:Y:S11]  /*537c0*/  HMMA.16816.F32 R12, R8.reuse, R48, R40 ;  /* 0x00000030080c723c */ /* 0x050ff60000001828 */
[----:B------:R-:W-:Y:S11]  /*537d0*/  @!UPT UIADD3 URZ, URZ, URZ, URZ ;  /* 0x0000003f3f3ff290 */ /* 0x000ff6000fffe03f */
[----:B------:R-:W-:Y:S01]  /*537e0*/  @!UPT UIADD3 URZ, URZ, URZ, URZ ;  /* 0x0000003f3f3ff290 */ /* 0x000fe2000fffe03f */
[----:B------:R0:W-:Y:S01]  /*537f0*/  STL.64 [R1+0xed0], R12 ;  /* 0x000ed00c01007387 */ /* 0x0001e20000100a00 */
[----:B------:R1:W-:Y:S02]  /*53800*/  STL.64 [R1+0xed8], R14 ;  /* 0x000ed80e01007387 */ /* 0x0003e40000100a00 */
[----:B------:R-:W2:Y:S02]  /*53810*/  LDL.LU.64 R40, [R1+0x2a0] ;  /* 0x0002a00001287983 */ /* 0x000ea40000300a00 */
[----:B------:R-:W2:Y:S01]  /*53820*/  LDL.LU.64 R42, [R1+0x2a8] ;  /* 0x0002a800012a7983 */ /* 0x000ea20000300a00 */
[----:B------:R-:W4:Y:S01]  /*53830*/  LDL.LU.64 R44, [R1+0x290] ;  /* 0x00029000012c7983 */ /* 0x000f220000300a00 */
[----:B------:R-:W4:Y:S02]  /*53840*/  LDL.LU.64 R46, [R1+0x298] ;  /* 0x00029800012e7983 */ /* 0x000f240000300a00 */
[----:B------:R-:W2:Y:S02]  /*53850*/  LDL.LU.64 R48, [R1+0x280] ;  /* 0x0002800001307983 */ /* 0x000ea40000300a00 */
[----:B------:R-:W2:Y:S01]  /*53860*/  LDL.LU.64 R50, [R1+0x288] ;  /* 0x0002880001327983 */ /* 0x000ea20000300a00 */
[----:B0-----:R-:W2:Y:S01]  /*53870*/  LDL.LU.64 R12, [R1+0x270] ;  /* 0x00027000010c7983 */ /* 0x001ea20000300a00 */
[----:B-1----:R-:W2:Y:S02]  /*53880*/  LDL.LU.64 R14, [R1+0x278] ;  /* 0x00027800010e7983 */ /* 0x002ea40000300a00 */
[----:B------:R-:W-:Y:S02]  /*53890*/  STL.64 [R1+0x5b08], R26 ;  /* 0x005b081a01007387 */ /* 0x000fe40000100a00 */
[----:B------:R0:W-:Y:S02]  /*538a0*/  STL.64 [R1+0x5b00], R24 ;  /* 0x005b001801007387 */ /* 0x0001e40000100a00 */
[----:B0-----:R-:W3:Y:S02]  /*538b0*/  LDL.64 R24, [R1+0x30] ;  /* 0x0000300001187983 */ /* 0x001ee40000100a00 */
[----:B---3--:R-:W-:Y:S01]  /*538c0*/  HMMA.16816.F32 R36, R8, R24, R36 ;  /* 0x000000180824723c */ /* 0x008fe20000001824 */
[----:B------:R-:W-:-:S02]  /*538d0*/  IMAD.MOV.U32 R23, RZ, RZ, R24 ;  /* 0x000000ffff177224 */ /* 0x000fc400078e0018 */
[----:B------:R-:W-:Y:S11]  /*538e0*/  IMAD.MOV.U32 R22, RZ, RZ, R25 ;  /* 0x000000ffff167224 */ /* 0x000ff600078e0019 */
[----:B------:R-:W-:Y:S09]  /*538f0*/  @!UPT UIADD3 URZ, URZ, URZ, URZ ;  /* 0x0000003f3f3ff290 */ /* 0x000ff2000fffe03f */
[----:B------:R-:W-:Y:S01]  /*53900*/  STL.64 [R1+0xec0], R36 ;  /* 0x000ec02401007387 */ /* 0x000fe20000100a00 */
[----:B------:R0:W-:Y:S03]  /*53910*/  STL.64 [R1+0xec8], R38 ;  /* 0x000ec82601007387 */ /* 0x0001e60000100a00 */
[----:B0-----:R-:W3:Y:S01]  /*53920*/  LDL.LU.64 R38, [R1+0x5b58] ;  /* 0x005b580001267983 */ /* 0x001ee20000300a00 */
[----:B------:R-:W3:Y:S02]  /*53930*/  LDL.LU.64 R36, [R1+0x5b50] ;  /* 0x005b500001247983 */ /* 0x000ee40000300a00 */
[----:B------:R-:W3:Y:S02]  /*53940*/  LDL.LU.64 R24, [R1+0x260] ;  /* 0x0002600001187983 */ /* 0x000ee40000300a00 */
[----:B------:R-:W3:Y:S01]  /*53950*/  LDL.LU.64 R26, [R1+0x268] ;  /* 0x00026800011a7983 */ /* 0x000ee20000300a00 */
[----:B------:R-:W-:Y:S01]  /*53960*/  STL.64 [R1+0x5af8], R22 ;  /* 0x005af81601007387 */ /* 0x000fe20000100a00 */
[----:B------:R0:W-:Y:S03]  /*53970*/  STL.64 [R1+0x5af0], R20 ;  /* 0x005af01401007387 */ /* 0x0001e60000100a00 */
[----:B0-----:R-:W4:Y:S04]  /*53980*/  LDL R20, [R1+0x10] ;  /* 0x0000100001147983 */ /* 0x001f280000100800 */
[----:B------:R-:W4:Y:S01]  /*53990*/  LDL R21, [R1+0x14] ;  /* 0x0000140001157983 */ /* 0x000f220000100800 */
[----:B--2---:R-:W-:Y:S01]  /*539a0*/  HMMA.16816.F32 R40, R8, R4, R40 ;  /* 0x000000040828723c */ /* 0x004fe20000001828 */
[----:B------:R-:W-:-:S02]  /*539b0*/  IMAD.MOV.U32 R18, RZ, RZ, R4 ;  /* 0x000000ffff127224 */ /* 0x000fc400078e0004 */
[----:B------:R-:W-:-:S05]  /*539c0*/  IMAD.MOV.U32 R19, RZ, RZ, R5 ;  /* 0x000000ffff137224 */ /* 0x000fca00078e0005 */
[C---:B------:R-:W-:Y:S11]  /*539d0*/  HMMA.16816.F32 R52, R8.reuse, R52, R48 ;  /* 0x000000340834723c */ /* 0x040ff60000001830 */
[----:B------:R-:W-:Y:S04]  /*539e0*/  @!UPT UIADD3 URZ, URZ, URZ, URZ ;  /* 0x0000003f3f3ff290 */ /* 0x000fe8000fffe03f */
[----:B------:R-:W-:Y:S01]  /*539f0*/  STL.64 [R1+0xeb0], R40 ;  /* 0x000eb02801007387 */ /* 0x000fe20000100a00 */
[----:B------:R0:W-:Y:S03]  /*53a00*/  STL.64 [R1+0xeb8], R42 ;  /* 0x000eb82a01007387 */ /* 0x0001e60000100a00 */
[----:B0-----:R-:W2:Y:S01]  /*53a10*/  LDL.LU.64 R42, [R1+0x5b48] ;  /* 0x005b4800012a7983 */ /* 0x001ea20000300a00 */
[----:B------:R-:W2:Y:S02]  /*53a20*/  LDL.LU.64 R40, [R1+0x5b40] ;  /* 0x005b400001287983 */ /* 0x000ea40000300a00 */
[----:B------:R-:W2:Y:S02]  /*53a30*/  LDL.LU.64 R4, [R1+0x250] ;  /* 0x0002500001047983 */ /* 0x000ea40000300a00 */
[----:B------:R-:W2:Y:S01]  /*53a40*/  LDL.LU.64 R6, [R1+0x258] ;  /* 0x0002580001067983 */ /* 0x000ea20000300a00 */
[C---:B----4-:R-:W-:Y:S01]  /*53a50*/  HMMA.16816.F32 R20, R8.reuse, R20, R44 ;  /* 0x000000140814723c */ /* 0x050fe2000000182c */
[----:B------:R-:W4:Y:S01]  /*53a60*/  LDL.LU.64 R46, [R1+0x5b38] ;  /* 0x005b3800012e7983 */ /* 0x000f220000300a00 */
[----:B------:R-:W2:Y:S11]  /*53a70*/  LDL.LU.64 R44, [R1+0x5b30] ;  /* 0x005b3000012c7983 */ /* 0x000eb60000300a00 */
[----:B------:R-:W-:Y:S10]  /*53a80*/  @!UPT UIADD3 URZ, URZ, URZ, URZ ;  /* 0x0000003f3f3ff290 */ /* 0x000ff4000fffe03f */
[----:B------:R0:W-:Y:S01]  /*53a90*/  STL.64 [R1+0xea0], R20 ;  /* 0x000ea01401007387 */ /* 0x0001e20000100a00 */
[----:B------:R1:W-:Y:S03]  /*53aa0*/  STL.64 [R1+0xea8], R22 ;  /* 0x000ea81601007387 */ /* 0x0003e60000100a00 */
[----:B0-----:R-:W2:Y:S01]  /*53ab0*/  LDL.LU.64 R20, [R1+0x240] ;  /* 0x0002400001147983 */ /* 0x001ea20000300a00 */
[----:B-1----:R-:W2:Y:S02]  /*53ac0*/  LDL.LU.64 R22, [R1+0x248] ;  /* 0x0002480001167983 */ /* 0x002ea40000300a00 */
[----:B------:R-:W2:Y:S02]  /*53ad0*/  LDL.LU.64 R50, [R1+0x5b28] ;  /* 0x005b280001327983 */ /* 0x000ea40000300a00 */
[----:B------:R-:W3:Y:S01]  /*53ae0*/  LDL.LU.64 R48, [R1+0x5b20] ;  /* 0x005b200001307983 */ /* 0x000ee20000300a00 */
[----:B------:R-:W-:Y:S01]  /*53af0*/  STL.64 [R1+0xe90], R52 ;  /* 0x000e903401007387 */ /* 0x000fe20000100a00 */
[----:B------:R0:W-:Y:S02]  /*53b00*/  STL.64 [R1+0xe98], R54 ;  /* 0x000e983601007387 */ /* 0x0001e40000100a00 */
[C---:B0-----:R-:W-:Y:S01]  /*53b10*/  HMMA.16816.F32 R52, R8.reuse, R56, R12 ;  /* 0x000000380834723c */ /* 0x041fe2000000180c */
[----:B------:R-:W4:Y:S01]  /*53b20*/  LDL.LU.64 R12, [R1+0x230] ;  /* 0x00023000010c7983 */ /* 0x000f220000300a00 */
[----:B------:R-:W4:Y:S11]  /*53b30*/  LDL.LU.64 R14, [R1+0x238] ;  /* 0x00023800010e7983 */ /* 0x000f360000300a00 */
[----:B------:R-:W-:Y:S10]  /*53b40*/  @!UPT UIADD3 URZ, URZ, URZ, URZ ;  /* 0x0000003f3f3ff290 */ /* 0x000ff4000fffe03f */
[----:B------:R-:W-:Y:S01]  /*53b50*/  STL.64 [R1+0xe80], R52 ;  /* 0x000e803401007387 */ /* 0x000fe20000100a00 */
[----:B------:R-:W-:Y:S02]  /*53b60*/  STL.64 [R1+0xe88], R54 ;  /* 0x000e883601007387 */ /* 0x000fe40000100a00 */
[----:B------:R-:W-:Y:S02]  /*53b70*/  STL.64 [R1+0x59f8], R56 ;  /* 0x0059f83801007387 */ /* 0x000fe40000100a00 */
[----:B------:R-:W-:Y:S01]  /*53b80*/  STL.64 [R1+0x5ac8], R58 ;  /* 0x005ac83a01007387 */ /* 0x000fe20000100a00 */
[C---:B---3--:R-:W-:Y:S01]  /*53b90*/  HMMA.16816.F32 R24, R8.reuse, R48, R24 ;  /* 0x000000300818723c */ /* 0x048fe20000001818 */
[----:B--2---:R-:W-:Y:S01]  /*53ba0*/  STL.64 [R1+0x5a08], R50 ;  /* 0x005a083201007387 */ /* 0x004fe20000100a00 */
[----:B------:R0:W-:Y:S05]  /*53bb0*/  STL.64 [R1+0x5a00], R48 ;  /* 0x005a003001007387 */ /* 0x0001ea0000100a00 */
[----:B0-----:R-:W-:Y:S11]  /*53bc0*/  IMAD.MOV.U32 R48, RZ, RZ, R42 ;  /* 0x000000ffff307224 */ /* 0x001ff600078e002a */
[----:B------:R-:W-:Y:S05]  /*53bd0*/  @!UPT UIADD3 URZ, URZ, URZ, URZ ;  /* 0x0000003f3f3ff290 */ /* 0x000fea000fffe03f */
[----:B------:R-:W-:Y:S01]  /*53be0*/  STL.64 [R1+0xe70], R24 ;  /* 0x000e701801007387 */ /* 0x000fe20000100a00 */
[----:B------:R0:W-:Y:S02]  /*53bf0*/  STL.64 [R1+0xe78], R26 ;  /* 0x000e781a01007387 */ /* 0x0001e40000100a00 */
[----:B------:R-:W2:Y:S01]  /*53c00*/  LDL.LU R42, [R1+0x5b1c] ;  /* 0x005b1c00012a7983 */ /* 0x000ea20000300800 */
[C---:B------:R-:W-:Y:S08]  /*53c10*/  HMMA.16816.F32 R20, R8.reuse, R40, R20 ;  /* 0x000000280814723c */ /* 0x040ff00000001814 */
[----:B0-----:R-:W-:Y:S01]  /*53c20*/  HMMA.16816.F32 R24, R8, R44, R4 ;  /* 0x0000002c0818723c */ /* 0x001fe20000001804 */
[----:B------:R-:W-:-:S02]  /*53c30*/  IMAD.MOV.U32 R49, RZ, RZ, R37 ;  /* 0x000000ffff317224 */ /* 0x000fc400078e0025 */
[----:B------:R-:W3:Y:S01]  /*53c40*/  LDL.LU R37, [R1+0x5b18] ;  /* 0x005b180001257983 */ /* 0x000ee20000300800 */
[----:B------:R-:W3:Y:S02]  /*53c50*/  LDL.LU.64 R4, [R1+0x220] ;  /* 0x0002200001047983 */ /* 0x000ee40000300a00 */
[----:B------:R-:W3:Y:S11]  /*53c60*/  LDL.LU.64 R6, [R1+0x228] ;  /* 0x0002280001067983 */ /* 0x000ef60000300a00 */
[----:B------:R-:W-:Y:S06]  /*53c70*/  @!UPT UIADD3 URZ, URZ, URZ, URZ ;  /* 0x0000003f3f3ff290 */ /* 0x000fec000fffe03f */
[----:B------:R-:W-:Y:S01]  /*53c80*/  STL.64 [R1+0xe60], R24 ;  /* 0x000e601801007387 */ /* 0x000fe20000100a00 */
[----:B------:R-:W-:Y:S02]  /*53c90*/  STL.64 [R1+0xe68], R26 ;  /* 0x000e681a01007387 */ /* 0x000fe40000100a00 */
[----:B----4-:R-:W-:Y:S02]  /*53ca0*/  STL.64 [R1+0x59f0], R46 ;  /* 0x0059f02e01007387 */ /* 0x010fe40000100a00 */
[----:B------:R-:W-:Y:S01]  /*53cb0*/  STL.64 [R1+0x59e8], R44 ;  /* 0x0059e82c01007387 */ /* 0x000fe20000100a00 */
[----:B--2---:R-:W-:Y:S01]  /*53cc0*/  STL.64 [R1+0x5a18], R42 ;  /* 0x005a182a01007387 */ /* 0x004fe20000100a00 */
[----:B------:R0:W-:Y:S02]  /*53cd0*/  STL.64 [R1+0x5a10], R40 ;  /* 0x005a102801007387 */ /* 0x0001e40000100a00 */
[----:B------:R1:W-:Y:S02]  /*53ce0*/  STL.64 [R1+0xe50], R20 ;  /* 0x000e501401007387 */ /* 0x0003e40000100a00 */
[----:B------:R2:W-:Y:S02]  /*53cf0*/  STL.64 [R1+0xe58], R22 ;  /* 0x000e581601007387 */ /* 0x0005e40000100a00 */
[----:B0-----:R-:W-:-:S02]  /*53d00*/  IMAD.MOV.U32 R40, RZ, RZ, R39 ;  /* 0x000000ffff287224 */ /* 0x001fc400078e0027 */
[----:B------:R-:W-:Y:S01]  /*53d10*/  IMAD.MOV.U32 R41, RZ, RZ, R33 ;  /* 0x000000ffff297224 */ /* 0x000fe200078e0021 */
[----:B------:R-:W4:Y:S01]  /*53d20*/  LDL.LU R39, [R1+0x5b14] ;  /* 0x005b140001277983 */ /* 0x000f220000300800 */
[----:B------:R-:W4:Y:S02]  /*53d30*/  LDL.LU R33, [R1+0x5b10] ;  /* 0x005b100001217983 */ /* 0x000f240000300800 */
[----:B------:R-:W4:Y:S02]  /*53d40*/  LDL.LU.64 R24, [R1+0x210] ;  /* 0x0002100001187983 */ /* 0x000f240000300a00 */
[----:B------:R-:W4:Y:S01]  /*53d50*/  LDL.LU.64 R26, [R1+0x218] ;  /* 0x00021800011a7983 */ /* 0x000f220000300a00 */
[C---:B---3--:R-:W-:Y:S11]  /*53d60*/  HMMA.16816.F32 R12, R8.reuse, R36, R12 ;  /* 0x00000024080c723c */ /* 0x048ff6000000180c */
[----:B------:R-:W-:Y:S11]  /*53d70*/  @!UPT UIADD3 URZ, URZ, URZ, URZ ;  /* 0x0000003f3f3ff290 */ /* 0x000ff6000fffe03f */
[----:B------:R-:W-:Y:S01]  /*53d80*/  @!UPT UIADD3 URZ, URZ, URZ, URZ ;  /* 0x0000003f3f3ff290 */ /* 0x000fe2000fffe03f */
[----:B------:R0:W-:Y:S01]  /*53d90*/  STL.64 [R1+0xe40], R12 ;  /* 0x000e400c01007387 */ /* 0x0001e20000100a00 */
[----:B------:R3:W-:Y:S02]  /*53da0*/  STL.64 [R1+0xe48], R14 ;  /* 0x000e480e01007387 */ /* 0x0007e40000100a00 */
[----:B-1----:R-:W3:Y:S02]  /*53db0*/  LDL.LU.64 R20, [R1+0x200] ;  /* 0x0002000001147983 */ /* 0x002ee40000300a00 */
[----:B--2---:R-:W2:Y:S01]  /*53dc0*/  LDL.LU.64 R22, [R1+0x208] ;  /* 0x0002080001167983 */ /* 0x004ea20000300a00 */
[----:B------:R-:W2:Y:S01]  /*53dd0*/  LDL.LU.64 R44, [R1+0x1f0] ;  /* 0x0001f000012c7983 */ /* 0x000ea20000300a00 */
[----:B------:R-:W2:Y:S01]  /*53de0*/  LDL.LU.64 R46, [R1+0x1f8] ;  /* 0x0001f800012e7983 */ /* 0x000ea20000300a00 */
[C---:B----4-:R-:W-:Y:S08]  /*53df0*/  HMMA.16816.F32 R4, R8.reuse, R32, R4 ;  /* 0x000000200804723c */ /* 0x050ff00000001804 */
[C---:B------:R-:W-:Y:S01]  /*53e00*/  HMMA.16816.F32 R24, R8.reuse, R28, R24 ;  /* 0x0000001c0818723c */ /* 0x040fe20000001818 */
[----:B------:R-:W-:Y:S01]  /*53e10*/  STL.64 [R1+0x5a28], R38 ;  /* 0x005a282601007387 */ /* 0x000fe20000100a00 */
[----:B------:R-:W-:Y:S02]  /*53e20*/  STL.64 [R1+0x5a20], R36 ;  /* 0x005a202401007387 */ /* 0x000fe40000100a00 */
[----:B0-----:R-:W4:Y:S02]  /*53e30*/  LDL.LU.64 R12, [R1+0x1e0] ;  /* 0x0001e000010c7983 */ /* 0x001f240000300a00 */
[----:B---3--:R-:W4:Y:S09]  /*53e40*/  LDL.LU.64 R14, [R1+0x1e8] ;  /* 0x0001e800010e7983 */ /* 0x008f320000300a00 */
[----:B------:R0:W-:Y:S01]  /*53e50*/  STL.64 [R1+0xe30], R4 ;  /* 0x000e300401007387 */ /* 0x0001e20000100a00 */
[----:B------:R1:W-:Y:S03]  /*53e60*/  STL.64 [R1+0xe38], R6 ;  /* 0x000e380601007387 */ /* 0x0003e60000100a00 */
[----:B0-----:R-:W3:Y:S01]  /*53e70*/  LDL.LU.64 R4, [R1+0x1d0] ;  /* 0x0001d00001047983 */ /* 0x001ee20000300a00 */
[----:B-1----:R-:W3:Y:S02]  /*53e80*/  LDL.LU.64 R6, [R1+0x1d8] ;  /* 0x0001d80001067983 */ /* 0x002ee40000300a00 */
[----:B------:R-:W2:Y:S02]  /*53e90*/  LDL.LU.64 R56, [R1+0x1c0] ;  /* 0x0001c00001387983 */ /* 0x000ea40000300a00 */
[----:B------:R-:W2:Y:S01]  /*53ea0*/  LDL.LU.64 R58, [R1+0x1c8] ;  /* 0x0001c800013a7983 */ /* 0x000ea20000300a00 */
[----:B------:R-:W2:Y:S01]  /*53eb0*/  LDL.LU.64 R52, [R1+0x1b0] ;  /* 0x0001b00001347983 */ /* 0x000ea20000300a00 */
[----:B------:R-:W2:Y:S02]  /*53ec0*/  LDL.LU.64 R54, [R1+0x1b8] ;  /* 0x0001b80001367983 */ /* 0x000ea40000300a00 */
[----:B------:R-:W2:Y:S02]  /*53ed0*/  LDL.LU.64 R36, [R1+0x1a0] ;  /* 0x0001a00001247983 */ /* 0x000ea40000300a00 */
[----:B------:R-:W2:Y:S01]  /*53ee0*/  LDL.LU.64 R38, [R1+0x1a8] ;  /* 0x0001a80001267983 */ /* 0x000ea20000300a00 */
[----:B------:R-:W-:Y:S01]  /*53ef0*/  STL.64 [R1+0x5a30], R32 ;  /* 0x005a302001007387 */ /* 0x000fe20000100a00 */
[----:B------:R-:W-:Y:S02]  /*53f00*/  STL.64 [R1+0xe20], R24 ;  /* 0x000e201801007387 */ /* 0x000fe40000100a00 */
[----:B------:R0:W-:Y:S02]  /*53f10*/  STL.64 [R1+0xe28], R26 ;  /* 0x000e281a01007387 */ /* 0x0001e40000100a00 */
[----:B0-----:R-:W2:Y:S01]  /*53f20*/  LDL.LU.64 R26, [R1+0x5b08] ;  /* 0x005b0800011a7983 */ /* 0x001ea20000300a00 */
[----:B------:R-:W2:Y:S02]  /*53f30*/  LDL.LU.64 R24, [R1+0x5b00] ;  /* 0x005b000001187983 */ /* 0x000ea40000300a00 */
[----:B------:R-:W-:Y:S01]  /*53f40*/  STL.64 [R1+0x5a38], R28 ;  /* 0x005a381c01007387 */ /* 0x000fe20000100a00 */
[C---:B--2---:R-:W-:Y:S11]  /*53f50*/  HMMA.16816.F32 R20, R8.reuse, R24, R20 ;  /* 0x000000180814723c */ /* 0x044ff60000001814 */
[----:B------:R-:W-:Y:S11]  /*53f60*/  @!UPT UIADD3 URZ, URZ, URZ, URZ ;  /* 0x0000003f3f3ff290 */ /* 0x000ff6000fffe03f */
[----:B------:R-:W-:Y:S01]  /*53f70*/  @!UPT UIADD3 URZ, URZ, URZ, URZ ;  /* 0x0000003f3f3ff290 */ /* 0x000fe2000fffe03f */
[----:B------:R-:W-:Y:S01]  /*53f80*/  STL.64 [R1+0xe10], R20 ;  /* 0x000e101401007387 */ /* 0x000fe20000100a00 */
[----:B------:R0:W-:Y:S03]  /*53f90*/  STL.64 [R1+0xe18], R22 ;  /* 0x000e181601007387 */ /* 0x0001e60000100a00 */
[----:B0-----:R-:W2:Y:S01]  /*53fa0*/  LDL.LU.64 R22, [R1+0x5af8] ;  /* 0x005af80001167983 */ /* 0x001ea20000300a00 */
[----:B------:R-:W2:Y:S01]  /*53fb0*/  LDL.LU.64 R20, [R1+0x5af0] ;  /* 0x005af00001147983 */ /* 0x000ea20000300a00 */
[C---:B----4-:R-:W-:Y:S01]  /*53fc0*/  HMMA.16816.F32 R12, R8.reuse, R16, R12 ;  /* 0x00000010080c723c */ /* 0x050fe2000000180c */
[----:B------:R-:W-:Y:S07]  /*53fd0*/  STL.64 [R1+0x5a40], R24 ;  /* 0x005a401801007387 */ /* 0x000fee0000100a00 */
[C---:B--2---:R-:W-:Y:S11]  /*53fe0*/  HMMA.16816.F32 R44, R8.reuse, R20, R44 ;  /* 0x00000014082c723c */ /* 0x044ff6000000182c */
[----:B------:R-:W-:Y:S11]  /*53ff0*/  @!UPT UIADD3 URZ, URZ, URZ, URZ ;  /* 0x0000003f3f3ff290 */ /* 0x000ff6000fffe03f */
[----:B------:R-:W-:Y:S01]  /*54000*/  @!UPT UIADD3 URZ, URZ, URZ, URZ ;  /* 0x0000003f3f3ff290 */ /* 0x000fe2000fffe03f */
[----:B------:R0:W-:Y:S01]  /*54010*/  STL.64 [R1+0xe00], R44 ;  /* 0x000e002c01007387 */ /* 0x0001e20000100a00 */
[----:B------:R-:W-:Y:S03]  /*54020*/  STL.64 [R1+0xe08], R46 ;  /* 0x000e082e01007387 */ /* 0x000fe60000100a00 */
[----:B0-----:R-:W2:Y:S04]  /*54030*/  LDL R44, [R1+0x120] ;  /* 0x00012000012c7983 */ /* 0x001ea80000100800 */
[----:B------:R-:W2:Y:S01]  /*54040*/  LDL R45, [R1+0x124] ;  /* 0x00012400012d7983 */ /* 0x000ea20000100800 */
[----:B------:R-:W-:Y:S02]  /*54050*/  STL.64 [R1+0x59e0], R20 ;  /* 0x0059e01401007387 */ /* 0x000fe40000100a00 */
[----:B------:R-:W-:Y:S02]  /*54060*/  STL.64 [R1+0xdf0], R12 ;  /* 0x000df00c01007387 */ /* 0x000fe40000100a00 */
[----:B------:R0:W-:Y:S02]  /*54070*/  STL.64 [R1+0xdf8], R14 ;  /* 0x000df80e01007387 */ /* 0x0001e40000100a00 */
[----:B0-----:R-:W4:Y:S01]  /*54080*/  LDL.LU.64 R14, [R1+0x5ae8] ;  /* 0x005ae800010e7983 */ /* 0x001f220000300a00 */
[----:B------:R-:W3:Y:S02]  /*54090*/  LDL.LU.64 R12, [R1+0x5ae0] ;  /* 0x005ae000010c7983 */ /* 0x000ee40000300a00 */
[----:B------:R-:W-:Y:S01]  /*540a0*/  STL.64 [R1+0x5a48], R16 ;  /* 0x005a481001007387 */ /* 0x000fe20000100a00 */
[C---:B---3--:R-:W-:Y:S11]  /*540b0*/  HMMA.16816.F32 R4, R8.reuse, R12, R4 ;  /* 0x0000000c0804723c */ /* 0x048ff60000001804 */
[----:B------:R-:W-:Y:S11]  /*540c0*/  @!UPT UIADD3 URZ, URZ, URZ, URZ ;  /* 0x0000003f3f3ff290 */ /* 0x000ff6000fffe03f */
[----:B------:R-:W-:Y:S01]  /*540d0*/  @!UPT UIADD3 URZ, URZ, URZ, URZ ;  /* 0x0000003f3f3ff290 */ /* 0x000fe2000fffe03f */
[----:B------:R-:W-:Y:S01]  /*540e0*/  STL.64 [R1+0xde0], R4 ;  /* 0x000de00401007387 */ /* 0x000fe20000100a00 */
[----:B------:R0:W-:Y:S03]  /*540f0*/  STL.64 [R1+0xde8], R6 ;  /* 0x000de80601007387 */ /* 0x0001e60000100a00 */
[----:B0-----:R-:W3:Y:S01]  /*54100*/  LDL.LU.64 R6, [R1+0x5ad8] ;  /* 0x005ad80001067983 */ /* 0x001ee20000300a00 */
[----:B------:R-:W2:Y:S02]  /*54110*/  LDL.LU.64 R4, [R1+0x5ad0] ;  /* 0x005ad00001047983 */ /* 0x000ea40000300a00 */
[----:B------:R-:W-:Y:S01]  /*54120*/  STL.64 [R1+0x5a50], R12 ;  /* 0x005a500c01007387 */ /* 0x000fe20000100a00 */
[C---:B------:R-:W-:Y:S08]  /*54130*/  HMMA.16816.F32 R40, R8.reuse, R40, R52 ;  /* 0x000000280828723c */ /* 0x040ff00000001834 */
[C---:B--2---:R-:W-:Y:S11]  /*54140*/  HMMA.16816.F32 R56, R8.reuse, R4, R56 ;  /* 0x000000040838723c */ /* 0x044ff60000001838 */
[----:B------:R-:W-:Y:S11]  /*54150*/  @!UPT UIADD3 URZ, URZ, URZ, URZ ;  /* 0x0000003f3f3ff290 */ /* 0x000ff6000fffe03f */
[----:B------:R-:W-:Y:S01]  /*54160*/  @!UPT UIADD3 URZ, URZ, URZ, URZ ;  /* 0x0000003f3f3ff290 */ /* 0x000fe2000fffe03f */
[----:B------:R-:W-:Y:S01]  /*54170*/  STL.64 [R1+0xdd0], R56 ;  /* 0x000dd03801007387 */ /* 0x000fe20000100a00 */
[----:B------:R0:W-:Y:S03]  /*54180*/  STL.64 [R1+0xdd8], R58 ;  /* 0x000dd83a01007387 */ /* 0x0001e60000100a00 */
[----:B0-----:R-:W2:Y:S01]  /*54190*/  LDL.LU.64 R58, [R1+0x5ac8] ;  /* 0x005ac800013a7983 */ /* 0x001ea20000300a00 */
[----:B------:R-:W-:Y:S01]  /*541a0*/  HMMA.16816.F32 R36, R8, R48, R36 ;  /* 0x000000300824723c */ /* 0x000fe20000001824 */
[----:B------:R-:W-:Y:S02]  /*541b0*/  STL.64 [R1+0x5a70], R4 ;  /* 0x005a700401007387 */ /* 0x000fe40000100a00 */
[----:B------:R-:W4:Y:S01]  /*541c0*/  LDL.LU.64 R54, [R1+0x5ac0] ;  /* 0x005ac00001367983 */ /* 0x000f220000300a00 */
[----:B------:R-:W4:Y:S01]  /*541d0*/  LDL.LU.64 R52, [R1+0x5ab8] ;  /* 0x005ab80001347983 */ /* 0x000f220000300a00 */
[----:B------:R-:W4:Y:S02]  /*541e0*/  LDL R56, [R1+0x130] ;  /* 0x0001300001387983 */ /* 0x000f240000100800 */
[----:B------:R-:W-:Y:S02]  /*541f0*/  STL.64 [R1+0xdc0], R40 ;  /* 0x000dc02801007387 */ /* 0x000fe40000100a00 */
[----:B------:R-:W-:Y:S02]  /*54200*/  STL.64 [R1+0xdc8], R42 ;  /* 0x000dc82a01007387 */ /* 0x000fe40000100a00 */
[----:B---3--:R-:W-:-:S02]  /*54210*/  IMAD.MOV.U32 R32, RZ, RZ, R7 ;  /* 0x000000ffff207224 */ /* 0x008fc400078e0007 */
[----:B------:R-:W-:-:S10]  /*54220*/  IMAD.MOV.U32 R33, RZ, RZ, R6 ;  /* 0x000000ffff217224 */ /* 0x000fd400078e0006 */
[----:B------:R0:W-:Y:S01]  /*54230*/  STL.64 [R1+0xd20], R36 ;  /* 0x000d202401007387 */ /* 0x0001e20000100a00 */
[----:B------:R-:W-:Y:S02]  /*54240*/  STL.64 [R1+0xd28], R38 ;  /* 0x000d282601007387 */ /* 0x000fe40000100a00 */
[----:B------:R-:W3:Y:S02]  /*54250*/  LDL R57, [R1+0x134] ;  /* 0x0001340001397983 */ /* 0x000ee40000100800 */
[----:B0-----:R-:W-:Y:S02]  /*54260*/  IMAD.MOV.U32 R36, RZ, RZ, R18 ;  /* 0x000000ffff247224 */ /* 0x001fe400078e0012 */
[----:B------:R-:W-:Y:S01]  /*54270*/  IMAD.MOV.U32 R37, RZ, RZ, R19 ;  /* 0x000000ffff257224 */ /* 0x000fe200078e0013 */
[----:B------:R-:W3:Y:S01]  /*54280*/  LDL.LU R18, [R1+0x5ab4] ;  /* 0x005ab40001127983 */ /* 0x000ee20000300800 */
[----:B------:R-:W3:Y:S02]  /*54290*/  LDL.LU R19, [R1+0x5ab0] ;  /* 0x005ab00001137983 */ /* 0x000ee40000300800 */
[----:B--2---:R-:W-:-:S02]  /*542a0*/  IMAD.MOV.U32 R40, RZ, RZ, R58 ;  /* 0x000000ffff287224 */ /* 0x004fc400078e003a */
[----:B------:R-:W-:Y:S01]  /*542b0*/  IMAD.MOV.U32 R41, RZ, RZ, R59 ;  /* 0x000000ffff297224 */ /* 0x000fe200078e003b */
[----:B------:R-:W2:Y:S01]  /*542c0*/  LDL.LU R58, [R1+0x5aac] ;  /* 0x005aac00013a7983 */ /* 0x000ea20000300800 */
[----:B------:R-:W2:Y:S03]  /*542d0*/  LDL.LU R59, [R1+0x5aa8] ;  /* 0x005aa800013b7983 */ /* 0x000ea60000300800 */
[----:B------:R0:W-:Y:S04]  /*542e0*/  STL.64 [R1+0x5a90], R40 ;  /* 0x005a902801007387 */ /* 0x0001e80000100a00 */
[----:B0-----:R-:W2:Y:S01]  /*542f0*/  LDL.LU.64 R40, [R1+0x190] ;  /* 0x0001900001287983 */ /* 0x001ea20000300a00 */
[----:B------:R-:W2:Y:S02]  /*54300*/  LDL.LU.64 R42, [R1+0x198] ;  /* 0x00019800012a7983 */ /* 0x000ea40000300a00 */
[----:B------:R-:W3:Y:S02]  /*54310*/  LDL.LU.64 R4, [R1+0x180] ;  /* 0x0001800001047983 */ /* 0x000ee40000300a00 */
[----:B------:R-:W3:Y:S01]  /*54320*/  LDL.LU.64 R6, [R1+0x188] ;  /* 0x0001880001067983 */ /* 0x000ee20000300a00 */
[----:B------:R-:W-:Y:S01]  /*54330*/  STL.64 [R1+0x5a98], R32 ;  /* 0x005a982001007387 */ /* 0x000fe20000100a00 */
[----:B------:R-:W2:Y:S03]  /*54340*/  LDL.64 R24, [R1+0xc0] ;  /* 0x0000c00001187983 */ /* 0x000ea60000100a00 */
[----:B--2---:R0:W-:Y:S01]  /*54350*/  STL.64 [R1+0x5aa0], R24 ;  /* 0x005aa01801007387 */ /* 0x0041e20000100a00 */
[----:B------:R-:W-:Y:S02]  /*54360*/  STL.64 [R1+0x5a58], R36 ;  /* 0x005a582401007387 */ /* 0x000fe40000100a00 */
[----:B------:R-:W2:Y:S01]  /*54370*/  LDL.64 R48, [R1+0x10] ;  /* 0x0000100001307983 */ /* 0x000ea20000100a00 */
[----:B------:R-:W-:Y:S01]  /*54380*/  HMMA.16816.F32 R40, R8, R44, R40 ;  /* 0x0000002c0828723c */ /* 0x000fe20000001828 */
[----:B--2---:R-:W-:Y:S01]  /*54390*/  STL.64 [R1+0x5a60], R48 ;  /* 0x005a603001007387 */ /* 0x004fe20000100a00 */
[----:B------:R-:W2:Y:S05]  /*543a0*/  LDL.64 R20, [R1] ;  /* 0x0000000001147983 */ /* 0x000eaa0000100a00 */
[----:B------:R-:W-:-:S02]  /*543b0*/  IMAD.MOV.U32 R44, RZ, RZ, R27 ;  /* 0x000000ffff2c7224 */ /* 0x000fc400078e001b */
[----:B------:R-:W-:Y:S02]  /*543c0*/  IMAD.MOV.U32 R45, RZ, RZ, R26 ;  /* 0x000000ffff2d7224 */ /* 0x000fe400078e001a */
[----:B------:R-:W-:Y:S02]  /*543d0*/  IMAD.MOV.U32 R28, RZ, RZ, R23 ;  /* 0x000000ffff1c7224 */ /* 0x000fe400078e0017 */
[----:B------:R-:W-:Y:S02]  /*543e0*/  IMAD.MOV.U32 R29, RZ, RZ, R22 ;  /* 0x000000ffff1d7224 */ /* 0x000fe400078e0016 */
[----:B----4-:R-:W-:Y:S02]  /*543f0*/  IMAD.MOV.U32 R12, RZ, RZ, R15 ;  /* 0x000000ffff0c7224 */ /* 0x010fe400078e000f */
[----:B------:R-:W-:Y:S01]  /*54400*/  IMAD.MOV.U32 R13, RZ, RZ, R14 ;  /* 0x000000ffff0d7224 */ /* 0x000fe200078e000e */
[----:B---3--:R-:W-:Y:S01]  /*54410*/  HMMA.16816.F32 R4, R8, R56, R4 ;  /* 0x000000380804723c */ /* 0x008fe20000001804 */
[----:B------:R-:W1:Y:S04]  /*54420*/  LDSM.16.MT88.4 R8, [R0+0x8080] ;  /* 0x008080000008783b */ /* 0x000e680000004200 */
[----:B--2---:R-:W-:Y:S01]  /*54430*/  STL.64 [R1+0x5a68], R20 ;  /* 0x005a681401007387 */ /* 0x004fe20000100a00 */
[----:B------:R2:W-:Y:S02]  /*54440*/  STL.64 [R1+0xd10], R40 ;  /* 0x000d102801007387 */ /* 0x0005e40000100a00 */
[----:B------:R3:W-:Y:S02]  /*54450*/  STL.64 [R1+0xd18], R42 ;  /* 0x000d182a01007387 */ /* 0x0007e40000100a00 */
[----:B------:R-:W-:Y:S01]  /*54460*/  STL.64 [R1+0x5a78], R44 ;  /* 0x005a782c01007387 */ /* 0x000fe20000100a00 */
[----:B------:R3:W-:Y:S01]  /*54470*/  STL.64 [R1+0x5a80], R28 ;  /* 0x005a801c01007387 */ /* 0x0007e20000100a00 */
[----:B------:R1:W-:Y:S02]  /*54480*/  STL.64 [R1+0x5a88], R12 ;  /* 0x005a880c01007387 */ /* 0x0003e40000100a00 */
[----:B0-----:R-:W4:Y:S02]  /*54490*/  LDL.LU.64 R24, [R1+0x1830] ;  /* 0x0018300001187983 */ /* 0x001f240000300a00 */
[----:B------:R-:W4:Y:S07]  /*544a0*/  LDL.LU.64 R26, [R1+0x1838] ;  /* 0x00183800011a7983 */ /* 0x000f2e0000300a00 */
[----:B------:R0:W-:Y:S01]  /*544b0*/  STL.64 [R1+0x400], R4 ;  /* 0x0004000401007387 */ /* 0x0001e20000100a00 */
[----:B------:R0:W-:Y:S03]  /*544c0*/  STL.64 [R1+0x408], R6 ;  /* 0x0004080601007387 */ /* 0x0001e60000100a00 */
[----:B--2---:R-:W2:Y:S01]  /*544d0*/  LDL.LU.64 R40, [R1+0x1820] ;  /* 0x0018200001287983 */ /* 0x004ea20000300a00 */
[----:B---3--:R-:W2:Y:S03]  /*544e0*/  LDL.LU.64 R42, [R1+0x1828] ;  /* 0x00182800012a7983 */ /* 0x008ea60000300a00 */
[----:B------:R-:W3:Y:S01]  /*544f0*/  LDL.LU.64 R20, [R1+0x1810] ;  /* 0x0018100001147983 */ /* 0x000ee20000300a00 */
[----:B------:R-:W3:Y:S02]  /*54500*/  LDL.LU.64 R22, [R1+0x1818] ;  /* 0x0018180001167983 */ /* 0x000ee40000300a00 */
[----:B------:R-:W-:-:S02]  /*54510*/  IMAD.MOV.U32 R28, RZ, RZ, R19 ;  /* 0x000000ffff1c7224 */ /* 0x000fc400078e0013 */
[----:B------:R-:W-:Y:S01]  /*54520*/  IMAD.MOV.U32 R29, RZ, RZ, R18 ;  /* 0x000000ffff1d7224 */ /* 0x000fe200078e0012 */
[----:B------:R-:W2:Y:S01]  /*54530*/  LDL.LU.64 R16, [R1+0x1800] ;  /* 0x0018000001107983 */ /* 0x000ea20000300a00 */
[----:B------:R-:W-:Y:S02]  /*54540*/  IMAD.MOV.U32 R32, RZ, RZ, R59 ;  /* 0x000000ffff207224 */ /* 0x000fe400078e003b */
[----:B------:R-:W-:Y:S02]  /*54550*/  IMAD.MOV.U32 R33, RZ, RZ, R58 ;  /* 0x000000ffff217224 */ /* 0x000fe400078e003a */
[----:B------:R-:W2:Y:S01]  /*54560*/  LDL.LU.64 R18, [R1+0x1808] ;  /* 0x0018080001127983 */ /* 0x000ea20000300a00 */
[----:B-1----:R-:W2:Y:S01]  /*54570*/  LDL.LU.64 R12, [R1+0x17b0] ;  /* 0x0017b000010c7983 */ /* 0x002ea20000300a00 */
[----:B------:R-:W2:Y:S02]  /*54580*/  LDL.LU.64 R14, [R1+0x17b8] ;  /* 0x0017b800010e7983 */ /* 0x000ea40000300a00 */
[----:B0-----:R-:W2:Y:S02]  /*54590*/  LDL.LU.64 R4, [R1+0x17a0] ;  /* 0x0017a00001047983 */ /* 0x001ea40000300a00 */
[----:B------:R-:W2:Y:S01]  /*545a0*/  LDL.LU.64 R6, [R1+0x17a8] ;  /* 0x0017a80001067983 */ /* 0x000ea20000300a00 */
[----:B------:R-:W-:Y:S01]  /*545b0*/  STL.64 [R1+0x59c8], R10 ;  /* 0x0059c80a01007387 */ /* 0x000fe20000100a00 */
[----:B------:R-:W-:-:S02]  /*545c0*/  IMAD.MOV.U32 R44, RZ, RZ, R35 ;  /* 0x000000ffff2c7224 */ /* 0x000fc400078e0023 */
[----:B------:R-:W-:Y:S02]  /*545d0*/  IMAD.MOV.U32 R45, RZ, RZ, R34 ;  /* 0x000000ffff2d7224 */ /* 0x000fe400078e0022 */
[----:B------:R0:W-:Y:S02]  /*545e0*/  STL.64 [R1+0x59c0], R8 ;  /* 0x0059c00801007387 */ /* 0x0001e40000100a00 */
[----:B0-----:R-:W2:Y:S01]  /*545f0*/  LDL.64 R8, [R1+0x70] ;  /* 0x0000700001087983 */ /* 0x001ea20000100a00 */
[C---:B----4-:R-:W-:Y:S03]  /*54600*/  HMMA.16816.F32 R32, R52.reuse, R32, R24 ;  /* 0x000000203420723c */ /* 0x050fe60000001818 */
[----:B------:R-:W4:Y:S11]  /*54610*/  LDL.LU.64 R24, [R1+0x5aa0] ;  /* 0x005aa00001187983 */ /* 0x000f360000300a00 */
[----:B------:R-:W-:Y:S09]  /*54620*/  @!UPT UIADD3 URZ, URZ, URZ, URZ ;  /* 0x0000003f3f3ff290 */ /* 0x000ff2000fffe03f */
[----:B------:R0:W-:Y:S01]  /*54630*/  STL.64 [R1+0xd00], R32 ;  /* 0x000d002001007387 */ /* 0x0001e20000100a00 */
[----:B------:R-:W-:Y:S03]  /*54640*/  STL.64 [R1+0xd08], R34 ;  /* 0x000d082201007387 */ /* 0x000fe60000100a00 */
[----:B0-----:R-:W4:Y:S01]  /*54650*/  LDL.LU.64 R32, [R1+0x5a98] ;  /* 0x005a980001207983 */ /* 0x001f220000300a00 */
[----:B------:R-:W-:Y:S02]  /*54660*/  IMAD.MOV.U32 R56, RZ, RZ, R31 ;  /* 0x000000ffff387224 */ /* 0x000fe400078e001f */
[----:B------:R-:W-:Y:S02]  /*54670*/  IMAD.MOV.U32 R57, RZ, RZ, R30 ;  /* 0x000000ffff397224 */ /* 0x000fe400078e001e */
[----:B------:R-:W-:Y:S01]  /*54680*/  IMAD.MOV.U32 R36, RZ, RZ, R61 ;  /* 0x000000ffff247224 */ /* 0x000fe200078e003d */
[C---:B--2---:R-:W-:Y:S01]  /*54690*/  HMMA.16816.F32 R28, R52.reuse, R28, R40 ;  /* 0x0000001c341c723c */ /* 0x044fe20000001828 */
[----:B------:R-:W-:Y:S01]  /*546a0*/  IMAD.MOV.U32 R37, RZ, RZ, R60 ;  /* 0x000000ffff257224 */ /* 0x000fe200078e003c */
[----:B------:R-:W2:Y:S06]  /*546b0*/  LDL.LU.64 R40, [R1+0x5a90] ;  /* 0x005a900001287983 */ /* 0x000eac0000300a00 */
[C---:B---3--:R-:W-:Y:S11]  /*546c0*/  HMMA.16816.F32 R20, R52.reuse, R36, R20 ;  /* 0x000000243414723c */ /* 0x048ff60000001814 */
[----:B------:R-:W-:Y:S04]  /*546d0*/  @!UPT UIADD3 URZ, URZ, URZ, URZ ;  /* 0x0000003f3f3ff290 */ /* 0x000fe8000fffe03f */
[----:B------:R-:W-:Y:S01]  /*546e0*/  STL.64 [R1+0xcf0], R28 ;  /* 0x000cf01c01007387 */ /* 0x000fe20000100a00 */
[----:B------:R-:W-:Y:S07]  /*546f0*/  STL.64 [R1+0xcf8], R30 ;  /* 0x000cf81e01007387 */ /* 0x000fee0000100a00 */
[----:B------:R-:W-:Y:S01]  /*54700*/  STL.64 [R1+0xce0], R20 ;  /* 0x000ce01401007387 */ /* 0x000fe20000100a00 */
[----:B------:R-:W-:Y:S01]  /*54710*/  STL.64 [R1+0xce8], R22 ;  /* 0x000ce81601007387 */ /* 0x000fe20000100a00 */
[C---:B----4-:R-:W-:Y:S11]  /*54720*/  HMMA.16816.F32 R16, R52.reuse, R24, R16 ;  /* 0x000000183410723c */ /* 0x050ff60000001810 */
[----:B------:R-:W-:Y:S11]  /*54730*/  @!UPT UIADD3 URZ, URZ, URZ, URZ ;  /* 0x0000003f3f3ff290 */ /* 0x000ff6000fffe03f */
[----:B------:R-:W-:Y:S01]  /*54740*/  @!UPT UIADD3 URZ, URZ, URZ, URZ ;  /* 0x0000003f3f3ff290 */ /* 0x000fe2000fffe03f */
[----:B------:R-:W-:Y:S01]  /*54750*/  STL.64 [R1+0xcd0], R16 ;  /* 0x000cd01001007387 */ /* 0x000fe20000100a00 */
[----:B------:R0:W-:Y:S02]  /*54760*/  STL.64 [R1+0xcd8], R18 ;  /* 0x000cd81201007387 */ /* 0x0001e40000100a00 */
[C---:B0-----:R-:W-:Y:S01]  /*54770*/  HMMA.16816.F32 R16, R52.reuse, R32, R12 ;  /* 0x000000203410723c */ /* 0x041fe2000000180c */
[----:B------:R-:W3:Y:S11]  /*54780*/  LDL.LU.64 R12, [R1+0x1790] ;  /* 0x00179000010c7983 */ /* 0x000ef60000300a00 */
[----:B------:R-:W-:Y:S11]  /*54790*/  @!UPT UIADD3 URZ, URZ, URZ, URZ ;  /* 0x0000003f3f3ff290 */ /* 0x000ff6000fffe03f */
[----:B------:R-:W-:Y:S01]  /*547a0*/  STL.64 [R1+0xcc0], R16 ;  /* 0x000cc01001007387 */ /* 0x000fe20000100a00 */
[----:B------:R-:W-:Y:S02]  /*547b0*/  STL.64 [R1+0xcc8], R18 ;  /* 0x000cc81201007387 */ /* 0x000fe40000100a00 */
[----:B------:R-:W3:Y:S01]  /*547c0*/  LDL.LU.64 R14, [R1+0x1798] ;  /* 0x00179800010e7983 */ /* 0x000ee20000300a00 */
[----:B--2---:R-:W-:Y:S11]  /*547d0*/  HMMA.16816.F32 R4, R52, R40, R4 ;  /* 0x000000283404723c */ /* 0x004ff60000001804 */
[----:B------:R-:W-:Y:S11]  /*547e0*/  @!UPT UIADD3 URZ, URZ, URZ, URZ ;  /* 0x0000003f3f3ff290 */ /* 0x000ff6000fffe03f */
[----:B------:R-:W-:Y:S01]  /*547f0*/  @!UPT UIADD3 URZ, URZ, URZ, URZ ;  /* 0x0000003f3f3ff290 */ /* 0x000fe2000fffe03f */
[----:B------:R0:W-:Y:S01]  /*54800*/  STL.64 [R1+0xcb0], R4 ;  /* 0x000cb00401007387 */ /* 0x0001e20000100a00 */
[----:B------:R1:W-:Y:S02]  /*54810*/  STL.64 [R1+0xcb8], R6 ;  /* 0x000cb80601007387 */ /* 0x0003e40000100a00 */
[----:B------:R-:W2:Y:S02]  /*54820*/  LDL.LU.64 R28, [R1+0x1780] ;  /* 0x00178000011c7983 */ /* 0x000ea40000300a00 */
[----:B------:R-:W2:Y:S01]  /*54830*/  LDL.LU.64 R30, [R1+0x1788] ;  /* 0x00178800011e7983 */ /* 0x000ea20000300a00 */
[----:B0-----:R-:W4:Y:S01]  /*54840*/  LDL.LU.64 R4, [R1+0x15f0] ;  /* 0x0015f00001047983 */ /* 0x001f220000300a00 */
[----:B-1----:R-:W4:Y:S02]  /*54850*/  LDL.LU.64 R6, [R1+0x15f8] ;  /* 0x0015f80001067983 */ /* 0x002f240000300a00 */
[----:B------:R-:W4:Y:S02]  /*54860*/  LDL.LU.64 R20, [R1+0x15e0] ;  /* 0x0015e00001147983 */ /* 0x000f240000300a00 */
[----:B------:R-:W4:Y:S01]  /*54870*/  LDL.LU.64 R22, [R1+0x15e8] ;  /* 0x0015e80001167983 */ /* 0x000f220000300a00 */
[----:B------:R-:W4:Y:S01]  /*54880*/  LDL.LU.64 R36, [R1+0x15d0] ;  /* 0x0015d00001247983 */ /* 0x000f220000300a00 */
[----:B------:R-:W4:Y:S02]  /*54890*/  LDL.LU.64 R38, [R1+0x15d8] ;  /* 0x0015d80001267983 */ /* 0x000f240000300a00 */
[----:B------:R-:W-:-:S02]  /*548a0*/  IMAD.MOV.U32 R49, RZ, RZ, R2 ;  /* 0x000000ffff317224 */ /* 0x000fc400078e0002 */
[----:B------:R-:W4:Y:S02]  /*548b0*/  LDL.LU.64 R16, [R1+0x15c0] ;  /* 0x0015c00001107983 */ /* 0x000f240000300a00 */
[----:B------:R-:W-:Y:S02]  /*548c0*/  IMAD.MOV.U32 R2, RZ, RZ, R24 ;  /* 0x000000ffff027224 */ /* 0x000fe400078e0018 */
[----:B------:R-:W-:Y:S01]  /*548d0*/  IMAD.MOV.U32 R0, RZ, RZ, R25 ;  /* 0x000000ffff007224 */ /* 0x000fe200078e0019 */
[----:B------:R-:W4:Y:S01]  /*548e0*/  LDL.LU.64 R18, [R1+0x15c8] ;  /* 0x0015c80001127983 */ /* 0x000f220000300a00 */
[----:B------:R-:W4:Y:S02]  /*548f0*/  LDL.LU.64 R24, [R1+0x1560] ;  /* 0x0015600001187983 */ /* 0x000f240000300a00 */
[----:B------:R-:W4:Y:S02]  /*54900*/  LDL.LU.64 R26, [R1+0x1568] ;  /* 0x00156800011a7983 */ /* 0x000f240000300a00 */
[----:B------:R-:W4:Y:S01]  /*54910*/  LDL.LU.64 R32, [R1+0x1550] ;  /* 0x0015500001207983 */ /* 0x000f220000300a00 */
[----:B------:R-:W4:Y:S01]  /*54920*/  LDL.LU.64 R34, [R1+0x1558] ;  /* 0x0015580001227983 */ /* 0x000f220000300a00 */
[----:B------:R-:W4:Y:S02]  /*54930*/  LDL.LU.64 R40, [R1+0x1540] ;  /* 0x0015400001287983 */ /* 0x000f240000300a00 */
[----:B------:R-:W4:Y:S01]  /*54940*/  LDL.LU.64 R42, [R1+0x1548] ;  /* 0x00154800012a7983 */ /* 0x000f220000300a00 */
[----:B---3--:R-:W-:Y:S01]  /*54950*/  HMMA.16816.F32 R56, R52, R56, R12 ;  /* 0x000000383438723c */ /* 0x008fe2000000180c */
[----:B------:R-:W3:Y:S01]  /*54960*/  LDL.LU.64 R12, [R1+0x5a88] ;  /* 0x005a8800010c7983 */ /* 0x000ee20000300a00 */
[----:B------:R-:W-:-:S06]  /*54970*/  IMAD.MOV.U32 R48, RZ, RZ, R3 ;  /* 0x000000ffff307224 */ /* 0x000fcc00078e0003 */
[C---:B--2---:R-:W-:Y:S08]  /*54980*/  HMMA.16816.F32 R44, R52.reuse, R44, R28 ;  /* 0x0000002c342c723c */ /* 0x044ff0000000181c */
[C---:B----4-:R-:W-:Y:S08]  /*54990*/  HMMA.16816.F32 R4, R52.reuse, R8, R4 ;  /* 0x000000083404723c */ /* 0x050ff00000001804 */
[----:B------:R-:W-:Y:S01]  /*549a0*/  HMMA.16816.F32 R48, R52, R48, R20 ;  /* 0x000000303430723c */ /* 0x000fe20000001814 */
[----:B------:R0:W-:Y:S01]  /*549b0*/  STL.64 [R1+0xca0], R56 ;  /* 0x000ca03801007387 */ /* 0x0001e20000100a00 */
[----:B------:R1:W-:Y:S03]  /*549c0*/  STL.64 [R1+0xca8], R58 ;  /* 0x000ca83a01007387 */ /* 0x0003e60000100a00 */
[----:B0-----:R-:W2:Y:S01]  /*549d0*/  LDL.LU.64 R56, [R1+0x1530] ;  /* 0x0015300001387983 */ /* 0x001ea20000300a00 */
[----:B-1----:R-:W2:Y:S02]  /*549e0*/  LDL.LU.64 R58, [R1+0x1538] ;  /* 0x00153800013a7983 */ /* 0x002ea40000300a00 */
[----:B------:R-:W4:Y:S02]  /*549f0*/  LDL.LU.64 R28, [R1+0x5a80] ;  /* 0x005a8000011c7983 */ /* 0x000f240000300a00 */
[----:B------:R0:W-:Y:S01]  /*54a00*/  STL.64 [R1+0xc90], R44 ;  /* 0x000c902c01007387 */ /* 0x0001e20000100a00 */
[----:B------:R-:W-:Y:S04]  /*54a10*/  STL.64 [R1+0xc98], R46 ;  /* 0x000c982e01007387 */ /* 0x000fe80000100a00 */
[----:B0-----:R-:W2:Y:S01]  /*54a20*/  LDL.LU.64 R44, [R1+0x5a78] ;  /* 0x005a7800012c7983 */ /* 0x001ea20000300a00 */
[----:B------:R0:W-:Y:S02]  /*54a30*/  STL.64 [R1+0xc80], R4 ;  /* 0x000c800401007387 */ /* 0x0001e40000100a00 */
[----:B------:R1:W-:Y:S01]  /*54a40*/  STL.64 [R1+0xc88], R6 ;  /* 0x000c880601007387 */ /* 0x0003e20000100a00 */
[----:B0-----:R-:W2:Y:S01]  /*54a50*/  LDL.LU.64 R4, [R1+0x5a70] ;  /* 0x005a700001047983 */ /* 0x001ea20000300a00 */
[----:B-1----:R-:W-:-:S02]  /*54a60*/  IMAD.MOV.U32 R7, RZ, RZ, R8 ;  /* 0x000000ffff077224 */ /* 0x002fc400078e0008 */
[----:B------:R-:W-:Y:S02]  /*54a70*/  IMAD.MOV.U32 R6, RZ, RZ, R9 ;  /* 0x000000ffff067224 */ /* 0x000fe400078e0009 */
[----:B------:R-:W2:Y:S01]  /*54a80*/  LDL.LU.64 R8, [R1+0x14f0] ;  /* 0x0014f00001087983 */ /* 0x000ea20000300a00 */
[----:B------:R-:W2:Y:S02]  /*54a90*/  LDL.LU.64 R10, [R1+0x14f8] ;  /* 0x0014f800010a7983 */ /* 0x000ea40000300a00 */
[----:B------:R-:W2:Y:S02]  /*54aa0*/  LDL.LU.64 R20, [R1+0x5a68] ;  /* 0x005a680001147983 */ /* 0x000ea40000300a00 */
[----:B------:R0:W-:Y:S01]  /*54ab0*/  STL.64 [R1+0xc70], R48 ;  /* 0x000c703001007387 */ /* 0x0001e20000100a00 */
[----:B------:R-:W-:Y:S04]  /*54ac0*/  STL.64 [R1+0xc78], R50 ;  /* 0x000c783201007387 */ /* 0x000fe80000100a00 */
[----:B0-----:R-:W2:Y:S01]  /*54ad0*/  LDL.LU.64 R48, [R1+0x5a60] ;  /* 0x005a600001307983 */ /* 0x001ea20000300a00 */
[C---:B---3--:R-:W-:Y:S03]  /*54ae0*/  HMMA.16816.F32 R12, R52.reuse, R12, R36 ;  /* 0x0000000c340c723c */ /* 0x048fe60000001824 */
[----:B------:R-:W3:Y:S11]  /*54af0*/  LDL.LU.64 R36, [R1+0x5a58] ;  /* 0x005a580001247983 */ /* 0x000ef60000300a00 */
[----:B------:R-:W-:Y:S09]  /*54b00*/  @!UPT UIADD3 URZ, URZ, URZ, URZ ;  /* 0x0000003f3f3ff290 */ /* 0x000ff2000fffe03f */
[----:B------:R0:W-:Y:S01]  /*54b10*/  STL.64 [R1+0xc60], R12 ;  /* 0x000c600c01007387 */ /* 0x0001e20000100a00 */
[----:B------:R-:W-:Y:S03]  /*54b20*/  STL.64 [R1+0xc68], R14 ;  /* 0x000c680e01007387 */ /* 0x000fe60000100a00 */
[----:B0-----:R-:W3:Y:S01]  /*54b30*/  LDL.LU.64 R12, [R1+0x5a50] ;  /* 0x005a5000010c7983 */ /* 0x001ee20000300a00 */
[C---:B----4-:R-:W-:Y:S08]  /*54b40*/  HMMA.16816.F32 R28, R52.reuse, R28, R24 ;  /* 0x0000001c341c723c */ /* 0x050ff00000001818 */
[C---:B--2---:R-:W-:Y:S01]  /*54b50*/  HMMA.16816.F32 R44, R52.reuse, R44, R16 ;  /* 0x0000002c342c723c */ /* 0x044fe20000001810 */
[----:B------:R-:W2:Y:S07]  /*54b60*/  LDL.LU.64 R16, [R1+0x5a48] ;  /* 0x005a480001107983 */ /* 0x000eae0000300a00 */
[C---:B------:R-:W-:Y:S08]  /*54b70*/  HMMA.16816.F32 R56, R52.reuse, R20, R56 ;  /* 0x000000143438723c */ /* 0x040ff00000001838 */
[----:B------:R-:W-:Y:S07]  /*54b80*/  HMMA.16816.F32 R40, R52, R48, R40 ;  /* 0x000000303428723c */ /* 0x000fee0000001828 */
[----:B------:R0:W-:Y:S01]  /*54b90*/  STL.64 [R1+0xc50], R44 ;  /* 0x000c502c01007387 */ /* 0x0001e20000100a00 */
[----:B------:R1:W-:Y:S03]  /*54ba0*/  STL.64 [R1+0xc58], R46 ;  /* 0x000c582e01007387 */ /* 0x0003e60000100a00 */
[----:B0-----:R-:W4:Y:S01]  /*54bb0*/  LDL.LU.64 R44, [R1+0x14e0] ;  /* 0x0014e000012c7983 */ /* 0x001f220000300a00 */
[----:B-1----:R-:W4:Y:S02]  /*54bc0*/  LDL.LU.64 R46, [R1+0x14e8] ;  /* 0x0014e800012e7983 */ /* 0x002f240000300a00 */
[----:B------:R-:W2:Y:S02]  /*54bd0*/  LDL.LU.64 R24, [R1+0x5a40] ;  /* 0x005a400001187983 */ /* 0x000ea40000300a00 */
[----:B------:R0:W-:Y:S01]  /*54be0*/  STL.64 [R1+0xc40], R28 ;  /* 0x000c401c01007387 */ /* 0x0001e20000100a00 */
[----:B------:R1:W-:Y:S04]  /*54bf0*/  STL.64 [R1+0xc48], R30 ;  /* 0x000c481e01007387 */ /* 0x0003e80000100a00 */
[----:B0-----:R-:W2:Y:S01]  /*54c00*/  LDL.LU.64 R28, [R1+0x5a38] ;  /* 0x005a3800011c7983 */ /* 0x001ea20000300a00 */
[----:B-1----:R-:W-:-:S02]  /*54c10*/  IMAD.MOV.U32 R31, RZ, RZ, R48 ;  /* 0x000000ffff1f7224 */ /* 0x002fc400078e0030 */
[----:B------:R-:W-:Y:S01]  /*54c20*/  IMAD.MOV.U32 R30, RZ, RZ, R49 ;  /* 0x000000ffff1e7224 */ /* 0x000fe200078e0031 */
[----:B---3--:R-:W-:Y:S01]  /*54c30*/  HMMA.16816.F32 R36, R52, R36, R32 ;  /* 0x000000243424723c */ /* 0x008fe20000001820 */
[----:B------:R-:W3:Y:S11]  /*54c40*/  LDL.LU.64 R32, [R1+0x5a30] ;  /* 0x005a300001207983 */ /* 0x000ef60000300a00 */
[----:B------:R-:W-:Y:S11]  /*54c50*/  @!UPT UIADD3 URZ, URZ, URZ, URZ ;  /* 0x0000003f3f3ff290 */ /* 0x000ff6000fffe03f */
[----:B------:R-:W-:Y:S01]  /*54c60*/  STL.64 [R1+0xc30], R36 ;  /* 0x000c302401007387 */ /* 0x000fe20000100a00 */
[----:B------:R0:W-:Y:S03]  /*54c70*/  STL.64 [R1+0xc38], R38 ;  /* 0x000c382601007387 */ /* 0x0001e60000100a00 */
[----:B0-----:R-:W2:Y:S01]  /*54c80*/  LDL.LU.64 R38, [R1+0x5a28] ;  /* 0x005a280001267983 */ /* 0x001ea20000300a00 */
[----:B------:R-:W2:Y:S02]  /*54c90*/  LDL.LU.64 R36, [R1+0x5a20] ;  /* 0x005a200001247983 */ /* 0x000ea40000300a00 */
[----:B------:R-:W-:Y:S02]  /*54ca0*/  STL.64 [R1+0xc20], R40 ;  /* 0x000c202801007387 */ /* 0x000fe40000100a00 */
[----:B------:R0:W-:Y:S02]  /*54cb0*/  STL.64 [R1+0xc28], R42 ;  /* 0x000c282a01007387 */ /* 0x0001e40000100a00 */
[----:B0-----:R-:W2:Y:S01]  /*54cc0*/  LDL.LU.64 R42, [R1+0x5a18] ;  /* 0x005a1800012a7983 */ /* 0x001ea20000300a00 */
[----:B------:R-:W2:Y:S02]  /*54cd0*/  LDL.LU.64 R40, [R1+0x5a10] ;  /* 0x005a100001287983 */ /* 0x000ea40000300a00 */
[----:B------:R-:W2:Y:S02]  /*54ce0*/  LDL.LU.64 R50, [R1+0x5a08] ;  /* 0x005a080001327983 */ /* 0x000ea40000300a00 */
[----:B------:R-:W4:Y:S01]  /*54cf0*/  LDL.LU.64 R48, [R1+0x5a00] ;  /* 0x005a000001307983 */ /* 0x000f220000300a00 */
[----:B------:R0:W-:Y:S01]  /*54d00*/  STL.64 [R1+0xc10], R56 ;  /* 0x000c103801007387 */ /* 0x0001e20000100a00 */
[----:B------:R-:W-:Y:S03]  /*54d10*/  STL.64 [R1+0xc18], R58 ;  /* 0x000c183a01007387 */ /* 0x000fe60000100a00 */
[----:B0-----:R-:W2:Y:S01]  /*54d20*/  LDL.LU.64 R56, [R1+0x59f8] ;  /* 0x0059f80001387983 */ /* 0x001ea20000300a00 */
[----:B------:R-:W-:-:S02]  /*54d30*/  IMAD.MOV.U32 R15, RZ, RZ, R20 ;  /* 0x000000ffff0f7224 */ /* 0x000fc400078e0014 */
[----:B------:R-:W-:Y:S02]  /*54d40*/  IMAD.MOV.U32 R14, RZ, RZ, R21 ;  /* 0x000000ffff0e7224 */ /* 0x000fe400078e0015 */
[----:B------:R-:W3:Y:S01]  /*54d50*/  LDL.LU.64 R20, [R1+0x14c0] ;  /* 0x0014c00001147983 */ /* 0x000ee20000300a00 */
[----:B------:R-:W3:Y:S01]  /*54d60*/  LDL.LU.64 R22, [R1+0x14c8] ;  /* 0x0014c80001167983 */ /* 0x000ee20000300a00 */
[C---:B----4-:R-:W-:Y:S08]  /*54d70*/  HMMA.16816.F32 R44, R52.reuse, R48, R44 ;  /* 0x00000030342c723c */ /* 0x050ff0000000182c */
[C---:B--2---:R-:W-:Y:S11]  /*54d80*/  HMMA.16816.F32 R8, R52.reuse, R56, R8 ;  /* 0x000000383408723c */ /* 0x044ff60000001808 */
[----:B------:R-:W-:Y:S11]  /*54d90*/  @!UPT UIADD3 URZ, URZ, URZ, URZ ;  /* 0x0000003f3f3ff290 */ /* 0x000ff6000fffe03f */
[----:B------:R-:W-:Y:S01]  /*54da0*/  @!UPT UIADD3 URZ, URZ, URZ, URZ ;  /* 0x0000003f3f3ff290 */ /* 0x000fe2000fffe03f */
[----:B------:R0:W-:Y:S01]  /*54db0*/  STL.64 [R1+0xc00], R8 ;  /* 0x000c000801007387 */ /* 0x0001e20000100a00 */
[----:B------:R1:W-:Y:S03]  /*54dc0*/  STL.64 [R1+0xc08], R10 ;  /* 0x000c080a01007387 */ /* 0x0003e60000100a00 */
[----:B0-----:R-:W2:Y:S01]  /*54dd0*/  LDL.LU.64 R8, [R1+0x14b0] ;  /* 0x0014b00001087983 */ /* 0x001ea20000300a00 */
[----:B-1----:R-:W2:Y:S02]  /*54de0*/  LDL.LU.64 R10, [R1+0x14b8] ;  /* 0x0014b800010a7983 */ /* 0x002ea40000300a00 */
[----:B------:R0:W-:Y:S02]  /*54df0*/  STL.64 [R1+0x59d0], R56 ;  /* 0x0059d03801007387 */ /* 0x0001e40000100a00 */
[----:B0-----:R-:W4:Y:S01]  /*54e00*/  LDL.LU.64 R56, [R1+0x14d0] ;  /* 0x0014d00001387983 */ /* 0x001f220000300a00 */
[----:B------:R-:W4:Y:S02]  /*54e10*/  LDL.LU.64 R58, [R1+0x14d8] ;  /* 0x0014d800013a7983 */ /* 0x000f240000300a00 */
[----:B------:R-:W-:Y:S02]  /*54e20*/  STL.64 [R1+0xbf0], R44 ;  /* 0x000bf02c01007387 */ /* 0x000fe40000100a00 */
[----:B------:R0:W-:Y:S02]  /*54e30*/  STL.64 [R1+0xbf8], R46 ;  /* 0x000bf82e01007387 */ /* 0x0001e40000100a00 */
[----:B0-----:R-:W2:Y:S01]  /*54e40*/  LDL.LU.64 R46, [R1+0x59f0] ;  /* 0x0059f000012e7983 */ /* 0x001ea20000300a00 */
[----:B------:R-:W4:Y:S02]  /*54e50*/  LDL.LU.64 R44, [R1+0x59e8] ;  /* 0x0059e800012c7983 */ /* 0x000f240000300a00 */
[----:B------:R-:W-:Y:S02]  /*54e60*/  STL.64 [R1+0x5950], R50 ;  /* 0x0059503201007387 */ /* 0x000fe40000100a00 */
[----:B------:R4:W-:Y:S02]  /*54e70*/  STL.64 [R1+0x5948], R48 ;  /* 0x0059483001007387 */ /* 0x0009e40000100a00 */
[C---:B----4-:R-:W-:Y:S01]  /*54e80*/  HMMA.16816.F32 R48, R52.reuse, R44, R56 ;  /* 0x0000002c3430723c */ /* 0x050fe20000001838 */
[----:B------:R-:W4:Y:S01]  /*54e90*/  LDL.LU.64 R56, [R1+0x14a0] ;  /* 0x0014a00001387983 */ /* 0x000f220000300a00 */
[----:B------:R-:W4:Y:S11]  /*54ea0*/  LDL.LU.64 R58, [R1+0x14a8] ;  /* 0x0014a800013a7983 */ /* 0x000f360000300a00 */
[----:B------:R-:W-:Y:S10]  /*54eb0*/  @!UPT UIADD3 URZ, URZ, URZ, URZ ;  /* 0x0000003f3f3ff290 */ /* 0x000ff4000fffe03f */
[----:B------:R0:W-:Y:S01]  /*54ec0*/  STL.64 [R1+0xbe0], R48 ;  /* 0x000be03001007387 */ /* 0x0001e20000100a00 */
[----:B------:R1:W-:Y:S03]  /*54ed0*/  STL.64 [R1+0xbe8], R50 ;  /* 0x000be83201007387 */ /* 0x0003e60000100a00 */
[----:B0-----:R-:W4:Y:S01]  /*54ee0*/  LDL.LU.64 R48, [R1+0x1490] ;  /* 0x0014900001307983 */ /* 0x001f220000300a00 */
[----:B-1----:R-:W4:Y:S02]  /*54ef0*/  LDL.LU.64 R50, [R1+0x1498] ;  /* 0x0014980001327983 */ /* 0x002f240000300a00 */
[----:B--2---:R-:W-:Y:S02]  /*54f00*/  STL.64 [R1+0x5940], R46 ;  /* 0x0059402e01007387 */ /* 0x004fe40000100a00 */
[----:B------:R0:W-:Y:S02]  /*54f10*/  STL.64 [R1+0x5938], R44 ;  /* 0x0059382c01007387 */ /* 0x0001e40000100a00 */
[----:B0-----:R-:W2:Y:S01]  /*54f20*/  LDL.64 R44, [R1+0x120] ;  /* 0x00012000012c7983 */ /* 0x001ea20000100a00 */
[C---:B---3--:R-:W-:Y:S08]  /*54f30*/  HMMA.16816.F32 R20, R52.reuse, R40, R20 ;  /* 0x000000283414723c */ /* 0x048ff00000001814 */
[C---:B------:R-:W-:Y:S01]  /*54f40*/  HMMA.16816.F32 R8, R52.reuse, R36, R8 ;  /* 0x000000243408723c */ /* 0x040fe20000001808 */
[----:B--2---:R-:W-:Y:S11]  /*54f50*/  STL.64 [R1+0x59d8], R44 ;  /* 0x0059d82c01007387 */ /* 0x004ff60000100a00 */
[----:B------:R-:W-:Y:S03]  /*54f60*/  @!UPT UIADD3 URZ, URZ, URZ, URZ ;  /* 0x0000003f3f3ff290 */ /* 0x000fe6000fffe03f */
[----:B------:R-:W-:Y:S02]  /*54f70*/  STL.64 [R1+0xbd0], R20 ;  /* 0x000bd01401007387 */ /* 0x000fe40000100a00 */
[----:B------:R-:W-:Y:S02]  /*54f80*/  STL.64 [R1+0xbd8], R22 ;  /* 0x000bd81601007387 */ /* 0x000fe40000100a00 */
[----:B------:R-:W-:Y:S01]  /*54f90*/  STL.64 [R1+0x5960], R42 ;  /* 0x0059602a01007387 */ /* 0x000fe20000100a00 */
[----:B------:R0:W-:Y:S04]  /*54fa0*/  STL.64 [R1+0x5958], R40 ;  /* 0x0059582801007387 */ /* 0x0001e80000100a00 */
[----:B0-----:R-:W2:Y:S01]  /*54fb0*/  LDL.64 R40, [R1+0x100] ;  /* 0x0001000001287983 */ /* 0x001ea20000100a00 */
[----:B------:R-:W3:Y:S02]  /*54fc0*/  LDL.LU.64 R20, [R1+0x1480] ;  /* 0x0014800001147983 */ /* 0x000ee40000300a00 */
[----:B------:R-:W3:Y:S01]  /*54fd0*/  LDL.LU.64 R22, [R1+0x1488] ;  /* 0x0014880001167983 */ /* 0x000ee20000300a00 */
[C---:B----4-:R-:W-:Y:S08]  /*54fe0*/  HMMA.16816.F32 R56, R52.reuse, R32, R56 ;  /* 0x000000203438723c */ /* 0x050ff00000001838 */
[C---:B------:R-:W-:Y:S01]  /*54ff0*/  HMMA.16816.F32 R48, R52.reuse, R28, R48 ;  /* 0x0000001c3430723c */ /* 0x040fe20000001830 */
[----:B------:R0:W-:Y:S01]  /*55000*/  STL.64 [R1+0xbc0], R8 ;  /* 0x000bc00801007387 */ /* 0x0001e20000100a00 */
[----:B------:R1:W-:Y:S03]  /*55010*/  STL.64 [R1+0xbc8], R10 ;  /* 0x000bc80a01007387 */ /* 0x0003e60000100a00 */
[----:B0-----:R-:W4:Y:S01]  /*55020*/  LDL.LU.64 R8, [R1+0x1470] ;  /* 0x0014700001087983 */ /* 0x001f220000300a00 */
[----:B-1----:R-:W4:Y:S02]  /*55030*/  LDL.LU.64 R10, [R1+0x1478] ;  /* 0x00147800010a7983 */ /* 0x002f240000300a00 */
[----:B------:R-:W-:Y:S02]  /*55040*/  STL.64 [R1+0x5970], R38 ;  /* 0x0059702601007387 */ /* 0x000fe40000100a00 */
[----:B------:R0:W-:Y:S02]  /*55050*/  STL.64 [R1+0x5968], R36 ;  /* 0x0059682401007387 */ /* 0x0001e40000100a00 */
[----:B0-----:R-:W2:Y:S01]  /*55060*/  LDL.LU.64 R36, [R1+0x1450] ;  /* 0x0014500001247983 */ /* 0x001ea20000300a00 */
[----:B------:R-:W2:Y:S02]  /*55070*/  LDL.LU.64 R38, [R1+0x1458] ;  /* 0x0014580001267983 */ /* 0x000ea40000300a00 */
[----:B------:R-:W2:Y:S02]  /*55080*/  LDL.LU.64 R44, [R1+0x1440] ;  /* 0x00144000012c7983 */ /* 0x000ea40000300a00 */
[----:B------:R0:W-:Y:S01]  /*55090*/  STL.64 [R1+0xbb0], R56 ;  /* 0x000bb03801007387 */ /* 0x0001e20000100a00 */
[----:B------:R1:W-:Y:S01]  /*550a0*/  STL.64 [R1+0xbb8], R58 ;  /* 0x000bb83a01007387 */ /* 0x0003e20000100a00 */
[----:B------:R-:W2:Y:S04]  /*550b0*/  LDL.LU.64 R46, [R1+0x1448] ;  /* 0x00144800012e7983 */ /* 0x000ea80000300a00 */
[----:B------:R1:W-:Y:S02]  /*550c0*/  STL.64 [R1+0xba0], R48 ;  /* 0x000ba03001007387 */ /* 0x0003e40000100a00 */
[----:B------:R-:W-:Y:S01]  /*550d0*/  STL.64 [R1+0xba8], R50 ;  /* 0x000ba83201007387 */ /* 0x000fe20000100a00 */
[----:B0-----:R-:W4:Y:S01]  /*550e0*/  LDL.LU.64 R56, [R1+0x1430] ;  /* 0x0014300001387983 */ /* 0x001f220000300a00 */
[----:B-1----:R-:W4:Y:S02]  /*550f0*/  LDL.LU.64 R58, [R1+0x1438] ;  /* 0x00143800013a7983 */ /* 0x002f240000300a00 */
[----:B------:R-:W4:Y:S02]  /*55100*/  LDL.64 R48, [R1+0x130] ;  /* 0x0001300001307983 */ /* 0x000f240000100a00 */
[----:B------:R0:W-:Y:S01]  /*55110*/  STL.64 [R1+0x59a0], R28 ;  /* 0x0059a01c01007387 */ /* 0x0001e20000100a00 */
[----:B------:R1:W-:Y:S04]  /*55120*/  STL.64 [R1+0x59b0], R30 ;  /* 0x0059b01e01007387 */ /* 0x0003e80000100a00 */
[----:B0-----:R-:W4:Y:S01]  /*55130*/  LDL.LU.64 R28, [R1+0x1460] ;  /* 0x00146000011c7983 */ /* 0x001f220000300a00 */
[----:B-1----:R-:W4:Y:S01]  /*55140*/  LDL.LU.64 R30, [R1+0x1468] ;  /* 0x00146800011e7983 */ /* 0x002f220000300a00 */
[C---:B---3--:R-:W-:Y:S11]  /*55150*/  HMMA.16816.F32 R20, R52.reuse, R24, R20 ;  /* 0x000000183414723c */ /* 0x048ff60000001814 */
[----:B------:R-:W-:Y:S11]  /*55160*/  @!UPT UIADD3 URZ, URZ, URZ, URZ ;  /* 0x0000003f3f3ff290 */ /* 0x000ff6000fffe03f */
[----:B------:R-:W-:Y:S01]  /*55170*/  @!UPT UIADD3 URZ, URZ, URZ, URZ ;  /* 0x0000003f3f3ff290 */ /* 0x000fe2000fffe03f */
[----:B------:R0:W-:Y:S01]  /*55180*/  STL.64 [R1+0xb90], R20 ;  /* 0x000b901401007387 */ /* 0x0001e20000100a00 */
[----:B------:R-:W-:Y:S03]  /*55190*/  STL.64 [R1+0xb98], R22 ;  /* 0x000b981601007387 */ /* 0x000fe60000100a00 */
[----:B0-----:R-:W3:Y:S01]  /*551a0*/  LDL.LU.64 R20, [R1+0x59e0] ;  /* 0x0059e00001147983 */ /* 0x001ee20000300a00 */
[C---:B--2---:R-:W-:Y:S08]  /*551b0*/  HMMA.16816.F32 R36, R52.reuse, R12, R36 ;  /* 0x0000000c3424723c */ /* 0x044ff00000001824 */
[C---:B------:R-:W-:Y:S08]  /*551c0*/  HMMA.16816.F32 R44, R52.reuse, R4, R44 ;  /* 0x00000004342c723c */ /* 0x040ff0000000182c */
[C---:B----4-:R-:W-:Y:S08]  /*551d0*/  HMMA.16816.F32 R28, R52.reuse, R16, R28 ;  /* 0x00000010341c723c */ /* 0x050ff0000000181c */
[----:B---3--:R-:W-:Y:S11]  /*551e0*/  HMMA.16816.F32 R8, R52, R20, R8 ;  /* 0x000000143408723c */ /* 0x008ff60000001808 */
[----:B------:R-:W-:Y:S11]  /*551f0*/  @!UPT UIADD3 URZ, URZ, URZ, URZ ;  /* 0x0000003f3f3ff290 */ /* 0x000ff6000fffe03f */
[----:B------:R-:W-:Y:S01]  /*55200*/  @!UPT UIADD3 URZ, URZ, URZ, URZ ;  /* 0x0000003f3f3ff290 */ /* 0x000fe2000fffe03f */
[----:B------:R0:W-:Y:S01]  /*55210*/  STL.64 [R1+0xb80], R8 ;  /* 0x000b800801007387 */ /* 0x0001e20000100a00 */
[----:B------:R1:W-:Y:S03]  /*55220*/  STL.64 [R1+0xb88], R10 ;  /* 0x000b880a01007387 */ /* 0x0003e60000100a00 */
[----:B0-----:R-:W2:Y:S01]  /*55230*/  LDL.LU.64 R8, [R1+0x1420] ;  /* 0x0014200001087983 */ /* 0x001ea20000300a00 */
[----:B-1----:R-:W2:Y:S02]  /*55240*/  LDL.LU.64 R10, [R1+0x1428] ;  /* 0x00142800010a7983 */ /* 0x002ea40000300a00 */
[----:B------:R0:W-:Y:S02]  /*55250*/  STL.64 [R1+0x59b8], R20 ;  /* 0x0059b81401007387 */ /* 0x0001e40000100a00 */
[----:B0-----:R-:W3:Y:S01]  /*55260*/  LDL.64 R20, [R1+0x110] ;  /* 0x0001100001147983 */ /* 0x001ee20000100a00 */
[----:B------:R0:W-:Y:S02]  /*55270*/  STL.64 [R1+0xb70], R28 ;  /* 0x000b701c01007387 */ /* 0x0001e40000100a00 */
[----:B------:R1:W-:Y:S01]  /*55280*/  STL.64 [R1+0xb78], R30 ;  /* 0x000b781e01007387 */ /* 0x0003e20000100a00 */
[----:B0-----:R-:W4:Y:S01]  /*55290*/  LDL.LU.64 R28, [R1+0x1410] ;  /* 0x00141000011c7983 */ /* 0x001f220000300a00 */
[----:B-1----:R-:W4:Y:S02]  /*552a0*/  LDL.LU.64 R30, [R1+0x1418] ;  /* 0x00141800011e7983 */ /* 0x002f240000300a00 */
[----:B------:R0:W-:Y:S02]  /*552b0*/  STL.64 [R1+0xb60], R36 ;  /* 0x000b602401007387 */ /* 0x0001e40000100a00 */
[----:B------:R-:W-:Y:S01]  /*552c0*/  STL.64 [R1+0xb68], R38 ;  /* 0x000b682601007387 */ /* 0x000fe20000100a00 */
[----:B0-----:R-:W4:Y:S01]  /*552d0*/  LDL.64 R36, [R1+0xf0] ;  /* 0x0000f00001247983 */ /* 0x001f220000100a00 */
[----:B------:R-:W-:Y:S02]  /*552e0*/  STL [R1+0x592c], R12 ;  /* 0x00592c0c01007387 */ /* 0x000fe40000100800 */
[----:B------:R-:W-:Y:S02]  /*552f0*/  STL [R1+0x5928], R13 ;  /* 0x0059280d01007387 */ /* 0x000fe40000100800 */
[----:B------:R0:W-:Y:S01]  /*55300*/  STL.64 [R1+0xb50], R44 ;  /* 0x000b502c01007387 */ /* 0x0001e20000100a00 */
[----:B------:R-:W-:Y:S04]  /*55310*/  STL.64 [R1+0xb58], R46 ;  /* 0x000b582e01007387 */ /* 0x000fe80000100a00 */
[----:B0-----:R-:W4:Y:S01]  /*55320*/  LDL.LU.64 R44, [R1+0x59d8] ;  /* 0x0059d800012c7983 */ /* 0x001f220000300a00 */
[----:B------:R-:W-:-:S02]  /*55330*/  IMAD.MOV.U32 R12, RZ, RZ, R40 ;  /* 0x000000ffff0c7224 */ /* 0x000fc400078e0028 */
[----:B------:R-:W-:Y:S01]  /*55340*/  IMAD.MOV.U32 R13, RZ, RZ, R41 ;  /* 0x000000ffff0d7224 */ /* 0x000fe200078e0029 */
[C---:B---3--:R-:W-:Y:S08]  /*55350*/  HMMA.16816.F32 R56, R52.reuse, R20, R56 ;  /* 0x000000143438723c */ /* 0x048ff00000001838 */
[----:B--2---:R-:W-:Y:S01]  /*55360*/  HMMA.16816.F32 R8, R52, R40, R8 ;  /* 0x000000283408723c */ /* 0x004fe20000001808 */
[----:B------:R-:W-:-:S02]  /*55370*/  IMAD.MOV.U32 R34, RZ, RZ, R20 ;  /* 0x000000ffff227224 */ /* 0x000fc400078e0014 */
[----:B------:R-:W-:Y:S11]  /*55380*/  IMAD.MOV.U32 R35, RZ, RZ, R21 ;  /* 0x000000ffff237224 */ /* 0x000ff600078e0015 */
[----:B------:R-:W-:Y:S01]  /*55390*/  @!UPT UIADD3 URZ, URZ, URZ, URZ ;  /* 0x0000003f3f3ff290 */ /* 0x000fe2000fffe03f */
[----:B------:R0:W-:Y:S01]  /*553a0*/  STL.64 [R1+0xb40], R56 ;  /* 0x000b403801007387 */ /* 0x0001e20000100a00 */
[----:B------:R-:W-:Y:S03]  /*553b0*/  STL.64 [R1+0xb48], R58 ;  /* 0x000b483a01007387 */ /* 0x000fe60000100a00 */
[----:B0-----:R-:W2:Y:S01]  /*553c0*/  LDL.LU.64 R56, [R1+0x59d0] ;  /* 0x0059d00001387983 */ /* 0x001ea20000300a00 */
[----:B------:R-:W3:Y:S02]  /*553d0*/  LDL.LU.64 R20, [R1+0x430] ;  /* 0x0004300001147983 */ /* 0x000ee40000300a00 */
[----:B------:R-:W3:Y:S01]  /*553e0*/  LDL.LU.64 R22, [R1+0x438] ;  /* 0x0004380001167983 */ /* 0x000ee20000300a00 */
[----:B----4-:R-:W-:Y:S01]  /*553f0*/  HMMA.16816.F32 R28, R52, R44, R28 ;  /* 0x0000002c341c723c */ /* 0x010fe2000000181c */
[----:B------:R-:W-:Y:S01]  /*55400*/  STL.64 [R1+0x5980], R34 ;  /* 0x0059802201007387 */ /* 0x000fe20000100a00 */
[----:B------:R0:W-:Y:S03]  /*55410*/  STL.64 [R1+0x5978], R32 ;  /* 0x0059782001007387 */ /* 0x0001e60000100a00 */
[----:B0-----:R-:W4:Y:S01]  /*55420*/  LDL.64 R32, [R1+0xe0] ;  /* 0x0000e00001207983 */ /* 0x001f220000100a00 */
[----:B------:R-:W-:Y:S02]  /*55430*/  STL.64 [R1+0xb30], R8 ;  /* 0x000b300801007387 */ /* 0x000fe40000100a00 */
[----:B------:R0:W-:Y:S02]  /*55440*/  STL.64 [R1+0xb38], R10 ;  /* 0x000b380a01007387 */ /* 0x0001e40000100a00 */
[----:B0-----:R-:W2:Y:S01]  /*55450*/  LDL.LU.64 R10, [R1+0x59c8] ;  /* 0x0059c800010a7983 */ /* 0x001ea20000300a00 */
[----:B------:R-:W2:Y:S02]  /*55460*/  LDL.LU.64 R8, [R1+0x59c0] ;  /* 0x0059c00001087983 */ /* 0x000ea40000300a00 */
[----:B------:R-:W2:Y:S02]  /*55470*/  LDL.64 R40, [R1+0xb0] ;  /* 0x0000b00001287983 */ /* 0x000ea40000100a00 */
[----:B------:R-:W-:Y:S08]  /*55480*/  STL.64 [R1+0x59a8], R12 ;  /* 0x0059a80c01007387 */ /* 0x000ff00000100a00 */
[----:B------:R0:W-:Y:S01]  /*55490*/  STL.64 [R1+0xb20], R28 ;  /* 0x000b201c01007387 */ /* 0x0001e20000100a00 */
[----:B------:R1:W-:Y:S03]  /*554a0*/  STL.64 [R1+0xb28], R30 ;  /* 0x000b281e01007387 */ /* 0x0003e60000100a00 */
[----:B0-----:R-:W2:Y:S01]  /*554b0*/  LDL.LU.64 R28, [R1+0x5e0] ;  /* 0x0005e000011c7983 */ /* 0x001ea20000300a00 */
[----:B-1----:R-:W2:Y:S02]  /*554c0*/  LDL.LU.64 R30, [R1+0x5e8] ;  /* 0x0005e800011e7983 */ /* 0x002ea40000300a00 */
[----:B------:R-:W-:-:S02]  /*554d0*/  IMAD.MOV.U32 R27, RZ, RZ, R44 ;  /* 0x000000ffff1b7224 */ /* 0x000fc400078e002c */
[----:B------:R-:W-:Y:S02]  /*554e0*/  IMAD.MOV.U32 R26, RZ, RZ, R45 ;  /* 0x000000ffff1a7224 */ /* 0x000fe400078e002d */
[----:B------:R-:W4:Y:S03]  /*554f0*/  LDL.64 R44, [R1+0xa0] ;  /* 0x0000a000012c7983 */ /* 0x000f260000100a00 */
[----:B------:R-:W-:Y:S02]  /*55500*/  STL.64 [R1+0x5920], R26 ;  /* 0x0059201a01007387 */ /* 0x000fe40000100a00 */
[----:B------:R-:W-:Y:S02]  /*55510*/  STL.64 [R1+0x5918], R24 ;  /* 0x0059181801007387 */ /* 0x000fe40000100a00 */
[----:B------:R-:W-:Y:S02]  /*55520*/  IMAD.MOV.U32 R59, RZ, RZ, R48 ;  /* 0x000000ffff3b7224 */ /* 0x000fe400078e0030 */
[----:B------:R-:W-:Y:S01]  /*55530*/  IMAD.MOV.U32 R58, RZ, RZ, R49 ;  /* 0x000000ffff3a7224 */ /* 0x000fe200078e0031 */
[----:B---3--:R-:W-:Y:S11]  /*55540*/  HMMA.16816.F32 R20, R52, R48, R20 ;  /* 0x000000303414723c */ /* 0x008ff60000001814 */
[----:B------:R-:W-:Y:S11]  /*55550*/  @!UPT UIADD3 URZ, URZ, URZ, URZ ;  /* 0x0000003f3f3ff290 */ /* 0x000ff6000fffe03f */
[----:B------:R-:W-:Y:S01]  /*55560*/  @!UPT UIADD3 URZ, URZ, URZ, URZ ;  /* 0x0000003f3f3ff290 */ /* 0x000fe2000fffe03f */
[----:B------:R0:W-:Y:S01]  /*55570*/  STL.64 [R1+0x430], R20 ;  /* 0x0004301401007387 */ /* 0x0001e20000100a00 */
[----:B------:R1:W-:Y:S03]  /*55580*/  STL.64 [R1+0x438], R22 ;  /* 0x0004381601007387 */ /* 0x0003e60000100a00 */
[----:B0-----:R-:W3:Y:S01]  /*55590*/  LDL.LU.64 R20, [R1+0x5d0] ;  /* 0x0005d00001147983 */ /* 0x001ee20000300a00 */
[----:B-1----:R-:W3:Y:S02]  /*555a0*/  LDL.LU.64 R22, [R1+0x5d8] ;  /* 0x0005d80001167983 */ /* 0x002ee40000300a00 */
[----:B------:R-:W3:Y:S01]  /*555b0*/  LDL.64 R48, [R1+0x90] ;  /* 0x0000900001307983 */ /* 0x000ee20000100a00 */
[----:B--2---:R-:W-:Y:S01]  /*555c0*/  HMMA.16816.F32 R28, R8, R36, R28 ;  /* 0x00000024081c723c */ /* 0x004fe2000000181c */
[----:B------:R-:W-:Y:S01]  /*555d0*/  STL.64 [R1+0x5990], R58 ;  /* 0x0059903a01007387 */ /* 0x000fe20000100a00 */
[----:B------:R0:W-:Y:S03]  /*555e0*/  STL.64 [R1+0x5988], R56 ;  /* 0x0059883801007387 */ /* 0x0001e60000100a00 */
[----:B0-----:R-:W2:Y:S11]  /*555f0*/  LDL.64 R56, [R1+0xd0] ;  /* 0x0000d00001387983 */ /* 0x001eb60000100a00 */
[----:B------:R-:W-:Y:S07]  /*55600*/  @!UPT UIADD3 URZ, URZ, URZ, URZ ;  /* 0x0000003f3f3ff290 */ /* 0x000fee000fffe03f */
[----:B------:R0:W-:Y:S01]  /*55610*/  STL.64 [R1+0x3f0], R28 ;  /* 0x0003f01c01007387 */ /* 0x0001e20000100a00 */
[----:B------:R1:W-:Y:S03]  /*55620*/  STL.64 [R1+0x3f8], R30 ;  /* 0x0003f81e01007387 */ /* 0x0003e60000100a00 */
[----:B0-----:R-:W2:Y:S01]  /*55630*/  LDL.LU.64 R28, [R1+0x5c0] ;  /* 0x0005c000011c7983 */ /* 0x001ea20000300a00 */
[----:B-1----:R-:W2:Y:S02]  /*55640*/  LDL.LU.64 R30, [R1+0x5c8] ;  /* 0x0005c800011e7983 */ /* 0x002ea40000300a00 */
[----:B------:R-:W2:Y:S02]  /*55650*/  LDL.LU.64 R52, [R1+0x5b0] ;  /* 0x0005b00001347983 */ /* 0x000ea40000300a00 */
[----:B------:R-:W2:Y:S02]  /*55660*/  LDL.LU.64 R54, [R1+0x5b8] ;  /* 0x0005b80001367983 */ /* 0x000ea40000300a00 */
[----:B------:R-:W-:-:S02]  /*55670*/  IMAD.MOV.U32 R24, RZ, RZ, R2 ;  /* 0x000000ffff187224 */ /* 0x000fc400078e0002 */
[----:B------:R-:W-:Y:S02]  /*55680*/  IMAD.MOV.U32 R3, RZ, RZ, R36 ;  /* 0x000000ffff037224 */ /* 0x000fe400078e0024 */
[----:B------:R-:W-:Y:S02]  /*55690*/  IMAD.MOV.U32 R2, RZ, RZ, R37 ;  /* 0x000000ffff027224 */ /* 0x000fe400078e0025 */
[----:B------:R-:W2:Y:S01]  /*556a0*/  LDL.LU.64 R36, [R1+0x5a0] ;  /* 0x0005a00001247983 */ /* 0x000ea20000300a00 */
[----:B------:R-:W2:Y:S02]  /*556b0*/  LDL.LU.64 R38, [R1+0x5a8] ;  /* 0x0005a80001267983 */ /* 0x000ea40000300a00 */
[----:B------:R-:W-:Y:S02]  /*556c0*/  STL [R1+0x58e4], R2 ;  /* 0x0058e40201007387 */ /* 0x000fe40000100800 */
[----:B------:R-:W-:Y:S01]  /*556d0*/  IMAD.MOV.U32 R25, RZ, RZ, R0 ;  /* 0x000000ffff197224 */ /* 0x000fe200078e0000 */
[----:B------:R-:W-:Y:S01]  /*556e0*/  STL [R1+0x58e0], R3 ;  /* 0x0058e00301007387 */ /* 0x000fe20000100800 */
[----:B----4-:R-:W-:-:S02]  /*556f0*/  IMAD.MOV.U32 R61, RZ, RZ, R32 ;  /* 0x000000ffff3d7224 */ /* 0x010fc400078e0020 */
[----:B------:R-:W-:Y:S01]  /*55700*/  IMAD.MOV.U32 R60, RZ, RZ, R33 ;  /* 0x000000ffff3c7224 */ /* 0x000fe200078e0021 */
[C---:B---3--:R-:W-:Y:S11]  /*55710*/  HMMA.16816.F32 R20, R8.reuse, R32, R20 ;  /* 0x000000200814723c */ /* 0x048ff60000001814 */
[----:B------:R-:W-:Y:S11]  /*55720*/  @!UPT UIADD3 URZ, URZ, URZ, URZ ;  /* 0x0000003f3f3ff290 */ /* 0x000ff6000fffe03f */
[----:B------:R-:W-:Y:S01]  /*55730*/  @!UPT UIADD3 URZ, URZ, URZ, URZ ;  /* 0x0000003f3f3ff290 */ /* 0x000fe2000fffe03f */
[----:B------:R0:W-:Y:S01]  /*55740*/  STL.64 [R1+0x3e0], R20 ;  /* 0x0003e01401007387 */ /* 0x0001e20000100a00 */
[----:B------:R-:W-:Y:S03]  /*55750*/  STL.64 [R1+0x3e8], R22 ;  /* 0x0003e81601007387 */ /* 0x000fe60000100a00 */
[----:B0-----:R-:W3:Y:S01]  /*55760*/  LDL.LU.64 R20, [R1+0x59b8] ;  /* 0x0059b80001147983 */ /* 0x001ee20000300a00 */
[----:B------:R-:W4:Y:S02]  /*55770*/  LDL.LU.64 R32, [R1+0x580] ;  /* 0x0005800001207983 */ /* 0x000f240000300a00 */
[----:B------:R-:W4:Y:S01]  /*55780*/  LDL.LU.64 R34, [R1+0x588] ;  /* 0x0005880001227983 */ /* 0x000f220000300a00 */
[C---:B--2---:R-:W-:Y:S08]  /*55790*/  HMMA.16816.F32 R28, R8.reuse, R56, R28 ;  /* 0x00000038081c723c */ /* 0x044ff0000000181c */
[C---:B------:R-:W-:Y:S11]  /*557a0*/  HMMA.16816.F32 R24, R8.reuse, R24, R52 ;  /* 0x000000180818723c */ /* 0x040ff60000001834 */
[----:B------:R-:W-:Y:S04]  /*557b0*/  @!UPT UIADD3 URZ, URZ, URZ, URZ ;  /* 0x0000003f3f3ff290 */ /* 0x000fe8000fffe03f */
[----:B------:R-:W-:Y:S01]  /*557c0*/  STL.64 [R1+0x3d0], R28 ;  /* 0x0003d01c01007387 */ /* 0x000fe20000100a00 */
[----:B------:R0:W-:Y:S03]  /*557d0*/  STL.64 [R1+0x3d8], R30 ;  /* 0x0003d81e01007387 */ /* 0x0001e60000100a00 */
[----:B0-----:R-:W2:Y:S04]  /*557e0*/  LDL.LU.64 R30, [R1+0x59b0] ;  /* 0x0059b000011e7983 */ /* 0x001ea80000300a00 */
[----:B------:R0:W-:Y:S02]  /*557f0*/  STL.64 [R1+0x3c0], R24 ;  /* 0x0003c01801007387 */ /* 0x0001e40000100a00 */
[----:B------:R1:W-:Y:S01]  /*55800*/  STL.64 [R1+0x3c8], R26 ;  /* 0x0003c81a01007387 */ /* 0x0003e20000100a00 */
[----:B0-----:R-:W2:Y:S01]  /*55810*/  LDL.LU.64 R24, [R1+0x570] ;  /* 0x0005700001187983 */ /* 0x001ea20000300a00 */
[----:B-1----:R-:W2:Y:S01]  /*55820*/  LDL.LU.64 R26, [R1+0x578] ;  /* 0x00057800011a7983 */ /* 0x002ea20000300a00 */
[----:B------:R-:W-:Y:S02]  /*55830*/  HMMA.16816.F32 R36, R8, R40, R36 ;  /* 0x000000280824723c */ /* 0x000fe40000001824 */
[----:B------:R-:W0:Y:S01]  /*55840*/  S2R R18, SR_TID.X ;  /* 0x0000000000127919 */ /* 0x000e220000002100 */
[----:B------:R-:W-:-:S02]  /*55850*/  IMAD.MOV.U32 R23, RZ, RZ, R40 ;  /* 0x000000ffff177224 */ /* 0x000fc400078e0028 */
[----:B------:R-:W-:Y:S11]  /*55860*/  IMAD.MOV.U32 R22, RZ, RZ, R41 ;  /* 0x000000ffff167224 */ /* 0x000ff600078e0029 */
[----:B------:R-:W-:Y:S07]  /*55870*/  @!UPT UIADD3 URZ, URZ, URZ, URZ ;  /* 0x0000003f3f3ff290 */ /* 0x000fee000fffe03f */
[----:B------:R-:W-:Y:S01]  /*55880*/  STL.64 [R1+0x3b0], R36 ;  /* 0x0003b02401007387 */ /* 0x000fe20000100a00 */
[----:B------:R-:W-:Y:S02]  /*55890*/  STL.64 [R1+0x3b8], R38 ;  /* 0x0003b82601007387 */ /* 0x000fe40000100a00 */
[----:B------:R-:W-:Y:S01]  /*558a0*/  STL.64 [R1+0x5910], R22 ;  /* 0x0059101601007387 */ /* 0x000fe20000100a00 */
[C---:B0-----:R-:W-:Y:S01]  /*558b0*/  LOP3.LUT R0, R18.reuse, 0x7, RZ, 0xc0, !PT ;  /* 0x0000000712007812 */ /* 0x041fe200078ec0ff */
[----:B------:R-:W-:-:S04]  /*558c0*/  IMAD.SHL.U32 R19, R18, 0x2, RZ ;  /* 0x0000000212137824 */ /* 0x000fc800078e00ff */
[----:B------:R-:W-:Y:S02]  /*558d0*/  IMAD R0, R0, 0x110, RZ ;  /* 0x0000011000007824 */ /* 0x000fe400078e02ff */
[----:B------:R-:W-:-:S03]  /*558e0*/  IMAD.SHL.U32 R18, R18, 0x80, RZ ;  /* 0x0000008012127824 */ /* 0x000fc600078e00ff */
[----:B------:R-:W-:Y:S01]  /*558f0*/  LOP3.LUT R0, R0, 0x10, R19, 0x78, !PT ;  /* 0x0000001000007812 */ /* 0x000fe200078e7813 */
[----:B------:R-:W-:-:S03]  /*55900*/  IMAD.MOV.U32 R19, RZ, RZ, R44 ;  /* 0x000000ffff137224 */ /* 0x000fc600078e002c */
[----:B------:R-:W-:Y:S01]  /*55910*/  LOP3.LUT R0, R0, 0x800, R18, 0xf8, !PT ;  /* 0x0000080000007812 */ /* 0x000fe200078ef812 */
[----:B------:R-:W-:Y:S01]  /*55920*/  IMAD.MOV.U32 R18, RZ, RZ, R45 ;  /* 0x000000ffff127224 */ /* 0x000fe200078e002d */
[----:B---3--:R4:W-:Y:S02]  /*55930*/  STL.64 [R1+0x5908], R20 ;  /* 0x0059081401007387 */ /* 0x0089e40000100a00 */
[C---:B----4-:R-:W-:Y:S11]  /*55940*/  HMMA.16816.F32 R20, R8.reuse, R44, R32 ;  /* 0x0000002c0814723c */ /* 0x050ff60000001820 */
[----:B------:R-:W-:Y:S11]  /*55950*/  @!UPT UIADD3 URZ, URZ, URZ, URZ ;  /* 0x0000003f3f3ff290 */ /* 0x000ff6000fffe03f */
[----:B------:R-:W-:Y:S01]  /*55960*/  @!UPT UIADD3 URZ, URZ, URZ, URZ ;  /* 0x0000003f3f3ff290 */ /* 0x000fe2000fffe03f */
[----:B------:R-:W-:Y:S01]  /*55970*/  STL.64 [R1+0x3a0], R20 ;  /* 0x0003a01401007387 */ /* 0x000fe20000100a00 */
[----:B------:R-:W-:Y:S02]  /*55980*/  STL.64 [R1+0x3a8], R22 ;  /* 0x0003a81601007387 */ /* 0x000fe40000100a00 */
[----:B------:R-:W3:Y:S02]  /*55990*/  LDL.64 R12, [R1+0x80] ;  /* 0x00008000010c7983 */ /* 0x000ee40000100a00 */
[----:B------:R-:W4:Y:S01]  /*559a0*/  LDL.64 R36, [R1+0x60] ;  /* 0x0000600001247983 */ /* 0x000f220000100a00 */
[----:B------:R-:W-:Y:S01]  /*559b0*/  STL.64 [R1+0x5900], R18 ;  /* 0x0059001201007387 */ /* 0x000fe20000100a00 */
[----:B------:R2:W-:Y:S02]  /*559c0*/  STL.64 [R1+0x58f8], R16 ;  /* 0x0058f81001007387 */ /* 0x0005e40000100a00 */
[----:B--2---:R-:W-:Y:S11]  /*559d0*/  HMMA.16816.F32 R16, R8, R48, R24 ;  /* 0x000000300810723c */ /* 0x004ff60000001818 */
[----:B------:R-:W-:Y:S11]  /*559e0*/  @!UPT UIADD3 URZ, URZ, URZ, URZ ;  /* 0x0000003f3f3ff290 */ /* 0x000ff6000fffe03f */
[----:B------:R-:W-:Y:S01]  /*559f0*/  @!UPT UIADD3 URZ, URZ, URZ, URZ ;  /* 0x0000003f3f3ff290 */ /* 0x000fe2000fffe03f */
[----:B------:R0:W-:Y:S01]  /*55a00*/  STL.64 [R1+0x390], R16 ;  /* 0x0003901001007387 */ /* 0x0001e20000100a00 */
[----:B------:R-:W-:Y:S02]  /*55a10*/  STL.64 [R1+0x398], R18 ;  /* 0x0003981201007387 */ /* 0x000fe40000100a00 */
[----:B------:R-:W2:Y:S02]  /*55a20*/  LDL R20, [R1+0x20] ;  /* 0x0000200001147983 */ /* 0x000ea40000100800 */
[----:B------:R-:W2:Y:S01]  /*55a30*/  LDL R21, [R1+0x24] ;  /* 0x0000240001157983 */ /* 0x000ea20000100800 */
[----:B------:R-:W-:Y:S01]  /*55a40*/  LOP3.LUT R0, R0, 0x40, RZ, 0x3c, !PT ;  /* 0x0000004000007812 */ /* 0x000fe200078e3cff */
[----:B------:R-:W-:Y:S02]  /*55a50*/  IMAD.MOV.U32 R32, RZ, RZ, R7 ;  /* 0x000000ffff207224 */ /* 0x000fe400078e0007 */
[----:B------:R-:W-:Y:S01]  /*55a60*/  IMAD.MOV.U32 R33, RZ, RZ, R6 ;  /* 0x000000ffff217224 */ /* 0x000fe200078e0006 */
[----:B------:R-:W3:Y:S04]  /*55a70*/  LDL R44, [R1+0x50] ;  /* 0x00005000012c7983 */ /* 0x000ee80000100800 */
[----:B------:R-:W1:Y:S01]  /*55a80*/  LDSM.16.MT88.4 R52, [R0+0x8000] ;  /* 0x008000000034783b */ /* 0x000e620000004200 */
[----:B------:R-:W-:-:S02]  /*55a90*/  IMAD.MOV.U32 R7, RZ, RZ, R48 ;  /* 0x000000ffff077224 */ /* 0x000fc400078e0030 */
[----:B------:R-:W-:Y:S01]  /*55aa0*/  IMAD.MOV.U32 R6, RZ, RZ, R49 ;  /* 0x000000ffff067224 */ /* 0x000fe200078e0031 */
[----:B------:R-:W3:Y:S04]  /*55ab0*/  LDL R45, [R1+0x54] ;  /* 0x00005400012d7983 */ /* 0x000ee80000100800 */
[----:B------:R-:W3:Y:S01]  /*55ac0*/  LDL.64 R48, [R1+0x40] ;  /* 0x0000400001307983 */ /* 0x000ee20000100a00 */
[----:B0-----:R-:W-:Y:S02]  /*55ad0*/  IMAD.MOV.U32 R16, RZ, RZ, R31 ;  /* 0x000000ffff107224 */ /* 0x001fe400078e001f */
[----:B------:R-:W-:Y:S02]  /*55ae0*/  IMAD.MOV.U32 R17, RZ, RZ, R30 ;  /* 0x000000ffff117224 */ /* 0x000fe400078e001e */
[----:B------:R-:W-:-:S02]  /*55af0*/  IMAD.MOV.U32 R2, RZ, RZ, R56 ;  /* 0x000000ffff027224 */ /* 0x000fc400078e0038 */
[----:B------:R-:W-:Y:S01]  /*55b00*/  IMAD.MOV.U32 R3, RZ, RZ, R57 ;  /* 0x000000ffff037224 */ /* 0x000fe200078e0039 */
[----:B--2---:R0:W-:Y:S01]  /*55b10*/  STL.64 [R1+0x5998], R20 ;  /* 0x0059981401007387 */ /* 0x0041e20000100a00 */
[----:B------:R-:W2:Y:S02]  /*55b20*/  LDL.LU.64 R28, [R1+0x500] ;  /* 0x00050000011c7983 */ /* 0x000ea40000300a00 */
[----:B------:R-:W2:Y:S01]  /*55b30*/  LDL.LU.64 R30, [R1+0x508] ;  /* 0x00050800011e7983 */ /* 0x000ea20000300a00 */
[----:B0-----:R-:W4:Y:S01]  /*55b40*/  LDL.LU.64 R20, [R1+0x4f0] ;  /* 0x0004f00001147983 */ /* 0x001f220000300a00 */
[----:B------:R-:W4:Y:S02]  /*55b50*/  LDL.LU.64 R22, [R1+0x4f8] ;  /* 0x0004f80001167983 */ /* 0x000f240000300a00 */
[----:B------:R-:W3:Y:S02]  /*55b60*/  LDL R56, [R1+0x30] ;  /* 0x0000300001387983 */ /* 0x000ee40000100800 */
[----:B------:R-:W3:Y:S01]  /*55b70*/  LDL R57, [R1+0x34] ;  /* 0x0000340001397983 */ /* 0x000ee20000100800 */
[----:B------:R-:W-:Y:S01]  /*55b80*/  STL.64 [R1+0x58f0], R6 ;  /* 0x0058f00601007387 */ /* 0x000fe20000100a00 */
[----:B------:R-:W-:Y:S02]  /*55b90*/  STL.64 [R1+0x58e8], R4 ;  /* 0x0058e80401007387 */ /* 0x000fe40000100a00 */
[----:B------:R-:W3:Y:S02]  /*55ba0*/  LDL.LU.64 R40, [R1+0x4e0] ;  /* 0x0004e00001287983 */ /* 0x000ee40000300a00 */
[----:B------:R-:W3:Y:S01]  /*55bb0*/  LDL.LU.64 R42, [R1+0x4e8] ;  /* 0x0004e800012a7983 */ /* 0x000ee20000300a00 */
[----:B------:R-:W3:Y:S01]  /*55bc0*/  LDL.LU.64 R24, [R1+0x4d0] ;  /* 0x0004d00001187983 */ /* 0x000ee20000300a00 */
[----:B------:R-:W3:Y:S02]  /*55bd0*/  LDL.LU.64 R26, [R1+0x4d8] ;  /* 0x0004d800011a7983 */ /* 0x000ee40000300a00 */
[----:B-1----:R-:W-:Y:S02]  /*55be0*/  STL.64 [R1+0x58c0], R54 ;  /* 0x0058c03601007387 */ /* 0x002fe40000100a00 */
[----:B------:R0:W-:Y:S02]  /*55bf0*/  STL.64 [R1+0x58b8], R52 ;  /* 0x0058b83401007387 */ /* 0x0001e40000100a00 */
[----:B0-----:R-:W3:Y:S01]  /*55c00*/  LDL.LU.64 R52, [R1+0x590] ;  /* 0x0005900001347983 */ /* 0x001ee20000300a00 */
[----:B------:R-:W3:Y:S01]  /*55c10*/  LDL.LU.64 R54, [R1+0x598] ;  /* 0x0005980001367983 */ /* 0x000ee20000300a00 */
[C---:B--2---:R-:W-:Y:S08]  /*55c20*/  HMMA.16816.F32 R32, R8.reuse, R32, R28 ;  /* 0x000000200820723c */ /* 0x044ff0000000181c */
[C---:B----4-:R-:W-:Y:S08]  /*55c30*/  HMMA.16816.F32 R20, R8.reuse, R36, R20 ;  /* 0x000000240814723c */ /* 0x050ff00000001814 */
[C---:B---3--:R-:W-:Y:S11]  /*55c40*/  HMMA.16816.F32 R52, R8.reuse, R12, R52 ;  /* 0x0000000c0834723c */ /* 0x048ff60000001834 */
[----:B------:R-:W-:Y:S11]  /*55c50*/  @!UPT UIADD3 URZ, URZ, URZ, URZ ;  /* 0x0000003f3f3ff290 */ /* 0x000ff6000fffe03f */
[----:B------:R-:W-:Y:S01]  /*55c60*/  @!UPT UIADD3 URZ, URZ, URZ, URZ ;  /* 0x0000003f3f3ff290 */ /* 0x000fe2000fffe03f */
[----:B------:R-:W-:Y:S01]  /*55c70*/  STL.64 [R1+0x730], R52 ;  /* 0x0007303401007387 */ /* 0x000fe20000100a00 */
[----:B------:R0:W-:Y:S02]  /*55c80*/  STL.64 [R1+0x738], R54 ;  /* 0x0007383601007387 */ /* 0x0001e40000100a00 */
[----:B0-----:R-:W-:Y:S02]  /*55c90*/  IMAD.MOV.U32 R55, RZ, RZ, R12 ;  /* 0x000000ffff377224 */ /* 0x001fe400078e000c */
[----:B------:R-:W-:Y:S02]  /*55ca0*/  IMAD.MOV.U32 R54, RZ, RZ, R13 ;  /* 0x000000ffff367224 */ /* 0x000fe400078e000d */
[----:B------:R-:W2:Y:S01]  /*55cb0*/  LDL.LU.64 R12, [R1+0x59a8] ;  /* 0x0059a800010c7983 */ /* 0x000ea20000300a00 */
[----:B------:R-:W3:Y:S02]  /*55cc0*/  LDL.LU.64 R28, [R1+0x59a0] ;  /* 0x0059a000011c7983 */ /* 0x000ee40000300a00 */
[----:B------:R-:W-:Y:S02]  /*55cd0*/  STL.64 [R1+0x720], R32 ;  /* 0x0007202001007387 */ /* 0x000fe40000100a00 */
[----:B------:R-:W-:Y:S01]  /*55ce0*/  STL.64 [R1+0x728], R34 ;  /* 0x0007282201007387 */ /* 0x000fe20000100a00 */
[----:B------:R0:W-:Y:S01]  /*55cf0*/  STL.64 [R1+0x710], R20 ;  /* 0x0007101401007387 */ /* 0x0001e20000100a00 */
[----:B------:R1:W-:Y:S03]  /*55d00*/  STL.64 [R1+0x718], R22 ;  /* 0x0007181601007387 */ /* 0x0003e60000100a00 */
[----:B0-----:R-:W4:Y:S01]  /*55d10*/  LDL.LU.64 R20, [R1+0x4c0] ;  /* 0x0004c00001147983 */ /* 0x001f220000300a00 */
[----:B-1----:R-:W4:Y:S01]  /*55d20*/  LDL.LU.64 R22, [R1+0x4c8] ;  /* 0x0004c80001167983 */ /* 0x002f220000300a00 */
[C---:B------:R-:W-:Y:S08]  /*55d30*/  HMMA.16816.F32 R44, R8.reuse, R44, R40 ;  /* 0x0000002c082c723c */ /* 0x040ff00000001828 */
[----:B------:R-:W-:Y:S01]  /*55d40*/  HMMA.16816.F32 R24, R8, R48, R24 ;  /* 0x000000300818723c */ /* 0x000fe20000001818 */
[----:B------:R-:W2:Y:S01]  /*55d50*/  LDL.LU.64 R32, [R1+0x4b0] ;  /* 0x0004b00001207983 */ /* 0x000ea20000300a00 */
[----:B------:R-:W-:-:S02]  /*55d60*/  IMAD.MOV.U32 R31, RZ, RZ, R36 ;  /* 0x000000ffff1f7224 */ /* 0x000fc400078e0024 */
[----:B------:R-:W-:Y:S02]  /*55d70*/  IMAD.MOV.U32 R30, RZ, RZ, R37 ;  /* 0x000000ffff1e7224 */ /* 0x000fe400078e0025 */
[----:B------:R-:W2:Y:S01]  /*55d80*/  LDL.LU.64 R34, [R1+0x4b8] ;  /* 0x0004b80001227983 */ /* 0x000ea20000300a00 */
[----:B------:R-:W2:Y:S01]  /*55d90*/  LDL.LU.64 R36, [R1+0x4a0] ;  /* 0x0004a00001247983 */ /* 0x000ea20000300a00 */
[----:B------:R-:W2:Y:S02]  /*55da0*/  LDL.LU.64 R38, [R1+0x4a8] ;  /* 0x0004a80001267983 */ /* 0x000ea40000300a00 */
[----:B------:R-:W2:Y:S02]  /*55db0*/  LDL.LU.64 R40, [R1+0x490] ;  /* 0x0004900001287983 */ /* 0x000ea40000300a00 */
[----:B------:R-:W2:Y:S02]  /*55dc0*/  LDL.LU.64 R42, [R1+0x498] ;  /* 0x00049800012a7983 */ /* 0x000ea40000300a00 */
[----:B------:R-:W-:-:S02]  /*55dd0*/  IMAD.MOV.U32 R4, RZ, RZ, R15 ;  /* 0x000000ffff047224 */ /* 0x000fc400078e000f */
[----:B------:R-:W-:Y:S02]  /*55de0*/  IMAD.MOV.U32 R5, RZ, RZ, R14 ;  /* 0x000000ffff057224 */ /* 0x000fe400078e000e */
[----:B------:R-:W-:Y:S02]  /*55df0*/  IMAD.MOV.U32 R15, RZ, RZ, R48 ;  /* 0x000000ffff0f7224 */ /* 0x000fe400078e0030 */
[----:B------:R-:W-:Y:S01]  /*55e00*/  IMAD.MOV.U32 R14, RZ, RZ, R49 ;  /* 0x000000ffff0e7224 */ /* 0x000fe200078e0031 */
[----:B------:R0:W-:Y:S01]  /*55e10*/  STL.64 [R1+0x700], R44 ;  /* 0x0007002c01007387 */ /* 0x0001e20000100a00 */
[----:B------:R1:W-:Y:S02]  /*55e20*/  STL.64 [R1+0x708], R46 ;  /* 0x0007082e01007387 */ /* 0x0003e40000100a00 */
[----:B------:R1:W-:Y:S02]  /*55e30*/  STL.64 [R1+0x6f0], R24 ;  /* 0x0006f01801007387 */ /* 0x0003e40000100a00 */
[----:B------:R1:W-:Y:S01]  /*55e40*/  STL.64 [R1+0x6f8], R26 ;  /* 0x0006f81a01007387 */ /* 0x0003e20000100a00 */
[----:B------:R-:W2:Y:S01]  /*55e50*/  LDL.LU.64 R48, [R1+0x480] ;  /* 0x0004800001307983 */ /* 0x000ea20000300a00 */
[----:B------:R-:W2:Y:S03]  /*55e60*/  LDL.LU.64 R50, [R1+0x488] ;  /* 0x0004880001327983 */ /* 0x000ea60000300a00 */
[----:B0-----:R-:W2:Y:S01]  /*55e70*/  LDL.LU.64 R44, [R1+0x470] ;  /* 0x00047000012c7983 */ /* 0x001ea20000300a00 */
[----:B-1----:R-:W2:Y:S02]  /*55e80*/  LDL.LU.64 R46, [R1+0x478] ;  /* 0x00047800012e7983 */ /* 0x002ea40000300a00 */
[----:B------:R-:W2:Y:S02]  /*55e90*/  LDL.LU.64 R24, [R1+0x460] ;  /* 0x0004600001187983 */ /* 0x000ea40000300a00 */
[----:B------:R-:W3:Y:S01]  /*55ea0*/  LDL.LU.64 R26, [R1+0x468] ;  /* 0x00046800011a7983 */ /* 0x000ee20000300a00 */
[C---:B----4-:R-:W-:Y:S01]  /*55eb0*/  HMMA.16816.F32 R56, R8.reuse, R56, R20 ;  /* 0x000000380838723c */ /* 0x050fe20000001814 */
[----:B------:R-:W4:Y:S11]  /*55ec0*/  LDL.LU.64 R20, [R1+0x5998] ;  /* 0x0059980001147983 */ /* 0x000f360000300a00 */
[----:B------:R-:W-:Y:S11]  /*55ed0*/  @!UPT UIADD3 URZ, URZ, URZ, URZ ;  /* 0x0000003f3f3ff290 */ /* 0x000ff6000fffe03f */
[----:B------:R-:W-:Y:S01]  /*55ee0*/  STL.64 [R1+0x6e0], R56 ;  /* 0x0006e03801007387 */ /* 0x000fe20000100a00 */
[----:B------:R0:W-:Y:S03]  /*55ef0*/  STL.64 [R1+0x6e8], R58 ;  /* 0x0006e83a01007387 */ /* 0x0001e60000100a00 */
[----:B0-----:R-:W3:Y:S01]  /*55f00*/  LDL.LU.64 R58, [R1+0x5990] ;  /* 0x00599000013a7983 */ /* 0x001ee20000300a00 */
[----:B------:R-:W3:Y:S01]  /*55f10*/  LDL.LU.64 R56, [R1+0x5988] ;  /* 0x0059880001387983 */ /* 0x000ee20000300a00 */
[C---:B--2---:R-:W-:Y:S08]  /*55f20*/  HMMA.16816.F32 R16, R8.reuse, R16, R36 ;  /* 0x000000100810723c */ /* 0x044ff00000001824 */
[C---:B------:R-:W-:Y:S08]  /*55f30*/  HMMA.16816.F32 R4, R8.reuse, R4, R40 ;  /* 0x000000040804723c */ /* 0x040ff00000001828 */
[C---:B----4-:R-:W-:Y:S01]  /*55f40*/  HMMA.16816.F32 R20, R8.reuse, R20, R32 ;  /* 0x000000140814723c */ /* 0x050fe20000001820 */
[----:B------:R-:W2:Y:S01]  /*55f50*/  LDL.LU.64 R34, [R1+0x5980] ;  /* 0x0059800001227983 */ /* 0x000ea20000300a00 */
[----:B------:R-:W4:Y:S11]  /*55f60*/  LDL.LU.64 R32, [R1+0x5978] ;  /* 0x0059780001207983 */ /* 0x000f360000300a00 */
[----:B------:R-:W-:Y:S10]  /*55f70*/  @!UPT UIADD3 URZ, URZ, URZ, URZ ;  /* 0x0000003f3f3ff290 */ /* 0x000ff4000fffe03f */
[----:B------:R0:W-:Y:S01]  /*55f80*/  STL.64 [R1+0x6d0], R20 ;  /* 0x0006d01401007387 */ /* 0x0001e20000100a00 */
[----:B------:R1:W-:Y:S03]  /*55f90*/  STL.64 [R1+0x6d8], R22 ;  /* 0x0006d81601007387 */ /* 0x0003e60000100a00 */
[----:B0-----:R-:W2:Y:S01]  /*55fa0*/  LDL.LU.64 R20, [R1+0x450] ;  /* 0x0004500001147983 */ /* 0x001ea20000300a00 */
[C---:B---3--:R-:W-:Y:S01]  /*55fb0*/  HMMA.16816.F32 R48, R8.reuse, R56, R48 ;  /* 0x000000380830723c */ /* 0x048fe20000001830 */
[----:B-1----:R-:W2:Y:S02]  /*55fc0*/  LDL.LU.64 R22, [R1+0x458] ;  /* 0x0004580001167983 */ /* 0x002ea40000300a00 */
[----:B------:R-:W3:Y:S01]  /*55fd0*/  LDL.LU.64 R38, [R1+0x5970] ;  /* 0x0059700001267983 */ /* 0x000ee20000300a00 */
[----:B------:R-:W2:Y:S01]  /*55fe0*/  LDL.LU.64 R36, [R1+0x5968] ;  /* 0x0059680001247983 */ /* 0x000ea20000300a00 */
[----:B------:R0:W-:Y:S02]  /*55ff0*/  STL.64 [R1+0x6c0], R16 ;  /* 0x0006c01001007387 */ /* 0x0001e40000100a00 */
[----:B------:R1:W-:Y:S01]  /*56000*/  STL.64 [R1+0x6c8], R18 ;  /* 0x0006c81201007387 */ /* 0x0003e20000100a00 */
[----:B0-----:R-:W2:Y:S01]  /*56010*/  LDL.LU.64 R16, [R1+0x440] ;  /* 0x0004400001107983 */ /* 0x001ea20000300a00 */
[----:B-1----:R-:W2:Y:S02]  /*56020*/  LDL.LU.64 R18, [R1+0x448] ;  /* 0x0004480001127983 */ /* 0x002ea40000300a00 */
[----:B------:R-:W2:Y:S02]  /*56030*/  LDL.LU.64 R42, [R1+0x5960] ;  /* 0x00596000012a7983 */ /* 0x000ea40000300a00 */
[----:B------:R-:W2:Y:S01]  /*56040*/  LDL.LU.64 R40, [R1+0x5958] ;  /* 0x0059580001287983 */ /* 0x000ea20000300a00 */
[----:B------:R0:W-:Y:S01]  /*56050*/  STL.64 [R1+0x6b0], R4 ;  /* 0x0006b00401007387 */ /* 0x0001e20000100a00 */
[----:B------:R1:W-:Y:S03]  /*56060*/  STL.64 [R1+0x6b8], R6 ;  /* 0x0006b80601007387 */ /* 0x0003e60000100a00 */
[----:B0-----:R-:W4:Y:S01]  /*56070*/  LDL.LU.64 R4, [R1+0x420] ;  /* 0x0004200001047983 */ /* 0x001f220000300a00 */
[----:B-1----:R-:W4:Y:S04]  /*56080*/  LDL.LU.64 R6, [R1+0x428] ;  /* 0x0004280001067983 */ /* 0x002f280000300a00 */
        /* <DEDUP_REMOVED lines=12> */
[C---:B------:R-:W-:Y:S08]  /*56150*/  HMMA.16816.F32 R20, R8.reuse, R40, R20 ;  /* 0x000000280814723c */ /* 0x040ff00000001814 */
[C---:B------:R-:W-:Y:S01]  /*56160*/  HMMA.16816.F32 R16, R8.reuse, R36, R16 ;  /* 0x000000240810723c */ /* 0x040fe20000001810 */
[----:B------:R-:W-:Y:S01]  /*56170*/  STL.64 [R1+0x5840], R50 ;  /* 0x0058403201007387 */ /* 0x000fe20000100a00 */
[----:B------:R-:W-:Y:S06]  /*56180*/  STL.64 [R1+0x5838], R48 ;  /* 0x0058383001007387 */ /* 0x000fec0000100a00 */
[----:B--2---:R-:W-:Y:S01]  /*56190*/  HMMA.16816.F32 R24, R8, R44, R24 ;  /* 0x0000002c0818723c */ /* 0x004fe20000001818 */
[----:B------:R-:W-:Y:S01]  /*561a0*/  STL.64 [R1+0x5830], R46 ;  /* 0x0058302e01007387 */ /* 0x000fe20000100a00 */
[----:B------:R0:W-:Y:S05]  /*561b0*/  STL.64 [R1+0x5828], R44 ;  /* 0x0058282c01007387 */ /* 0x0001ea0000100a00 */
[----:B0-----:R-:W-:-:S02]  /*561c0*/  IMAD.MOV.U32 R44, RZ, RZ, R34 ;  /* 0x000000ffff2c7224 */ /* 0x001fc400078e0022 */
[----:B------:R-:W-:Y:S11]  /*561d0*/  IMAD.MOV.U32 R45, RZ, RZ, R35 ;  /* 0x000000ffff2d7224 */ /* 0x000ff600078e0023 */
[----:B------:R-:W-:Y:S03]  /*561e0*/  @!UPT UIADD3 URZ, URZ, URZ, URZ ;  /* 0x0000003f3f3ff290 */ /* 0x000fe6000fffe03f */
[----:B------:R0:W-:Y:S01]  /*561f0*/  STL.64 [R1+0x680], R24 ;  /* 0x0006801801007387 */ /* 0x0001e20000100a00 */
[----:B------:R1:W-:Y:S02]  /*56200*/  STL.64 [R1+0x688], R26 ;  /* 0x0006881a01007387 */ /* 0x0003e40000100a00 */
[----:B------:R-:W2:Y:S02]  /*56210*/  LDL.LU R34, [R1+0x5934] ;  /* 0x0059340001227983 */ /* 0x000ea40000300800 */
[----:B------:R-:W2:Y:S01]  /*56220*/  LDL.LU R35, [R1+0x5930] ;  /* 0x0059300001237983 */ /* 0x000ea20000300800 */
[----:B------:R-:W-:Y:S01]  /*56230*/  STL.64 [R1+0x5820], R42 ;  /* 0x0058202a01007387 */ /* 0x000fe20000100a00 */
[----:B------:R-:W-:Y:S02]  /*56240*/  STL.64 [R1+0x5818], R40 ;  /* 0x0058182801007387 */ /* 0x000fe40000100a00 */
[----:B------:R4:W-:Y:S02]  /*56250*/  STL.64 [R1+0x670], R20 ;  /* 0x0006701401007387 */ /* 0x0009e40000100a00 */
[----:B------:R4:W-:Y:S01]  /*56260*/  STL.64 [R1+0x678], R22 ;  /* 0x0006781601007387 */ /* 0x0009e20000100a00 */
[----:B---3--:R-:W-:Y:S01]  /*56270*/  STL.64 [R1+0x5850], R38 ;  /* 0x0058502601007387 */ /* 0x008fe20000100a00 */
[----:B------:R-:W-:Y:S02]  /*56280*/  STL.64 [R1+0x5848], R36 ;  /* 0x0058482401007387 */ /* 0x000fe40000100a00 */
[----:B------:R3:W-:Y:S02]  /*56290*/  STL.64 [R1+0x660], R16 ;  /* 0x0006601001007387 */ /* 0x0007e40000100a00 */
[----:B------:R3:W-:Y:S01]  /*562a0*/  STL.64 [R1+0x668], R18 ;  /* 0x0006681201007387 */ /* 0x0007e20000100a00 */
[----:B0-----:R-:W2:Y:S01]  /*562b0*/  LDL.LU.64 R24, [R1+0x410] ;  /* 0x0004100001187983 */ /* 0x001ea20000300a00 */
[----:B-1----:R-:W2:Y:S01]  /*562c0*/  LDL.LU.64 R26, [R1+0x418] ;  /* 0x00041800011a7983 */ /* 0x002ea20000300a00 */
[----:B----4-:R-:W-:Y:S01]  /*562d0*/  HMMA.16816.F32 R4, R8, R32, R4 ;  /* 0x000000200804723c */ /* 0x010fe20000001804 */
[----:B------:R-:W-:-:S02]  /*562e0*/  IMAD.MOV.U32 R48, RZ, RZ, R12 ;  /* 0x000000ffff307224 */ /* 0x000fc400078e000c */
[----:B------:R-:W-:Y:S11]  /*562f0*/  IMAD.MOV.U32 R49, RZ, RZ, R13 ;  /* 0x000000ffff317224 */ /* 0x000ff600078e000d */
[----:B------:R-:W-:Y:S09]  /*56300*/  @!UPT UIADD3 URZ, URZ, URZ, URZ ;  /* 0x0000003f3f3ff290 */ /* 0x000ff2000fffe03f */
[----:B------:R0:W-:Y:S01]  /*56310*/  STL.64 [R1+0x650], R4 ;  /* 0x0006500401007387 */ /* 0x0001e20000100a00 */
[----:B------:R1:W-:Y:S02]  /*56320*/  STL.64 [R1+0x658], R6 ;  /* 0x0006580601007387 */ /* 0x0003e40000100a00 */
[----:B------:R-:W4:Y:S02]  /*56330*/  LDL.LU.64 R20, [R1+0x380] ;  /* 0x0003800001147983 */ /* 0x000f240000300a00 */
[----:B------:R-:W4:Y:S01]  /*56340*/  LDL.LU.64 R22, [R1+0x388] ;  /* 0x0003880001167983 */ /* 0x000f220000300a00 */
[----:B---3--:R-:W3:Y:S01]  /*56350*/  LDL.LU.64 R16, [R1+0x370] ;  /* 0x0003700001107983 */ /* 0x008ee20000300a00 */
[----:B------:R-:W3:Y:S03]  /*56360*/  LDL.LU.64 R18, [R1+0x378] ;  /* 0x0003780001127983 */ /* 0x000ee60000300a00 */
[----:B0-----:R-:W3:Y:S01]  /*56370*/  LDL.LU.64 R4, [R1+0x360] ;  /* 0x0003600001047983 */ /* 0x001ee20000300a00 */
[----:B-1----:R-:W3:Y:S02]  /*56380*/  LDL.LU.64 R6, [R1+0x368] ;  /* 0x0003680001067983 */ /* 0x002ee40000300a00 */
[----:B------:R-:W3:Y:S02]  /*56390*/  LDL.LU.64 R40, [R1+0x340] ;  /* 0x0003400001287983 */ /* 0x000ee40000300a00 */
[----:B------:R-:W3:Y:S01]  /*563a0*/  LDL.LU.64 R42, [R1+0x348] ;  /* 0x00034800012a7983 */ /* 0x000ee20000300a00 */
[----:B------:R-:W3:Y:S01]  /*563b0*/  LDL.LU R12, [R1+0x592c] ;  /* 0x00592c00010c7983 */ /* 0x000ee20000300800 */
[----:B------:R-:W3:Y:S02]  /*563c0*/  LDL.LU R13, [R1+0x5928] ;  /* 0x00592800010d7983 */ /* 0x000ee40000300800 */
[----:B------:R-:W3:Y:S02]  /*563d0*/  LDL.LU.64 R36, [R1+0x330] ;  /* 0x0003300001247983 */ /* 0x000ee40000300a00 */
[----:B------:R-:W3:Y:S01]  /*563e0*/  LDL.LU.64 R38, [R1+0x338] ;  /* 0x0003380001267983 */ /* 0x000ee20000300a00 */
[C---:B--2---:R-:W-:Y:S01]  /*563f0*/  HMMA.16816.F32 R24, R8.reuse, R28, R24 ;  /* 0x0000001c0818723c */ /* 0x044fe20000001818 */
[----:B------:R-:W-:Y:S01]  /*56400*/  STL.64 [R1+0x5860], R34 ;  /* 0x0058602201007387 */ /* 0x000fe20000100a00 */
[----:B------:R0:W-:Y:S03]  /*56410*/  STL.64 [R1+0x5858], R32 ;  /* 0x0058582001007387 */ /* 0x0001e60000100a00 */
[----:B0-----:R-:W2:Y:S01]  /*56420*/  LDL.LU.64 R32, [R1+0x350] ;  /* 0x0003500001207983 */ /* 0x001ea20000300a00 */
[----:B------:R-:W2:Y:S11]  /*56430*/  LDL.LU.64 R34, [R1+0x358] ;  /* 0x0003580001227983 */ /* 0x000eb60000300a00 */
[----:B------:R-:W-:Y:S06]  /*56440*/  @!UPT UIADD3 URZ, URZ, URZ, URZ ;  /* 0x0000003f3f3ff290 */ /* 0x000fec000fffe03f */
[----:B------:R-:W-:Y:S01]  /*56450*/  STL.64 [R1+0x640], R24 ;  /* 0x0006401801007387 */ /* 0x000fe20000100a00 */
[----:B------:R0:W-:Y:S03]  /*56460*/  STL.64 [R1+0x648], R26 ;  /* 0x0006481a01007387 */ /* 0x0001e60000100a00 */
[----:B0-----:R-:W2:Y:S01]  /*56470*/  LDL.LU.64 R26, [R1+0x5920] ;  /* 0x00592000011a7983 */ /* 0x001ea20000300a00 */
[----:B------:R-:W4:Y:S02]  /*56480*/  LDL.LU.64 R24, [R1+0x5918] ;  /* 0x0059180001187983 */ /* 0x000f240000300a00 */
[----:B------:R-:W-:Y:S01]  /*56490*/  STL.64 [R1+0x58c8], R28 ;  /* 0x0058c81c01007387 */ /* 0x000fe20000100a00 */
[C---:B----4-:R-:W-:Y:S11]  /*564a0*/  HMMA.16816.F32 R20, R8.reuse, R24, R20 ;  /* 0x000000180814723c */ /* 0x050ff60000001814 */
[----:B------:R-:W-:Y:S11]  /*564b0*/  @!UPT UIADD3 URZ, URZ, URZ, URZ ;  /* 0x0000003f3f3ff290 */ /* 0x000ff6000fffe03f */
[----:B------:R-:W-:Y:S01]  /*564c0*/  @!UPT UIADD3 URZ, URZ, URZ, URZ ;  /* 0x0000003f3f3ff290 */ /* 0x000fe2000fffe03f */
[----:B------:R-:W-:Y:S01]  /*564d0*/  STL.64 [R1+0x630], R20 ;  /* 0x0006301401007387 */ /* 0x000fe20000100a00 */
[----:B------:R0:W-:Y:S03]  /*564e0*/  STL.64 [R1+0x638], R22 ;  /* 0x0006381601007387 */ /* 0x0001e60000100a00 */
        /* <DEDUP_REMOVED lines=19> */
[----:B------:R-:W-:Y:S01]  /*56620*/  HMMA.16816.F32 R36, R8, R44, R36 ;  /* 0x0000002c0824723c */ /* 0x000fe20000001824 */
[----:B------:R-:W-:Y:S01]  /*56630*/  STL.64 [R1+0x5808], R16 ;  /* 0x0058081001007387 */ /* 0x000fe20000100a00 */
[----:B------:R-:W-:Y:S02]  /*56640*/  STL.64 [R1+0x5888], R12 ;  /* 0x0058880c01007387 */ /* 0x000fe40000100a00 */
[----:B------:R-:W-:-:S02]  /*56650*/  IMAD.MOV.U32 R24, RZ, RZ, R61 ;  /* 0x000000ffff187224 */ /* 0x000fc400078e003d */
[----:B------:R-:W-:-:S09]  /*56660*/  IMAD.MOV.U32 R25, RZ, RZ, R60 ;  /* 0x000000ffff197224 */ /* 0x000fd200078e003c */
[----:B------:R0:W-:Y:S01]  /*56670*/  STL.64 [R1+0x600], R32 ;  /* 0x0006002001007387 */ /* 0x0001e20000100a00 */
[----:B------:R1:W-:Y:S03]  /*56680*/  STL.64 [R1+0x608], R34 ;  /* 0x0006082201007387 */ /* 0x0003e60000100a00 */
[----:B0-----:R-:W3:Y:S01]  /*56690*/  LDL.LU.64 R32, [R1+0x320] ;  /* 0x0003200001207983 */ /* 0x001ee20000300a00 */
[----:B-1----:R-:W3:Y:S01]  /*566a0*/  LDL.LU.64 R34, [R1+0x328] ;  /* 0x0003280001227983 */ /* 0x002ee20000300a00 */
[C---:B--2---:R-:W-:Y:S11]  /*566b0*/  HMMA.16816.F32 R40, R8.reuse, R4, R40 ;  /* 0x000000040828723c */ /* 0x044ff60000001828 */
[----:B------:R-:W-:Y:S11]  /*566c0*/  @!UPT UIADD3 URZ, URZ, URZ, URZ ;  /* 0x0000003f3f3ff290 */ /* 0x000ff6000fffe03f */
[----:B------:R-:W-:Y:S01]  /*566d0*/  @!UPT UIADD3 URZ, URZ, URZ, URZ ;  /* 0x0000003f3f3ff290 */ /* 0x000fe2000fffe03f */
[----:B------:R0:W-:Y:S01]  /*566e0*/  STL.64 [R1+0x5f0], R40 ;  /* 0x0005f02801007387 */ /* 0x0001e20000100a00 */
[----:B------:R-:W-:Y:S02]  /*566f0*/  STL.64 [R1+0x5f8], R42 ;  /* 0x0005f82a01007387 */ /* 0x000fe40000100a00 */
[----:B------:R-:W-:Y:S02]  /*56700*/  STL.64 [R1+0x5878], R4 ;  /* 0x0058780401007387 */ /* 0x000fe40000100a00 */
[----:B0-----:R-:W-:Y:S02]  /*56710*/  IMAD.MOV.U32 R40, RZ, RZ, R2 ;  /* 0x000000ffff287224 */ /* 0x001fe400078e0002 */
[----:B------:R-:W-:Y:S01]  /*56720*/  IMAD.MOV.U32 R41, RZ, RZ, R3 ;  /* 0x000000ffff297224 */ /* 0x000fe200078e0003 */
[----:B------:R-:W2:Y:S01]  /*56730*/  LDL.LU R2, [R1+0x58e4] ;  /* 0x0058e40001027983 */ /* 0x000ea20000300800 */
[----:B------:R-:W-:Y:S02]  /*56740*/  STL.64 [R1+0x5e0], R36 ;  /* 0x0005e02401007387 */ /* 0x000fe40000100a00 */
[----:B------:R-:W-:Y:S02]  /*56750*/  STL.64 [R1+0x5e8], R38 ;  /* 0x0005e82601007387 */ /* 0x000fe40000100a00 */
[----:B------:R-:W2:Y:S01]  /*56760*/  LDL.LU R3, [R1+0x58e0] ;  /* 0x0058e00001037983 */ /* 0x000ea20000300800 */
[----:B------:R0:W-:Y:S01]  /*56770*/  STL.64 [R1+0x58d0], R40 ;  /* 0x0058d02801007387 */ /* 0x0001e20000100a00 */
[----:B------:R-:W-:Y:S02]  /*56780*/  STL.64 [R1+0x58d8], R24 ;  /* 0x0058d81801007387 */ /* 0x000fe40000100a00 */
[----:B------:R-:W2:Y:S02]  /*56790*/  LDL.64 R12, [R1+0x70] ;  /* 0x00007000010c7983 */ /* 0x000ea40000100a00 */
[----:B------:R-:W4:Y:S01]  /*567a0*/  LDL.64 R56, [R1+0xc0] ;  /* 0x0000c00001387983 */ /* 0x000f220000100a00 */
[----:B---3--:R-:W-:Y:S01]  /*567b0*/  HMMA.16816.F32 R32, R8, R48, R32 ;  /* 0x000000300820723c */ /* 0x008fe20000001820 */
[----:B--2---:R1:W-:Y:S01]  /*567c0*/  STL.64 [R1+0x5898], R12 ;  /* 0x0058980c01007387 */ /* 0x0043e20000100a00 */
[----:B------:R-:W2:Y:S02]  /*567d0*/  LDL.64 R20, [R1+0x50] ;  /* 0x0000500001147983 */ /* 0x000ea40000100a00 */
[----:B0-----:R-:W-:-:S02]  /*567e0*/  IMAD.MOV.U32 R40, RZ, RZ, R27 ;  /* 0x000000ffff287224 */ /* 0x001fc400078e001b */
[----:B------:R-:W-:Y:S02]  /*567f0*/  IMAD.MOV.U32 R41, RZ, RZ, R26 ;  /* 0x000000ffff297224 */ /* 0x000fe400078e001a */
[----:B------:R-:W-:Y:S02]  /*56800*/  IMAD.MOV.U32 R36, RZ, RZ, R19 ;  /* 0x000000ffff247224 */ /* 0x000fe400078e0013 */
[----:B------:R-:W-:Y:S02]  /*56810*/  IMAD.MOV.U32 R37, RZ, RZ, R18 ;  /* 0x000000ffff257224 */ /* 0x000fe400078e0012 */
[----:B-1----:R-:W-:Y:S02]  /*56820*/  IMAD.MOV.U32 R12, RZ, RZ, R55 ;  /* 0x000000ffff0c7224 */ /* 0x002fe400078e0037 */
[----:B------:R-:W-:Y:S02]  /*56830*/  IMAD.MOV.U32 R13, RZ, RZ, R54 ;  /* 0x000000ffff0d7224 */ /* 0x000fe400078e0036 */
[----:B------:R-:W-:-:S02]  /*56840*/  IMAD.MOV.U32 R4, RZ, RZ, R31 ;  /* 0x000000ffff047224 */ /* 0x000fc400078e001f */
[----:B------:R-:W-:Y:S02]  /*56850*/  IMAD.MOV.U32 R5, RZ, RZ, R30 ;  /* 0x000000ffff057224 */ /* 0x000fe400078e001e */
[----:B------:R-:W-:Y:S02]  /*56860*/  IMAD.MOV.U32 R44, RZ, RZ, R15 ;  /* 0x000000ffff2c7224 */ /* 0x000fe400078e000f */
[----:B------:R-:W-:Y:S01]  /*56870*/  IMAD.MOV.U32 R45, RZ, RZ, R14 ;  /* 0x000000ffff2d7224 */ /* 0x000fe200078e000e */
[----:B--2---:R0:W-:Y:S01]  /*56880*/  STL.64 [R1+0x5880], R20 ;  /* 0x0058801401007387 */ /* 0x0041e20000100a00 */
[----:B------:R-:W2:Y:S02]  /*56890*/  LDL.LU.64 R24, [R1+0x310] ;  /* 0x0003100001187983 */ /* 0x000ea40000300a00 */
[----:B------:R-:W2:Y:S02]  /*568a0*/  LDL.LU.64 R26, [R1+0x318] ;  /* 0x00031800011a7983 */ /* 0x000ea40000300a00 */
[----:B------:R4:W-:Y:S01]  /*568b0*/  STL.64 [R1+0x5d0], R32 ;  /* 0x0005d02001007387 */ /* 0x0009e20000100a00 */
[----:B------:R-:W-:Y:S01]  /*568c0*/  STL.64 [R1+0x5d8], R34 ;  /* 0x0005d82201007387 */ /* 0x000fe20000100a00 */
[----:B------:R1:W-:Y:S02]  /*568d0*/  STL.64 [R1+0x58a8], R12 ;  /* 0x0058a80c01007387 */ /* 0x0003e40000100a00 */
[----:B------:R-:W3:Y:S02]  /*568e0*/  LDL.LU.64 R16, [R1+0x1a20] ;  /* 0x001a200001107983 */ /* 0x000ee40000300a00 */
[----:B------:R-:W3:Y:S01]  /*568f0*/  LDL.LU.64 R18, [R1+0x1a28] ;  /* 0x001a280001127983 */ /* 0x000ee20000300a00 */
[----:B------:R-:W3:Y:S01]  /*56900*/  LDL.LU.64 R28, [R1+0x300] ;  /* 0x00030000011c7983 */ /* 0x000ee20000300a00 */
[----:B------:R-:W3:Y:S03]  /*56910*/  LDL.LU.64 R30, [R1+0x308] ;  /* 0x00030800011e7983 */ /* 0x000ee60000300a00 */
[----:B0-----:R-:W3:Y:S01]  /*56920*/  LDL.LU.64 R20, [R1+0x1a10] ;  /* 0x001a100001147983 */ /* 0x001ee20000300a00 */
[----:B----4-:R-:W-:-:S02]  /*56930*/  IMAD.MOV.U32 R32, RZ, RZ, R23 ;  /* 0x000000ffff207224 */ /* 0x010fc400078e0017 */
[----:B------:R-:W-:Y:S02]  /*56940*/  IMAD.MOV.U32 R33, RZ, RZ, R22 ;  /* 0x000000ffff217224 */ /* 0x000fe400078e0016 */
[----:B------:R-:W4:Y:S01]  /*56950*/  LDL.LU.64 R22, [R1+0x1a18] ;  /* 0x001a180001167983 */ /* 0x000f220000300a00 */
[----:B------:R0:W-:Y:S02]  /*56960*/  STL.64 [R1+0x5890], R4 ;  /* 0x0058900401007387 */ /* 0x0001e40000100a00 */
[----:B-1----:R-:W-:Y:S02]  /*56970*/  IMAD.MOV.U32 R12, RZ, RZ, R7 ;  /* 0x000000ffff0c7224 */ /* 0x002fe400078e0007 */
[----:B------:R-:W-:Y:S01]  /*56980*/  IMAD.MOV.U32 R13, RZ, RZ, R6 ;  /* 0x000000ffff0d7224 */ /* 0x000fe200078e0006 */
[----:B0-----:R-:W4:Y:S01]  /*56990*/  LDL.LU.64 R4, [R1+0x1a30] ;  /* 0x001a300001047983 */ /* 0x001f220000300a00 */
[----:B------:R-:W4:Y:S02]  /*569a0*/  LDL.LU.64 R6, [R1+0x1a38] ;  /* 0x001a380001067983 */ /* 0x000f240000300a00 */
[----:B------:R-:W-:Y:S02]  /*569b0*/  STL.64 [R1+0x58a0], R44 ;  /* 0x0058a02c01007387 */ /* 0x000fe40000100a00 */
[----:B------:R-:W4:Y:S02]  /*569c0*/  LDL.64 R48, [R1+0x30] ;  /* 0x0000300001307983 */ /* 0x000f240000100a00 */
[----:B------:R-:W-:-:S02]  /*569d0*/  IMAD.MOV.U32 R52, RZ, RZ, R59 ;  /* 0x000000ffff347224 */ /* 0x000fc400078e003b */
[----:B------:R-:W-:Y:S01]  /*569e0*/  IMAD.MOV.U32 R53, RZ, RZ, R58 ;  /* 0x000000ffff357224 */ /* 0x000fe200078e003a */
[C---:B--2---:R-:W-:Y:S08]  /*569f0*/  HMMA.16816.F32 R40, R8.reuse, R40, R24 ;  /* 0x000000280828723c */ /* 0x044ff00000001818 */
[----:B---3--:R-:W-:Y:S01]  /*56a00*/  HMMA.16816.F32 R8, R8, R52, R28 ;  /* 0x000000340808723c */ /* 0x008fe2000000181c */
[----:B----4-:R0:W-:Y:S04]  /*56a10*/  STL.64 [R1+0x58b0], R48 ;  /* 0x0058b03001007387 */ /* 0x0101e80000100a00 */
[----:B0-----:R-:W2:Y:S01]  /*56a20*/  LDL.LU.64 R48, [R1+0x1a40] ;  /* 0x001a400001307983 */ /* 0x001ea20000300a00 */
[----:B------:R-:W2:Y:S02]  /*56a30*/  LDL.LU.64 R50, [R1+0x1a48] ;  /* 0x001a480001327983 */ /* 0x000ea40000300a00 */
[----:B------:R-:W3:Y:S07]  /*56a40*/  LDL.LU.64 R24, [R1+0x58d8] ;  /* 0x0058d80001187983 */ /* 0x000eee0000300a00 */
[----:B------:R0:W-:Y:S01]  /*56a50*/  STL.64 [R1+0x5c0], R40 ;  /* 0x0005c02801007387 */ /* 0x0001e20000100a00 */
[----:B------:R-:W-:Y:S04]  /*56a60*/  STL.64 [R1+0x5c8], R42 ;  /* 0x0005c82a01007387 */ /* 0x000fe80000100a00 */
[----:B0-----:R-:W4:Y:S01]  /*56a70*/  LDL.LU.64 R40, [R1+0x58d0] ;  /* 0x0058d00001287983 */ /* 0x001f220000300a00 */
[----:B------:R-:W2:Y:S02]  /*56a80*/  LDL.LU.64 R28, [R1+0x58c8] ;  /* 0x0058c800011c7983 */ /* 0x000ea40000300a00 */
[----:B------:R-:W2:Y:S02]  /*56a90*/  LDL.LU.64 R54, [R1+0x58c0] ;  /* 0x0058c00001367983 */ /* 0x000ea40000300a00 */
[----:B------:R-:W2:Y:S02]  /*56aa0*/  LDL.LU.64 R52, [R1+0x58b8] ;  /* 0x0058b80001347983 */ /* 0x000ea40000300a00 */
[----:B------:R-:W-:-:S02]  /*56ab0*/  IMAD.MOV.U32 R44, RZ, RZ, R3 ;  /* 0x000000ffff2c7224 */ /* 0x000fc400078e0003 */
[----:B------:R-:W-:Y:S01]  /*56ac0*/  IMAD.MOV.U32 R45, RZ, RZ, R2 ;  /* 0x000000ffff2d7224 */ /* 0x000fe200078e0002 */
[----:B------:R-:W-:Y:S01]  /*56ad0*/  STL.64 [R1+0x380], R8 ;  /* 0x0003800801007387 */ /* 0x000fe20000100a00 */
[----:B------:R-:W-:Y:S02]  /*56ae0*/  STL.64 [R1+0x388], R10 ;  /* 0x0003880a01007387 */ /* 0x000fe40000100a00 */
[----:B------:R-:W-:Y:S02]  /*56af0*/  IMAD.MOV.U32 R31, RZ, RZ, R56 ;  /* 0x000000ffff1f7224 */ /* 0x000fe400078e0038 */
[----:B------:R-:W-:Y:S01]  /*56b00*/  IMAD.MOV.U32 R30, RZ, RZ, R57 ;  /* 0x000000ffff1e7224 */ /* 0x000fe200078e0039 */
[----:B------:R-:W0:Y:S01]  /*56b10*/  LDSM.16.MT88.4 R8, [R0+0x8080] ;  /* 0x008080000008783b */ /* 0x000e220000004200 */
[C---:B--2---:R-:W-:Y:S08]  /*56b20*/  HMMA.16816.F32 R48, R52.reuse, R44, R48 ;  /* 0x0000002c3430723c */ /* 0x044ff00000001830 */
[C---:B---3--:R-:W-:Y:S08]  /*56b30*/  HMMA.16816.F32 R44, R52.reuse, R24, R4 ;  /* 0x00000018342c723c */ /* 0x048ff00000001804 */
[C---:B----4-:R-:W-:Y:S07]  /*56b40*/  HMMA.16816.F32 R4, R52.reuse, R40, R16 ;  /* 0x000000283404723c */ /* 0x050fee0000001810 */
[----:B------:R-:W-:Y:S01]  /*56b50*/  STL.64 [R1+0xb10], R48 ;  /* 0x000b103001007387 */ /* 0x000fe20000100a00 */
[----:B------:R-:W-:Y:S02]  /*56b60*/  STL.64 [R1+0xb18], R50 ;  /* 0x000b183201007387 */ /* 0x000fe40000100a00 */
[----:B------:R-:W2:Y:S05]  /*56b70*/  LDL.LU.64 R24, [R1+0x19c0] ;  /* 0x0019c00001187983 */ /* 0x000eaa0000300a00 */
[----:B------:R-:W-:Y:S01]  /*56b80*/  STL.64 [R1+0xb00], R44 ;  /* 0x000b002c01007387 */ /* 0x000fe20000100a00 */
[----:B------:R-:W-:Y:S01]  /*56b90*/  STL.64 [R1+0xb08], R46 ;  /* 0x000b082e01007387 */ /* 0x000fe20000100a00 */
[----:B------:R-:W2:Y:S06]  /*56ba0*/  LDL.LU.64 R26, [R1+0x19c8] ;  /* 0x0019c800011a7983 */ /* 0x000eac0000300a00 */
[----:B------:R-:W-:Y:S02]  /*56bb0*/  STL.64 [R1+0xaf0], R4 ;  /* 0x000af00401007387 */ /* 0x000fe40000100a00 */
[----:B------:R1:W-:Y:S01]  /*56bc0*/  STL.64 [R1+0xaf8], R6 ;  /* 0x000af80601007387 */ /* 0x0003e20000100a00 */
[----:B------:R-:W3:Y:S01]  /*56bd0*/  LDL.LU.64 R16, [R1+0x19b0] ;  /* 0x0019b00001107983 */ /* 0x000ee20000300a00 */
[----:B------:R-:W3:Y:S02]  /*56be0*/  LDL.LU.64 R18, [R1+0x19b8] ;  /* 0x0019b80001127983 */ /* 0x000ee40000300a00 */
[----:B------:R-:W4:Y:S01]  /*56bf0*/  LDL.64 R40, [R1+0x20] ;  /* 0x0000200001287983 */ /* 0x000f220000100a00 */
[C---:B-1----:R-:W-:Y:S11]  /*56c00*/  HMMA.16816.F32 R4, R52.reuse, R56, R20 ;  /* 0x000000383404723c */ /* 0x042ff60000001814 */
[----:B------:R-:W-:Y:S11]  /*56c10*/  @!UPT UIADD3 URZ, URZ, URZ, URZ ;  /* 0x0000003f3f3ff290 */ /* 0x000ff6000fffe03f */
[----:B------:R-:W-:Y:S01]  /*56c20*/  @!UPT UIADD3 URZ, URZ, URZ, URZ ;  /* 0x0000003f3f3ff290 */ /* 0x000fe2000fffe03f */
[----:B------:R1:W-:Y:S01]  /*56c30*/  STL.64 [R1+0xae0], R4 ;  /* 0x000ae00401007387 */ /* 0x0003e20000100a00 */
[----:B------:R0:W-:Y:S02]  /*56c40*/  STL.64 [R1+0xae8], R6 ;  /* 0x000ae80601007387 */ /* 0x0001e40000100a00 */
[----:B------:R-:W4:Y:S02]  /*56c50*/  LDL.LU.64 R48, [R1+0x19a0] ;  /* 0x0019a00001307983 */ /* 0x000f240000300a00 */
[----:B------:R-:W4:Y:S01]  /*56c60*/  LDL.LU.64 R50, [R1+0x19a8] ;  /* 0x0019a80001327983 */ /* 0x000f220000300a00 */
[----:B------:R-:W4:Y:S01]  /*56c70*/  LDL.LU.64 R44, [R1+0x1990] ;  /* 0x00199000012c7983 */ /* 0x000f220000300a00 */
[----:B------:R-:W4:Y:S03]  /*56c80*/  LDL.LU.64 R46, [R1+0x1998] ;  /* 0x00199800012e7983 */ /* 0x000f260000300a00 */
[----:B-1----:R-:W4:Y:S01]  /*56c90*/  LDL.LU.64 R4, [R1+0x17f0] ;  /* 0x0017f00001047983 */ /* 0x002f220000300a00 */
[----:B0-----:R-:W4:Y:S02]  /*56ca0*/  LDL.LU.64 R6, [R1+0x17f8] ;  /* 0x0017f80001067983 */ /* 0x001f240000300a00 */
[----:B------:R-:W4:Y:S02]  /*56cb0*/  LDL.LU.64 R20, [R1+0x17e0] ;  /* 0x0017e00001147983 */ /* 0x000f240000300a00 */
[----:B------:R-:W4:Y:S01]  /*56cc0*/  LDL.LU.64 R22, [R1+0x17e8] ;  /* 0x0017e80001167983 */ /* 0x000f220000300a00 */
[----:B------:R-:W4:Y:S01]  /*56cd0*/  LDL.LU.64 R56, [R1+0x17d0] ;  /* 0x0017d00001387983 */ /* 0x000f220000300a00 */
[----:B------:R-:W4:Y:S01]  /*56ce0*/  LDL.LU.64 R58, [R1+0x17d8] ;  /* 0x0017d800013a7983 */ /* 0x000f220000300a00 */
[C---:B--2---:R-:W-:Y:S08]  /*56cf0*/  HMMA.16816.F32 R32, R52.reuse, R32, R24 ;  /* 0x000000203420723c */ /* 0x044ff00000001818 */
[C---:B---3--:R-:W-:Y:S01]  /*56d00*/  HMMA.16816.F32 R16, R52.reuse, R36, R16 ;  /* 0x000000243410723c */ /* 0x048fe20000001810 */
[----:B------:R-:W2:Y:S11]  /*56d10*/  LDL.64 R24, [R1+0x10] ;  /* 0x0000100001187983 */ /* 0x000eb60000100a00 */
[----:B------:R-:W-:Y:S03]  /*56d20*/  @!UPT UIADD3 URZ, URZ, URZ, URZ ;  /* 0x0000003f3f3ff290 */ /* 0x000fe6000fffe03f */
[----:B------:R0:W-:Y:S01]  /*56d30*/  STL.64 [R1+0xad0], R32 ;  /* 0x000ad02001007387 */ /* 0x0001e20000100a00 */
[----:B------:R1:W-:Y:S03]  /*56d40*/  STL.64 [R1+0xad8], R34 ;  /* 0x000ad82201007387 */ /* 0x0003e60000100a00 */
[----:B0-----:R-:W3:Y:S01]  /*56d50*/  LDL.LU.64 R32, [R1+0x17c0] ;  /* 0x0017c00001207983 */ /* 0x001ee20000300a00 */
[----:B-1----:R-:W3:Y:S01]  /*56d60*/  LDL.LU.64 R34, [R1+0x17c8] ;  /* 0x0017c80001227983 */ /* 0x002ee20000300a00 */
[C---:B----4-:R-:W-:Y:S02]  /*56d70*/  HMMA.16816.F32 R12, R52.reuse, R12, R48 ;  /* 0x0000000c340c723c */ /* 0x050fe40000001830 */
[----:B------:R0:W-:Y:S01]  /*56d80*/  STL.64 [R1+0xac0], R16 ;  /* 0x000ac01001007387 */ /* 0x0001e20000100a00 */
[----:B------:R-:W-:Y:S02]  /*56d90*/  STL.64 [R1+0xac8], R18 ;  /* 0x000ac81201007387 */ /* 0x000fe40000100a00 */
[----:B------:R-:W4:Y:S02]  /*56da0*/  LDL.LU.64 R36, [R1+0x1770] ;  /* 0x0017700001247983 */ /* 0x000f240000300a00 */
[----:B------:R-:W4:Y:S01]  /*56db0*/  LDL.LU.64 R38, [R1+0x1778] ;  /* 0x0017780001267983 */ /* 0x000f220000300a00 */
[----:B0-----:R-:W2:Y:S01]  /*56dc0*/  LDL.64 R16, [R1] ;  /* 0x0000000001107983 */ /* 0x001ea20000100a00 */
[----:B------:R-:W4:Y:S11]  /*56dd0*/  LDL.LU.64 R48, [R1+0x58b0] ;  /* 0x0058b00001307983 */ /* 0x000f360000300a00 */
[----:B------:R-:W-:Y:S03]  /*56de0*/  @!UPT UIADD3 URZ, URZ, URZ, URZ ;  /* 0x0000003f3f3ff290 */ /* 0x000fe6000fffe03f */
[----:B------:R0:W-:Y:S01]  /*56df0*/  STL.64 [R1+0xab0], R12 ;  /* 0x000ab00c01007387 */ /* 0x0001e20000100a00 */
[----:B------:R1:W-:Y:S03]  /*56e00*/  STL.64 [R1+0xab8], R14 ;  /* 0x000ab80e01007387 */ /* 0x0003e60000100a00 */
[----:B0-----:R-:W1:Y:S02]  /*56e10*/  LDL.LU.64 R12, [R1+0x58a8] ;  /* 0x0058a800010c7983 */ /* 0x001e640000300a00 */
[C---:B-1----:R-:W-:Y:S02]  /*56e20*/  HMMA.16816.F32 R12, R52.reuse, R12, R44 ;  /* 0x0000000c340c723c */ /* 0x042fe4000000182c */
[----:B------:R-:W3:Y:S11]  /*56e30*/  LDL.LU.64 R44, [R1+0x58a0] ;  /* 0x0058a000012c7983 */ /* 0x000ef60000300a00 */
[----:B------:R-:W-:Y:S10]  /*56e40*/  @!UPT UIADD3 URZ, URZ, URZ, URZ ;  /* 0x0000003f3f3ff290 */ /* 0x000ff4000fffe03f */
[----:B------:R0:W-:Y:S01]  /*56e50*/  STL.64 [R1+0xaa0], R12 ;  /* 0x000aa00c01007387 */ /* 0x0001e20000100a00 */
[----:B------:R-:W-:Y:S03]  /*56e60*/  STL.64 [R1+0xaa8], R14 ;  /* 0x000aa80e01007387 */ /* 0x000fe60000100a00 */
[----:B0-----:R-:W2:Y:S02]  /*56e70*/  LDL.LU.64 R12, [R1+0x5898] ;  /* 0x00589800010c7983 */ /* 0x001ea40000300a00 */
[C---:B--2---:R-:W-:Y:S11]  /*56e80*/  HMMA.16816.F32 R4, R52.reuse, R12, R4 ;  /* 0x0000000c3404723c */ /* 0x044ff60000001804 */
[----:B------:R-:W-:Y:S11]  /*56e90*/  @!UPT UIADD3 URZ, URZ, URZ, URZ ;  /* 0x0000003f3f3ff290 */ /* 0x000ff6000fffe03f */
[----:B------:R-:W-:Y:S01]  /*56ea0*/  @!UPT UIADD3 URZ, URZ, URZ, URZ ;  /* 0x0000003f3f3ff290 */ /* 0x000fe2000fffe03f */
[----:B------:R0:W-:Y:S01]  /*56eb0*/  STL.64 [R1+0xa90], R4 ;  /* 0x000a900401007387 */ /* 0x0001e20000100a00 */
[----:B------:R1:W-:Y:S03]  /*56ec0*/  STL.64 [R1+0xa98], R6 ;  /* 0x000a980601007387 */ /* 0x0003e60000100a00 */
[----:B0-----:R-:W1:Y:S01]  /*56ed0*/  LDL.LU.64 R4, [R1+0x5890] ;  /* 0x0058900001047983 */ /* 0x001e620000300a00 */
[----:B------:R-:W-:Y:S02]  /*56ee0*/  IMAD.MOV.U32 R14, RZ, RZ, R13 ;  /* 0x000000ffff0e7224 */ /* 0x000fe400078e000d */
[----:B------:R-:W-:Y:S02]  /*56ef0*/  IMAD.MOV.U32 R61, RZ, RZ, R12 ;  /* 0x000000ffff3d7224 */ /* 0x000fe400078e000c */
[----:B------:R-:W2:Y:S01]  /*56f00*/  LDL.LU.64 R12, [R1+0x5888] ;  /* 0x00588800010c7983 */ /* 0x000ea20000300a00 */
[----:B------:R-:W-:Y:S02]  /*56f10*/  STL [R1+0x57f8], R14 ;  /* 0x0057f80e01007387 */ /* 0x000fe40000100800 */
[----:B------:R-:W-:Y:S01]  /*56f20*/  STL [R1+0x57f4], R61 ;  /* 0x0057f43d01007387 */ /* 0x000fe20000100800 */
[C---:B-1----:R-:W-:Y:S01]  /*56f30*/  HMMA.16816.F32 R4, R52.reuse, R4, R20 ;  /* 0x000000043404723c */ /* 0x042fe20000001814 */
[----:B------:R-:W2:Y:S07]  /*56f40*/  LDL.LU.64 R20, [R1+0x5880] ;  /* 0x0058800001147983 */ /* 0x000eae0000300a00 */
[C---:B---3--:R-:W-:Y:S08]  /*56f50*/  HMMA.16816.F32 R44, R52.reuse, R44, R32 ;  /* 0x0000002c342c723c */ /* 0x048ff00000001820 */
[----:B----4-:R-:W-:Y:S07]  /*56f60*/  HMMA.16816.F32 R36, R52, R48, R36 ;  /* 0x000000303424723c */ /* 0x010fee0000001824 */
[----:B------:R0:W-:Y:S01]  /*56f70*/  STL.64 [R1+0xa80], R4 ;  /* 0x000a800401007387 */ /* 0x0001e20000100a00 */
[----:B------:R-:W-:Y:S03]  /*56f80*/  STL.64 [R1+0xa88], R6 ;  /* 0x000a880601007387 */ /* 0x000fe60000100a00 */
[----:B0-----:R-:W3:Y:S01]  /*56f90*/  LDL.LU.64 R4, [R1+0x5878] ;  /* 0x0058780001047983 */ /* 0x001ee20000300a00 */
[----:B------:R-:W-:-:S02]  /*56fa0*/  IMAD.MOV.U32 R14, RZ, RZ, R48 ;  /* 0x000000ffff0e7224 */ /* 0x000fc400078e0030 */
[----:B------:R-:W-:Y:S01]  /*56fb0*/  IMAD.MOV.U32 R61, RZ, RZ, R49 ;  /* 0x000000ffff3d7224 */ /* 0x000fe200078e0031 */
[----:B--2---:R-:W-:Y:S11]  /*56fc0*/  HMMA.16816.F32 R56, R52, R20, R56 ;  /* 0x000000143438723c */ /* 0x004ff60000001838 */
[----:B------:R-:W-:Y:S11]  /*56fd0*/  @!UPT UIADD3 URZ, URZ, URZ, URZ ;  /* 0x0000003f3f3ff290 */ /* 0x000ff6000fffe03f */
[----:B------:R-:W-:Y:S01]  /*56fe0*/  @!UPT UIADD3 URZ, URZ, URZ, URZ ;  /* 0x0000003f3f3ff290 */ /* 0x000fe2000fffe03f */
[----:B------:R0:W-:Y:S01]  /*56ff0*/  STL.64 [R1+0xa70], R56 ;  /* 0x000a703801007387 */ /* 0x0001e20000100a00 */
[----:B------:R1:W-:Y:S03]  /*57000*/  STL.64 [R1+0xa78], R58 ;  /* 0x000a783a01007387 */ /* 0x0003e60000100a00 */
[----:B0-----:R-:W2:Y:S01]  /*57010*/  LDL.LU.64 R56, [R1+0x5870] ;  /* 0x0058700001387983 */ /* 0x001ea20000300a00 */
[----:B-1----:R-:W-:Y:S02]  /*57020*/  IMAD.MOV.U32 R58, RZ, RZ, R21 ;  /* 0x000000ffff3a7224 */ /* 0x002fe400078e0015 */
[----:B------:R-:W4:Y:S02]  /*57030*/  LDL.LU.64 R20, [R1+0x1760] ;  /* 0x0017600001147983 */ /* 0x000f240000300a00 */
[----:B------:R-:W4:Y:S01]  /*57040*/  LDL.LU.64 R22, [R1+0x1768] ;  /* 0x0017680001167983 */ /* 0x000f220000300a00 */
[----:B------:R-:W-:Y:S01]  /*57050*/  STL [R1+0x57fc], R58 ;  /* 0x0057fc3a01007387 */ /* 0x000fe20000100800 */
[----:B------:R-:W2:Y:S02]  /*57060*/  LDL.LU.64 R32, [R1+0x1750] ;  /* 0x0017500001207983 */ /* 0x000ea40000300a00 */
[----:B------:R-:W2:Y:S02]  /*57070*/  LDL.LU.64 R34, [R1+0x1758] ;  /* 0x0017580001227983 */ /* 0x000ea40000300a00 */
[----:B------:R-:W-:Y:S01]  /*57080*/  STL.64 [R1+0xa60], R44 ;  /* 0x000a602c01007387 */ /* 0x000fe20000100a00 */
[----:B------:R-:W-:Y:S01]  /*57090*/  STL.64 [R1+0xa68], R46 ;  /* 0x000a682e01007387 */ /* 0x000fe20000100a00 */
[----:B------:R0:W-:Y:S02]  /*570a0*/  STL.64 [R1+0xa50], R36 ;  /* 0x000a502401007387 */ /* 0x0001e40000100a00 */
[----:B------:R1:W-:Y:S01]  /*570b0*/  STL.64 [R1+0xa58], R38 ;  /* 0x000a582601007387 */ /* 0x0003e20000100a00 */
[----:B0-----:R-:W3:Y:S01]  /*570c0*/  LDL.LU.64 R36, [R1+0x1740] ;  /* 0x0017400001247983 */ /* 0x001ee20000300a00 */
[----:B-1----:R-:W3:Y:S02]  /*570d0*/  LDL.LU.64 R38, [R1+0x1748] ;  /* 0x0017480001267983 */ /* 0x002ee40000300a00 */
[----:B------:R-:W3:Y:S02]  /*570e0*/  LDL.LU.64 R48, [R1+0x1730] ;  /* 0x0017300001307983 */ /* 0x000ee40000300a00 */
[----:B------:R-:W3:Y:S01]  /*570f0*/  LDL.LU.64 R50, [R1+0x1738] ;  /* 0x0017380001327983 */ /* 0x000ee20000300a00 */
[----:B------:R-:W3:Y:S01]  /*57100*/  LDL.LU.64 R44, [R1+0x1720] ;  /* 0x00172000012c7983 */ /* 0x000ee20000300a00 */
[----:B------:R-:W3:Y:S02]  /*57110*/  LDL.LU.64 R46, [R1+0x1728] ;  /* 0x00172800012e7983 */ /* 0x000ee40000300a00 */
[----:B------:R0:W-:Y:S02]  /*57120*/  STL [R1+0x5804], R61 ;  /* 0x0058043d01007387 */ /* 0x0001e40000100800 */
[----:B------:R1:W-:Y:S02]  /*57130*/  STL [R1+0x5800], R14 ;  /* 0x0058000e01007387 */ /* 0x0003e40000100800 */
[----:B------:R-:W-:-:S02]  /*57140*/  IMAD.MOV.U32 R59, RZ, RZ, R40 ;  /* 0x000000ffff3b7224 */ /* 0x000fc400078e0028 */
[----:B------:R-:W-:Y:S02]  /*57150*/  IMAD.MOV.U32 R15, RZ, RZ, R41 ;  /* 0x000000ffff0f7224 */ /* 0x000fe400078e0029 */
[----:B------:R-:W-:Y:S02]  /*57160*/  IMAD.MOV.U32 R58, RZ, RZ, R25 ;  /* 0x000000ffff3a7224 */ /* 0x000fe400078e0019 */
[----:B0-----:R-:W-:Y:S02]  /*57170*/  IMAD.MOV.U32 R61, RZ, RZ, R16 ;  /* 0x000000ffff3d7224 */ /* 0x001fe400078e0010 */
[----:B-1----:R-:W-:Y:S01]  /*57180*/  IMAD.MOV.U32 R14, RZ, RZ, R17 ;  /* 0x000000ffff0e7224 */ /* 0x002fe200078e0011 */
[C---:B----4-:R-:W-:Y:S08]  /*57190*/  HMMA.16816.F32 R20, R52.reuse, R40, R20 ;  /* 0x000000283414723c */ /* 0x050ff00000001814 */
[C---:B--2---:R-:W-:Y:S08]  /*571a0*/  HMMA.16816.F32 R32, R52.reuse, R24, R32 ;  /* 0x000000183420723c */ /* 0x044ff00000001820 */
[C---:B---3--:R-:W-:Y:S08]  /*571b0*/  HMMA.16816.F32 R36, R52.reuse, R16, R36 ;  /* 0x000000103424723c */ /* 0x048ff00000001824 */
[C---:B------:R-:W-:Y:S01]  /*571c0*/  HMMA.16816.F32 R48, R52.reuse, R56, R48 ;  /* 0x000000383430723c */ /* 0x040fe20000001830 */
[----:B------:R0:W-:Y:S01]  /*571d0*/  STL.64 [R1+0xa40], R20 ;  /* 0x000a401401007387 */ /* 0x0001e20000100a00 */
[----:B------:R-:W-:Y:S03]  /*571e0*/  STL.64 [R1+0xa48], R22 ;  /* 0x000a481601007387 */ /* 0x000fe60000100a00 */
[----:B0-----:R-:W2:Y:S01]  /*571f0*/  LDL.LU.64 R20, [R1+0x5868] ;  /* 0x0058680001147983 */ /* 0x001ea20000300a00 */
[----:B------:R-:W3:Y:S02]  /*57200*/  LDL.LU.64 R40, [R1+0x1710] ;  /* 0x0017100001287983 */ /* 0x000ee40000300a00 */
[----:B------:R-:W3:Y:S02]  /*57210*/  LDL.LU.64 R42, [R1+0x1718] ;  /* 0x00171800012a7983 */ /* 0x000ee40000300a00 */
[----:B------:R-:W-:Y:S01]  /*57220*/  STL.64 [R1+0xa30], R32 ;  /* 0x000a302001007387 */ /* 0x000fe20000100a00 */
[----:B------:R0:W-:Y:S04]  /*57230*/  STL.64 [R1+0xa38], R34 ;  /* 0x000a382201007387 */ /* 0x0001e80000100a00 */
[----:B0-----:R-:W4:Y:S01]  /*57240*/  LDL.LU.64 R34, [R1+0x5860] ;  /* 0x0058600001227983 */ /* 0x001f220000300a00 */
[----:B------:R-:W2:Y:S02]  /*57250*/  LDL.LU.64 R32, [R1+0x5858] ;  /* 0x0058580001207983 */ /* 0x000ea40000300a00 */
[----:B------:R-:W2:Y:S02]  /*57260*/  LDL.LU.64 R24, [R1+0x1700] ;  /* 0x0017000001187983 */ /* 0x000ea40000300a00 */
[----:B------:R-:W2:Y:S01]  /*57270*/  LDL.LU.64 R26, [R1+0x1708] ;  /* 0x00170800011a7983 */ /* 0x000ea20000300a00 */
[----:B------:R-:W-:Y:S01]  /*57280*/  STL.64 [R1+0xa20], R36 ;  /* 0x000a202401007387 */ /* 0x000fe20000100a00 */
[----:B------:R0:W-:Y:S03]  /*57290*/  STL.64 [R1+0xa28], R38 ;  /* 0x000a282601007387 */ /* 0x0001e60000100a00 */
[----:B0-----:R-:W2:Y:S01]  /*572a0*/  LDL.LU.64 R38, [R1+0x5850] ;  /* 0x0058500001267983 */ /* 0x001ea20000300a00 */
[----:B------:R-:W2:Y:S02]  /*572b0*/  LDL.LU.64 R36, [R1+0x5848] ;  /* 0x0058480001247983 */ /* 0x000ea40000300a00 */
[----:B------:R-:W2:Y:S02]  /*572c0*/  LDL.LU.64 R16, [R1+0x16f0] ;  /* 0x0016f00001107983 */ /* 0x000ea40000300a00 */
[----:B------:R-:W2:Y:S01]  /*572d0*/  LDL.LU.64 R18, [R1+0x16f8] ;  /* 0x0016f80001127983 */ /* 0x000ea20000300a00 */
[----:B------:R-:W-:Y:S01]  /*572e0*/  STL.64 [R1+0xa10], R48 ;  /* 0x000a103001007387 */ /* 0x000fe20000100a00 */
[----:B------:R0:W-:Y:S03]  /*572f0*/  STL.64 [R1+0xa18], R50 ;  /* 0x000a183201007387 */ /* 0x0001e60000100a00 */
[----:B0-----:R-:W2:Y:S01]  /*57300*/  LDL.LU.64 R50, [R1+0x5840] ;  /* 0x0058400001327983 */ /* 0x001ea20000300a00 */
[----:B------:R-:W2:Y:S02]  /*57310*/  LDL.LU.64 R48, [R1+0x5838] ;  /* 0x0058380001307983 */ /* 0x000ea40000300a00 */
[C---:B--2---:R-:W-:Y:S11]  /*57320*/  HMMA.16816.F32 R44, R52.reuse, R48, R44 ;  /* 0x00000030342c723c */ /* 0x044ff6000000182c */
[----:B------:R-:W-:Y:S11]  /*57330*/  @!UPT UIADD3 URZ, URZ, URZ, URZ ;  /* 0x0000003f3f3ff290 */ /* 0x000ff6000fffe03f */
[----:B------:R-:W-:Y:S01]  /*57340*/  @!UPT UIADD3 URZ, URZ, URZ, URZ ;  /* 0x0000003f3f3ff290 */ /* 0x000fe2000fffe03f */
[----:B------:R-:W-:Y:S01]  /*57350*/  STL.64 [R1+0xa00], R44 ;  /* 0x000a002c01007387 */ /* 0x000fe20000100a00 */
[----:B------:R0:W-:Y:S03]  /*57360*/  STL.64 [R1+0xa08], R46 ;  /* 0x000a082e01007387 */ /* 0x0001e60000100a00 */
[----:B0-----:R-:W2:Y:S01]  /*57370*/  LDL.LU.64 R46, [R1+0x5830] ;  /* 0x00583000012e7983 */ /* 0x001ea20000300a00 */
[----:B------:R-:W3:Y:S02]  /*57380*/  LDL.LU.64 R44, [R1+0x5828] ;  /* 0x00582800012c7983 */ /* 0x000ee40000300a00 */
[----:B------:R-:W-:Y:S02]  /*57390*/  STL.64 [R1+0x5738], R50 ;  /* 0x0057383201007387 */ /* 0x000fe40000100a00 */
[----:B------:R0:W-:Y:S02]  /*573a0*/  STL.64 [R1+0x5730], R48 ;  /* 0x0057303001007387 */ /* 0x0001e40000100a00 */
[----:B0-----:R-:W2:Y:S01]  /*573b0*/  LDL.64 R48, [R1+0x110] ;  /* 0x0001100001307983 */ /* 0x001ea20000100a00 */
[C---:B---3--:R-:W-:Y:S11]  /*573c0*/  HMMA.16816.F32 R40, R52.reuse, R44, R40 ;  /* 0x0000002c3428723c */ /* 0x048ff60000001828 */
[----:B------:R-:W-:Y:S11]  /*573d0*/  @!UPT UIADD3 URZ, URZ, URZ, URZ ;  /* 0x0000003f3f3ff290 */ /* 0x000ff6000fffe03f */
[----:B------:R-:W-:Y:S01]  /*573e0*/  @!UPT UIADD3 URZ, URZ, URZ, URZ ;  /* 0x0000003f3f3ff290 */ /* 0x000fe2000fffe03f */
[----:B------:R-:W-:Y:S01]  /*573f0*/  STL.64 [R1+0x9f0], R40 ;  /* 0x0009f02801007387 */ /* 0x000fe20000100a00 */
[----:B------:R0:W-:Y:S03]  /*57400*/  STL.64 [R1+0x9f8], R42 ;  /* 0x0009f82a01007387 */ /* 0x0001e60000100a00 */
[----:B0-----:R-:W3:Y:S01]  /*57410*/  LDL.LU.64 R42, [R1+0x5820] ;  /* 0x00582000012a7983 */ /* 0x001ee20000300a00 */
[----:B------:R-:W3:Y:S02]  /*57420*/  LDL.LU.64 R40, [R1+0x5818] ;  /* 0x0058180001287983 */ /* 0x000ee40000300a00 */
[----:B--2---:R-:W-:Y:S02]  /*57430*/  STL.64 [R1+0x5748], R46 ;  /* 0x0057482e01007387 */ /* 0x004fe40000100a00 */
[----:B------:R0:W-:Y:S02]  /*57440*/  STL.64 [R1+0x5740], R44 ;  /* 0x0057402c01007387 */ /* 0x0001e40000100a00 */
[----:B0-----:R-:W2:Y:S01]  /*57450*/  LDL.LU.64 R44, [R1+0x16e0] ;  /* 0x0016e000012c7983 */ /* 0x001ea20000300a00 */
[----:B------:R-:W2:Y:S01]  /*57460*/  LDL.LU.64 R46, [R1+0x16e8] ;  /* 0x0016e800012e7983 */ /* 0x000ea20000300a00 */
[C---:B---3--:R-:W-:Y:S11]  /*57470*/  HMMA.16816.F32 R24, R52.reuse, R40, R24 ;  /* 0x000000283418723c */ /* 0x048ff60000001818 */
[----:B------:R-:W-:Y:S11]  /*57480*/  @!UPT UIADD3 URZ, URZ, URZ, URZ ;  /* 0x0000003f3f3ff290 */ /* 0x000ff6000fffe03f */
[----:B------:R-:W-:Y:S01]  /*57490*/  @!UPT UIADD3 URZ, URZ, URZ, URZ ;  /* 0x0000003f3f3ff290 */ /* 0x000fe2000fffe03f */
[----:B------:R0:W-:Y:S01]  /*574a0*/  STL.64 [R1+0x9e0], R24 ;  /* 0x0009e01801007387 */ /* 0x0001e20000100a00 */
[----:B------:R1:W-:Y:S03]  /*574b0*/  STL.64 [R1+0x9e8], R26 ;  /* 0x0009e81a01007387 */ /* 0x0003e60000100a00 */
[----:B0-----:R-:W3:Y:S01]  /*574c0*/  LDL.LU.64 R24, [R1+0x16d0] ;  /* 0x0016d00001187983 */ /* 0x001ee20000300a00 */
[----:B-1----:R-:W3:Y:S02]  /*574d0*/  LDL.LU.64 R26, [R1+0x16d8] ;  /* 0x0016d800011a7983 */ /* 0x002ee40000300a00 */
[----:B------:R-:W-:Y:S02]  /*574e0*/  STL.64 [R1+0x5728], R42 ;  /* 0x0057282a01007387 */ /* 0x000fe40000100a00 */
[----:B------:R0:W-:Y:S01]  /*574f0*/  STL.64 [R1+0x5720], R40 ;  /* 0x0057202801007387 */ /* 0x0001e20000100a00 */
[C---:B--2---:R-:W-:Y:S08]  /*57500*/  HMMA.16816.F32 R44, R52.reuse, R32, R44 ;  /* 0x00000020342c723c */ /* 0x044ff0000000182c */
[C---:B0-----:R-:W-:Y:S01]  /*57510*/  HMMA.16816.F32 R40, R52.reuse, R36, R16 ;  /* 0x000000243428723c */ /* 0x041fe20000001810 */
[----:B------:R-:W2:Y:S01]  /*57520*/  LDL.LU.64 R16, [R1+0x16b0] ;  /* 0x0016b00001107983 */ /* 0x000ea20000300a00 */
[----:B------:R-:W2:Y:S11]  /*57530*/  LDL.LU.64 R18, [R1+0x16b8] ;  /* 0x0016b80001127983 */ /* 0x000eb60000300a00 */
[----:B------:R-:W-:Y:S10]  /*57540*/  @!UPT UIADD3 URZ, URZ, URZ, URZ ;  /* 0x0000003f3f3ff290 */ /* 0x000ff4000fffe03f */
[----:B------:R-:W-:Y:S01]  /*57550*/  STL.64 [R1+0x9d0], R40 ;  /* 0x0009d02801007387 */ /* 0x000fe20000100a00 */
[----:B------:R-:W-:Y:S02]  /*57560*/  STL.64 [R1+0x9d8], R42 ;  /* 0x0009d82a01007387 */ /* 0x000fe40000100a00 */
[----:B------:R-:W-:Y:S02]  /*57570*/  STL.64 [R1+0x5758], R38 ;  /* 0x0057582601007387 */ /* 0x000fe40000100a00 */
[----:B------:R0:W-:Y:S02]  /*57580*/  STL.64 [R1+0x5750], R36 ;  /* 0x0057502401007387 */ /* 0x0001e40000100a00 */
[----:B0-----:R-:W2:Y:S01]  /*57590*/  LDL.64 R36, [R1+0x100] ;  /* 0x0001000001247983 */ /* 0x001ea20000100a00 */
[----:B------:R-:W2:Y:S02]  /*575a0*/  LDL.LU.64 R40, [R1+0x16a0] ;  /* 0x0016a00001287983 */ /* 0x000ea40000300a00 */
[----:B------:R-:W2:Y:S02]  /*575b0*/  LDL.LU.64 R42, [R1+0x16a8] ;  /* 0x0016a800012a7983 */ /* 0x000ea40000300a00 */
[----:B------:R0:W-:Y:S01]  /*575c0*/  STL.64 [R1+0x9c0], R44 ;  /* 0x0009c02c01007387 */ /* 0x0001e20000100a00 */
[----:B------:R1:W-:Y:S04]  /*575d0*/  STL.64 [R1+0x9c8], R46 ;  /* 0x0009c82e01007387 */ /* 0x0003e80000100a00 */
[----:B0-----:R-:W2:Y:S01]  /*575e0*/  LDL.LU.64 R44, [R1+0x1680] ;  /* 0x00168000012c7983 */ /* 0x001ea20000300a00 */
[----:B-1----:R-:W2:Y:S02]  /*575f0*/  LDL.LU.64 R46, [R1+0x1688] ;  /* 0x00168800012e7983 */ /* 0x002ea40000300a00 */
[----:B----4-:R-:W-:Y:S02]  /*57600*/  STL.64 [R1+0x5768], R34 ;  /* 0x0057682201007387 */ /* 0x010fe40000100a00 */
[----:B------:R0:W-:Y:S02]  /*57610*/  STL.64 [R1+0x5760], R32 ;  /* 0x0057602001007387 */ /* 0x0001e40000100a00 */
[----:B0-----:R-:W4:Y:S01]  /*57620*/  LDL.LU.64 R32, [R1+0x16c0] ;  /* 0x0016c00001207983 */ /* 0x001f220000300a00 */
[----:B------:R-:W4:Y:S01]  /*57630*/  LDL.LU.64 R34, [R1+0x16c8] ;  /* 0x0016c80001227983 */ /* 0x000f220000300a00 */
[C---:B---3--:R-:W-:Y:S11]  /*57640*/  HMMA.16816.F32 R24, R52.reuse, R28, R24 ;  /* 0x0000001c3418723c */ /* 0x048ff60000001818 */
[----:B------:R-:W-:Y:S11]  /*57650*/  @!UPT UIADD3 URZ, URZ, URZ, URZ ;  /* 0x0000003f3f3ff290 */ /* 0x000ff6000fffe03f */
[----:B------:R-:W-:Y:S01]  /*57660*/  @!UPT UIADD3 URZ, URZ, URZ, URZ ;  /* 0x0000003f3f3ff290 */ /* 0x000fe2000fffe03f */
[----:B------:R0:W-:Y:S01]  /*57670*/  STL.64 [R1+0x9b0], R24 ;  /* 0x0009b01801007387 */ /* 0x0001e20000100a00 */
[----:B------:R-:W-:Y:S03]  /*57680*/  STL.64 [R1+0x9b8], R26 ;  /* 0x0009b81a01007387 */ /* 0x000fe60000100a00 */
[----:B0-----:R-:W4:Y:S01]  /*57690*/  LDL.LU.64 R24, [R1+0x5810] ;  /* 0x0058100001187983 */ /* 0x001f220000300a00 */
[C---:B--2---:R-:W-:Y:S08]  /*576a0*/  HMMA.16816.F32 R16, R52.reuse, R20, R16 ;  /* 0x000000143410723c */ /* 0x044ff00000001810 */
[----:B----4-:R-:W-:Y:S11]  /*576b0*/  HMMA.16816.F32 R32, R52, R24, R32 ;  /* 0x000000183420723c */ /* 0x010ff60000001820 */
[----:B------:R-:W-:Y:S11]  /*576c0*/  @!UPT UIADD3 URZ, URZ, URZ, URZ ;  /* 0x0000003f3f3ff290 */ /* 0x000ff6000fffe03f */
[----:B------:R-:W-:Y:S01]  /*576d0*/  @!UPT UIADD3 URZ, URZ, URZ, URZ ;  /* 0x0000003f3f3ff290 */ /* 0x000fe2000fffe03f */
[----:B------:R0:W-:Y:S01]  /*576e0*/  STL.64 [R1+0x9a0], R32 ;  /* 0x0009a02001007387 */ /* 0x0001e20000100a00 */
[----:B------:R1:W-:Y:S03]  /*576f0*/  STL.64 [R1+0x9a8], R34 ;  /* 0x0009a82201007387 */ /* 0x0003e60000100a00 */
[----:B0-----:R-:W2:Y:S01]  /*57700*/  LDL.LU.64 R32, [R1+0x1660] ;  /* 0x0016600001207983 */ /* 0x001ea20000300a00 */
[----:B-1----:R-:W2:Y:S02]  /*57710*/  LDL.LU.64 R34, [R1+0x1668] ;  /* 0x0016680001227983 */ /* 0x002ea40000300a00 */
[----:B------:R-:W-:Y:S02]  /*57720*/  STL [R1+0x570c], R24 ;  /* 0x00570c1801007387 */ /* 0x000fe40000100800 */
[----:B------:R0:W-:Y:S02]  /*57730*/  STL [R1+0x5708], R25 ;  /* 0x0057081901007387 */ /* 0x0001e40000100800 */
[----:B0-----:R-:W3:Y:S01]  /*57740*/  LDL.LU.64 R24, [R1+0x1670] ;  /* 0x0016700001187983 */ /* 0x001ee20000300a00 */
[----:B------:R-:W3:Y:S02]  /*57750*/  LDL.LU.64 R26, [R1+0x1678] ;  /* 0x00167800011a7983 */ /* 0x000ee40000300a00 */
[----:B------:R0:W-:Y:S02]  /*57760*/  STL.64 [R1+0x990], R16 ;  /* 0x0009901001007387 */ /* 0x0001e40000100a00 */
[----:B------:R-:W-:Y:S01]  /*57770*/  STL.64 [R1+0x998], R18 ;  /* 0x0009981201007387 */ /* 0x000fe20000100a00 */
[----:B0-----:R-:W4:Y:S01]  /*57780*/  LDL.LU.64 R16, [R1+0x5808] ;  /* 0x0058080001107983 */ /* 0x001f220000300a00 */
[----:B------:R-:W-:Y:S02]  /*57790*/  STL [R1+0x571c], R20 ;  /* 0x00571c1401007387 */ /* 0x000fe40000100800 */
[----:B------:R0:W-:Y:S02]  /*577a0*/  STL [R1+0x5718], R21 ;  /* 0x0057181501007387 */ /* 0x0001e40000100800 */
[----:B0-----:R-:W2:Y:S01]  /*577b0*/  LDL.LU.64 R20, [R1+0x1690] ;  /* 0x0016900001147983 */ /* 0x001ea20000300a00 */
[----:B------:R-:W2:Y:S02]  /*577c0*/  LDL.LU.64 R22, [R1+0x1698] ;  /* 0x0016980001167983 */ /* 0x000ea40000300a00 */
[----:B------:R-:W-:-:S02]  /*577d0*/  IMAD.MOV.U32 R7, RZ, RZ, R48 ;  /* 0x000000ffff077224 */ /* 0x000fc400078e0030 */
[----:B------:R-:W-:Y:S02]  /*577e0*/  IMAD.MOV.U32 R6, RZ, RZ, R49 ;  /* 0x000000ffff067224 */ /* 0x000fe400078e0031 */
[----:B------:R-:W-:Y:S02]  /*577f0*/  IMAD.MOV.U32 R18, RZ, RZ, R36 ;  /* 0x000000ffff127224 */ /* 0x000fe400078e0024 */
[----:B------:R-:W-:Y:S01]  /*57800*/  IMAD.MOV.U32 R19, RZ, RZ, R37 ;  /* 0x000000ffff137224 */ /* 0x000fe200078e0025 */
[C---:B----4-:R-:W-:Y:S08]  /*57810*/  HMMA.16816.F32 R40, R52.reuse, R16, R40 ;  /* 0x000000103428723c */ /* 0x050ff00000001828 */
[C---:B--2---:R-:W-:Y:S11]  /*57820*/  HMMA.16816.F32 R20, R52.reuse, R12, R20 ;  /* 0x0000000c3414723c */ /* 0x044ff60000001814 */
[----:B------:R-:W-:Y:S04]  /*57830*/  @!UPT UIADD3 URZ, URZ, URZ, URZ ;  /* 0x0000003f3f3ff290 */ /* 0x000fe8000fffe03f */
[----:B------:R0:W-:Y:S01]  /*57840*/  STL.64 [R1+0x980], R40 ;  /* 0x0009802801007387 */ /* 0x0001e20000100a00 */
[----:B------:R-:W-:Y:S03]  /*57850*/  STL.64 [R1+0x988], R42 ;  /* 0x0009882a01007387 */ /* 0x000fe60000100a00 */
[----:B0-----:R-:W2:Y:S04]  /*57860*/  LDL.64 R40, [R1+0x120] ;  /* 0x0001200001287983 */ /* 0x001ea80000100a00 */
[----:B------:R-:W-:Y:S02]  /*57870*/  STL.64 [R1+0x970], R20 ;  /* 0x0009701401007387 */ /* 0x000fe40000100a00 */
[----:B------:R0:W-:Y:S02]  /*57880*/  STL.64 [R1+0x978], R22 ;  /* 0x0009781601007387 */ /* 0x0001e40000100a00 */
[C---:B0-----:R-:W-:Y:S01]  /*57890*/  HMMA.16816.F32 R20, R52.reuse, R4, R44 ;  /* 0x000000043414723c */ /* 0x041fe2000000182c */
[----:B------:R-:W4:Y:S11]  /*578a0*/  LDL.64 R44, [R1+0xf0] ;  /* 0x0000f000012c7983 */ /* 0x000f360000100a00 */
[----:B------:R-:W-:Y:S11]  /*578b0*/  @!UPT UIADD3 URZ, URZ, URZ, URZ ;  /* 0x0000003f3f3ff290 */ /* 0x000ff6000fffe03f */
[----:B------:R-:W-:Y:S01]  /*578c0*/  STL.64 [R1+0x960], R20 ;  /* 0x0009601401007387 */ /* 0x000fe20000100a00 */
[----:B------:R3:W-:Y:S02]  /*578d0*/  STL.64 [R1+0x968], R22 ;  /* 0x0009681601007387 */ /* 0x0007e40000100a00 */
[C---:B---3--:R-:W-:Y:S11]  /*578e0*/  HMMA.16816.F32 R20, R52.reuse, R48, R24 ;  /* 0x000000303414723c */ /* 0x048ff60000001818 */
[----:B------:R-:W-:Y:S11]  /*578f0*/  @!UPT UIADD3 URZ, URZ, URZ, URZ ;  /* 0x0000003f3f3ff290 */ /* 0x000ff6000fffe03f */
[----:B------:R-:W-:Y:S01]  /*57900*/  @!UPT UIADD3 URZ, URZ, URZ, URZ ;  /* 0x0000003f3f3ff290 */ /* 0x000fe2000fffe03f */
[----:B------:R-:W-:Y:S01]  /*57910*/  STL.64 [R1+0x950], R20 ;  /* 0x0009501401007387 */ /* 0x000fe20000100a00 */
[----:B------:R0:W-:Y:S02]  /*57920*/  STL.64 [R1+0x958], R22 ;  /* 0x0009581601007387 */ /* 0x0001e40000100a00 */
[----:B------:R-:W3:Y:S01]  /*57930*/  LDL.64 R48, [R1+0xe0] ;  /* 0x0000e00001307983 */ /* 0x000ee20000100a00 */
[C---:B0-----:R-:W-:Y:S01]  /*57940*/  HMMA.16816.F32 R20, R52.reuse, R36, R32 ;  /* 0x000000243414723c */ /* 0x041fe20000001820 */
[----:B------:R-:W-:Y:S01]  /*57950*/  STL.64 [R1+0x5778], R6 ;  /* 0x0057780601007387 */ /* 0x000fe20000100a00 */
[----:B------:R0:W-:Y:S11]  /*57960*/  STL.64 [R1+0x5770], R4 ;  /* 0x0057700401007387 */ /* 0x0001f60000100a00 */
[----:B------:R-:W-:Y:S11]  /*57970*/  @!UPT UIADD3 URZ, URZ, URZ, URZ ;  /* 0x0000003f3f3ff290 */ /* 0x000ff6000fffe03f */
[----:B------:R-:W-:Y:S02]  /*57980*/  IMAD.MOV.U32 R60, RZ, RZ, R20 ;  /* 0x000000ffff3c7224 */ /* 0x000fe400078e0014 */
[----:B------:R-:W-:Y:S02]  /*57990*/  IMAD.MOV.U32 R3, RZ, RZ, R21 ;  /* 0x000000ffff037224 */ /* 0x000fe400078e0015 */
[----:B------:R-:W-:Y:S02]  /*579a0*/  IMAD.MOV.U32 R2, RZ, RZ, R22 ;  /* 0x000000ffff027224 */ /* 0x000fe400078e0016 */
[----:B------:R-:W-:Y:S01]  /*579b0*/  IMAD.MOV.U32 R0, RZ, RZ, R23 ;  /* 0x000000ffff007224 */ /* 0x000fe200078e0017 */
[----:B------:R-:W2:Y:S01]  /*579c0*/  LDL.LU.64 R20, [R1+0x1650] ;  /* 0x0016500001147983 */ /* 0x000ea20000300a00 */
[----:B------:R-:W2:Y:S02]  /*579d0*/  LDL.LU.64 R22, [R1+0x1658] ;  /* 0x0016580001167983 */ /* 0x000ea40000300a00 */
[----:B------:R-:W3:Y:S02]  /*579e0*/  LDL.LU.64 R24, [R1+0x1640] ;  /* 0x0016400001187983 */ /* 0x000ee40000300a00 */
[----:B------:R-:W3:Y:S01]  /*579f0*/  LDL.LU.64 R26, [R1+0x1648] ;  /* 0x00164800011a7983 */ /* 0x000ee20000300a00 */
[----:B------:R-:W4:Y:S01]  /*57a00*/  LDL.LU.64 R36, [R1+0x1380] ;  /* 0x0013800001247983 */ /* 0x000f220000300a00 */
[----:B------:R-:W4:Y:S02]  /*57a10*/  LDL.LU.64 R38, [R1+0x1388] ;  /* 0x0013880001267983 */ /* 0x000f240000300a00 */
[----:B0-----:R-:W3:Y:S02]  /*57a20*/  LDL.LU.64 R4, [R1+0x1370] ;  /* 0x0013700001047983 */ /* 0x001ee40000300a00 */
[----:B------:R-:W3:Y:S01]  /*57a30*/  LDL.LU.64 R6, [R1+0x1378] ;  /* 0x0013780001067983 */ /* 0x000ee20000300a00 */
[----:B------:R-:W3:Y:S01]  /*57a40*/  LDL.64 R32, [R1+0xd0] ;  /* 0x0000d00001207983 */ /* 0x000ee20000100a00 */
[----:B------:R-:W-:Y:S02]  /*57a50*/  STL.64 [R1+0x5788], R18 ;  /* 0x0057881201007387 */ /* 0x000fe40000100a00 */
[----:B------:R0:W-:Y:S02]  /*57a60*/  STL.64 [R1+0x5780], R16 ;  /* 0x0057801001007387 */ /* 0x0001e40000100a00 */
[----:B0-----:R-:W3:Y:S01]  /*57a70*/  LDL.64 R16, [R1+0x130] ;  /* 0x0001300001107983 */ /* 0x001ee20000100a00 */
[----:B------:R-:W-:Y:S02]  /*57a80*/  STL [R1+0x4d7c], R0 ;  /* 0x004d7c0001007387 */ /* 0x000fe40000100800 */
[----:B------:R-:W-:Y:S02]  /*57a90*/  STL [R1+0x4d78], R2 ;  /* 0x004d780201007387 */ /* 0x000fe40000100800 */
[----:B------:R-:W-:Y:S01]  /*57aa0*/  STL [R1+0x4d74], R3 ;  /* 0x004d740301007387 */ /* 0x000fe20000100800 */
[----:B------:R-:W-:Y:S01]  /*57ab0*/  STL [R1+0x4d70], R60 ;  /* 0x004d703c01007387 */ /* 0x000fe20000100800 */
[C---:B--2---:R-:W-:Y:S08]  /*57ac0*/  HMMA.16816.F32 R20, R52.reuse, R40, R20 ;  /* 0x000000283414723c */ /* 0x044ff00000001814 */
[----:B---3--:R-:W-:Y:S07]  /*57ad0*/  HMMA.16816.F32 R52, R52, R16, R24 ;  /* 0x000000103434723c */ /* 0x008fee0000001818 */
[----:B------:R-:W-:-:S02]  /*57ae0*/  IMAD.MOV.U32 R24, RZ, RZ, R16 ;  /* 0x000000ffff187224 */ /* 0x000fc400078e0010 */
[----:B------:R-:W-:Y:S02]  /*57af0*/  IMAD.MOV.U32 R25, RZ, RZ, R17 ;  /* 0x000000ffff197224 */ /* 0x000fe400078e0011 */
[C---:B----4-:R-:W-:Y:S04]  /*57b00*/  HMMA.16816.F32 R16, R8.reuse, R44, R36 ;  /* 0x0000002c0810723c */ /* 0x050fe80000001824 */
[----:B------:R-:W-:Y:S01]  /*57b10*/  STL.64 [R1+0x930], R20 ;  /* 0x0009301401007387 */ /* 0x000fe20000100a00 */
[----:B------:R-:W-:Y:S07]  /*57b20*/  STL.64 [R1+0x938], R22 ;  /* 0x0009381601007387 */ /* 0x000fee0000100a00 */
[----:B------:R-:W-:Y:S01]  /*57b30*/  STL.64 [R1+0x420], R52 ;  /* 0x0004203401007387 */ /* 0x000fe20000100a00 */
[----:B------:R-:W-:Y:S10]  /*57b40*/  STL.64 [R1+0x428], R54 ;  /* 0x0004283601007387 */ /* 0x000ff40000100a00 */
[----:B------:R0:W-:Y:S01]  /*57b50*/  STL.64 [R1+0x370], R16 ;  /* 0x0003701001007387 */ /* 0x0001e20000100a00 */
[----:B------:R1:W-:Y:S03]  /*57b60*/  STL.64 [R1+0x378], R18 ;  /* 0x0003781201007387 */ /* 0x0003e60000100a00 */
[----:B0-----:R-:W2:Y:S01]  /*57b70*/  LDL.LU.64 R16, [R1+0x1360] ;  /* 0x0013600001107983 */ /* 0x001ea20000300a00 */
[----:B-1----:R-:W2:Y:S01]  /*57b80*/  LDL.LU.64 R18, [R1+0x1368] ;  /* 0x0013680001127983 */ /* 0x002ea20000300a00 */
[----:B------:R-:W-:Y:S01]  /*57b90*/  HMMA.16816.F32 R4, R8, R48, R4 ;  /* 0x000000300804723c */ /* 0x000fe20000001804 */
[----:B------:R-:W-:-:S02]  /*57ba0*/  IMAD.MOV.U32 R27, RZ, RZ, R44 ;  /* 0x000000ffff1b7224 */ /* 0x000fc400078e002c */
[----:B------:R-:W-:-:S05]  /*57bb0*/  IMAD.MOV.U32 R26, RZ, RZ, R45 ;  /* 0x000000ffff1a7224 */ /* 0x000fca00078e002d */
[----:B------:R-:W-:Y:S01]  /*57bc0*/  STL.64 [R1+0x5798], R26 ;  /* 0x0057981a01007387 */ /* 0x000fe20000100a00 */
[----:B------:R-:W-:Y:S02]  /*57bd0*/  STL.64 [R1+0x5790], R24 ;  /* 0x0057901801007387 */ /* 0x000fe40000100a00 */
[----:B------:R-:W-:Y:S02]  /*57be0*/  IMAD.MOV.U32 R23, RZ, RZ, R40 ;  /* 0x000000ffff177224 */ /* 0x000fe400078e0028 */
[----:B------:R-:W-:Y:S02]  /*57bf0*/  IMAD.MOV.U32 R22, RZ, RZ, R41 ;  /* 0x000000ffff167224 */ /* 0x000fe400078e0029 */
[----:B------:R-:W-:Y:S02]  /*57c00*/  IMAD.MOV.U32 R40, RZ, RZ, R31 ;  /* 0x000000ffff287224 */ /* 0x000fe400078e001f */
[----:B------:R-:W-:Y:S02]  /*57c10*/  IMAD.MOV.U32 R41, RZ, RZ, R30 ;  /* 0x000000ffff297224 */ /* 0x000fe400078e001e */
[----:B------:R-:W-:-:S02]  /*57c20*/  IMAD.MOV.U32 R31, RZ, RZ, R48 ;  /* 0x000000ffff1f7224 */ /* 0x000fc400078e0030 */
[----:B------:R-:W-:Y:S02]  /*57c30*/  IMAD.MOV.U32 R30, RZ, RZ, R49 ;  /* 0x000000ffff1e7224 */ /* 0x000fe400078e0031 */
[----:B------:R0:W-:Y:S01]  /*57c40*/  STL.64 [R1+0x360], R4 ;  /* 0x0003600401007387 */ /* 0x0001e20000100a00 */
[----:B------:R1:W-:Y:S03]  /*57c50*/  STL.64 [R1+0x368], R6 ;  /* 0x0003680601007387 */ /* 0x0003e60000100a00 */
[----:B0-----:R-:W3:Y:S01]  /*57c60*/  LDL.LU.64 R4, [R1+0x1350] ;  /* 0x0013500001047983 */ /* 0x001ee20000300a00 */
[----:B-1----:R-:W3:Y:S02]  /*57c70*/  LDL.LU.64 R6, [R1+0x1358] ;  /* 0x0013580001067983 */ /* 0x002ee40000300a00 */
[----:B------:R-:W-:Y:S02]  /*57c80*/  STL.64 [R1+0x57a8], R30 ;  /* 0x0057a81e01007387 */ /* 0x000fe40000100a00 */
[----:B------:R-:W-:-:S02]  /*57c90*/  IMAD.MOV.U32 R44, RZ, RZ, R61 ;  /* 0x000000ffff2c7224 */ /* 0x000fc400078e003d */
[----:B------:R-:W-:Y:S01]  /*57ca0*/  IMAD.MOV.U32 R45, RZ, RZ, R14 ;  /* 0x000000ffff2d7224 */ /* 0x000fe200078e000e */
[----:B------:R0:W-:Y:S01]  /*57cb0*/  STL.64 [R1+0x57a0], R28 ;  /* 0x0057a01c01007387 */ /* 0x0001e20000100a00 */
[----:B------:R-:W4:Y:S02]  /*57cc0*/  LDL.LU R61, [R1+0x5804] ;  /* 0x00580400013d7983 */ /* 0x000f240000300800 */
[----:B------:R-:W4:Y:S02]  /*57cd0*/  LDL.LU R14, [R1+0x5800] ;  /* 0x00580000010e7983 */ /* 0x000f240000300800 */
[----:B------:R-:W4:Y:S01]  /*57ce0*/  LDL R52, [R1+0xa0] ;  /* 0x0000a00001347983 */ /* 0x000f220000100800 */
[----:B------:R-:W4:Y:S04]  /*57cf0*/  LDL R53, [R1+0xa4] ;  /* 0x0000a40001357983 */ /* 0x000f280000100800 */
[----:B------:R-:W4:Y:S04]  /*57d00*/  LDL.64 R36, [R1+0x90] ;  /* 0x0000900001247983 */ /* 0x000f280000100a00 */
[----:B------:R-:W4:Y:S01]  /*57d10*/  LDL.64 R48, [R1+0x80] ;  /* 0x0000800001307983 */ /* 0x000f220000100a00 */
[----:B------:R-:W-:-:S02]  /*57d20*/  IMAD.MOV.U32 R20, RZ, RZ, R32 ;  /* 0x000000ffff147224 */ /* 0x000fc400078e0020 */
[----:B------:R-:W-:Y:S01]  /*57d30*/  IMAD.MOV.U32 R21, RZ, RZ, R33 ;  /* 0x000000ffff157224 */ /* 0x000fe200078e0021 */
[----:B0-----:R-:W4:Y:S04]  /*57d40*/  LDL R28, [R1+0xb0] ;  /* 0x0000b000011c7983 */ /* 0x001f280000100800 */
[----:B------:R-:W4:Y:S01]  /*57d50*/  LDL R29, [R1+0xb4] ;  /* 0x0000b400011d7983 */ /* 0x000f220000100800 */
[----:B------:R-:W-:Y:S01]  /*57d60*/  STL.64 [R1+0x57b0], R44 ;  /* 0x0057b02c01007387 */ /* 0x000fe20000100a00 */
[C---:B--2---:R-:W-:Y:S11]  /*57d70*/  HMMA.16816.F32 R16, R8.reuse, R32, R16 ;  /* 0x000000200810723c */ /* 0x044ff60000001810 */
[----:B------:R-:W-:Y:S11]  /*57d80*/  @!UPT UIADD3 URZ, URZ, URZ, URZ ;  /* 0x0000003f3f3ff290 */ /* 0x000ff6000fffe03f */
[----:B------:R-:W-:Y:S01]  /*57d90*/  @!UPT UIADD3 URZ, URZ, URZ, URZ ;  /* 0x0000003f3f3ff290 */ /* 0x000fe2000fffe03f */
[----:B------:R-:W-:Y:S01]  /*57da0*/  STL.64 [R1+0x350], R16 ;  /* 0x0003501001007387 */ /* 0x000fe20000100a00 */
[----:B------:R-:W-:Y:S02]  /*57db0*/  STL.64 [R1+0x358], R18 ;  /* 0x0003581201007387 */ /* 0x000fe40000100a00 */
[----:B------:R-:W-:Y:S02]  /*57dc0*/  STL.64 [R1+0x57c0], R22 ;  /* 0x0057c01601007387 */ /* 0x000fe40000100a00 */
[----:B------:R0:W-:Y:S01]  /*57dd0*/  STL.64 [R1+0x57b8], R20 ;  /* 0x0057b81401007387 */ /* 0x0001e20000100a00 */
[----:B------:R-:W2:Y:S01]  /*57de0*/  LDL R32, [R1+0x10] ;  /* 0x0000100001207983 */ /* 0x000ea20000100800 */
[----:B---3--:R-:W-:Y:S01]  /*57df0*/  HMMA.16816.F32 R4, R8, R40, R4 ;  /* 0x000000280804723c */ /* 0x008fe20000001804 */
[----:B------:R-:W-:Y:S02]  /*57e00*/  IMAD.MOV.U32 R33, RZ, RZ, R58 ;  /* 0x000000ffff217224 */ /* 0x000fe400078e003a */
[----:B------:R-:W3:Y:S04]  /*57e10*/  LDL.LU R58, [R1+0x57fc] ;  /* 0x0057fc00013a7983 */ /* 0x000ee80000300800 */
[----:B----4-:R-:W-:-:S02]  /*57e20*/  IMAD.MOV.U32 R40, RZ, RZ, R14 ;  /* 0x000000ffff287224 */ /* 0x010fc400078e000e */
[----:B------:R-:W-:Y:S01]  /*57e30*/  IMAD.MOV.U32 R41, RZ, RZ, R61 ;  /* 0x000000ffff297224 */ /* 0x000fe200078e003d */
[----:B--2---:R-:W-:Y:S01]  /*57e40*/  STL.64 [R1+0x57c8], R32 ;  /* 0x0057c82001007387 */ /* 0x004fe20000100a00 */
[----:B------:R-:W2:Y:S11]  /*57e50*/  LDL.LU R14, [R1+0x57f8] ;  /* 0x0057f800010e7983 */ /* 0x000eb60000300800 */
[----:B------:R-:W-:Y:S01]  /*57e60*/  @!UPT UIADD3 URZ, URZ, URZ, URZ ;  /* 0x0000003f3f3ff290 */ /* 0x000fe2000fffe03f */
[----:B------:R-:W-:Y:S02]  /*57e70*/  STL.64 [R1+0x340], R4 ;  /* 0x0003400401007387 */ /* 0x000fe40000100a00 */
[----:B------:R-:W-:Y:S01]  /*57e80*/  STL.64 [R1+0x348], R6 ;  /* 0x0003480601007387 */ /* 0x000fe20000100a00 */
[----:B------:R-:W4:Y:S01]  /*57e90*/  LDL.LU R61, [R1+0x57f4] ;  /* 0x0057f400013d7983 */ /* 0x000f220000300800 */
[----:B------:R-:W2:Y:S02]  /*57ea0*/  LDL.LU.64 R24, [R1+0x880] ;  /* 0x0008800001187983 */ /* 0x000ea40000300a00 */
[----:B------:R-:W2:Y:S02]  /*57eb0*/  LDL.LU.64 R26, [R1+0x888] ;  /* 0x00088800011a7983 */ /* 0x000ea40000300a00 */
[----:B0-----:R-:W2:Y:S01]  /*57ec0*/  LDL.LU.64 R20, [R1+0x870] ;  /* 0x0008700001147983 */ /* 0x001ea20000300a00 */
[----:B------:R-:W2:Y:S01]  /*57ed0*/  LDL.LU.64 R22, [R1+0x878] ;  /* 0x0008780001167983 */ /* 0x000ea20000300a00 */
[----:B------:R0:W-:Y:S03]  /*57ee0*/  STL.64 [R1+0x57d0], R40 ;  /* 0x0057d02801007387 */ /* 0x0001e60000100a00 */
[----:B0-----:R-:W2:Y:S01]  /*57ef0*/  LDL.LU.64 R40, [R1+0x8a0] ;  /* 0x0008a00001287983 */ /* 0x001ea20000300a00 */
[----:B------:R-:W2:Y:S02]  /*57f00*/  LDL.LU.64 R42, [R1+0x8a8] ;  /* 0x0008a800012a7983 */ /* 0x000ea40000300a00 */
[----:B------:R-:W2:Y:S02]  /*57f10*/  LDL R32, [R1+0x50] ;  /* 0x0000500001207983 */ /* 0x000ea40000100800 */
[----:B---3--:R-:W-:-:S02]  /*57f20*/  IMAD.MOV.U32 R33, RZ, RZ, R58 ;  /* 0x000000ffff217224 */ /* 0x008fc400078e003a */
[----:B------:R-:W3:Y:S01]  /*57f30*/  LDL.LU R58, [R1+0x57f0] ;  /* 0x0057f000013a7983 */ /* 0x000ee20000300800 */
[----:B------:R-:W3:Y:S02]  /*57f40*/  LDL.LU.64 R4, [R1+0x890] ;  /* 0x0008900001047983 */ /* 0x000ee40000300a00 */
[----:B------:R-:W3:Y:S01]  /*57f50*/  LDL.LU.64 R6, [R1+0x898] ;  /* 0x0008980001067983 */ /* 0x000ee20000300a00 */
[----:B--2---:R-:W-:Y:S01]  /*57f60*/  STL.64 [R1+0x57d8], R32 ;  /* 0x0057d82001007387 */ /* 0x004fe20000100a00 */
[----:B------:R-:W2:Y:S02]  /*57f70*/  LDL.64 R44, [R1+0x40] ;  /* 0x00004000012c7983 */ /* 0x000ea40000100a00 */
[----:B------:R-:W-:Y:S02]  /*57f80*/  IMAD.MOV.U32 R17, RZ, RZ, R15 ;  /* 0x000000ffff117224 */ /* 0x000fe400078e000f */
[----:B------:R-:W-:Y:S01]  /*57f90*/  IMAD.MOV.U32 R16, RZ, RZ, R59 ;  /* 0x000000ffff107224 */ /* 0x000fe200078e003b */
[C---:B------:R-:W-:Y:S08]  /*57fa0*/  HMMA.16816.F32 R28, R8.reuse, R28, R40 ;  /* 0x0000001c081c723c */ /* 0x040ff00000001828 */
[----:B---3--:R-:W-:Y:S01]  /*57fb0*/  HMMA.16816.F32 R4, R8, R48, R4 ;  /* 0x000000300804723c */ /* 0x008fe20000001804 */
[----:B--2---:R0:W-:Y:S02]  /*57fc0*/  STL.64 [R1+0x57e0], R44 ;  /* 0x0057e02c01007387 */ /* 0x0041e40000100a00 */
[----:B0-----:R-:W-:-:S02]  /*57fd0*/  IMAD.MOV.U32 R45, RZ, RZ, R14 ;  /* 0x000000ffff2d7224 */ /* 0x001fc400078e000e */
[----:B------:R-:W0:Y:S01]  /*57fe0*/  S2R R14, SR_TID.X ;  /* 0x00000000000e7919 */ /* 0x000e220000002100 */
[----:B----4-:R-:W-:-:S03]  /*57ff0*/  IMAD.MOV.U32 R44, RZ, RZ, R61 ;  /* 0x000000ffff2c7224 */ /* 0x010fc600078e003d */
[----:B------:R1:W-:Y:S01]  /*58000*/  STL.64 [R1+0x57e8], R16 ;  /* 0x0057e81001007387 */ /* 0x0003e20000100a00 */
[C---:B0-----:R-:W-:Y:S01]  /*58010*/  LOP3.LUT R15, R14.reuse, 0x7, RZ, 0xc0, !PT ;  /* 0x000000070e0f7812 */ /* 0x041fe200078ec0ff */
[----:B------:R-:W-:-:S04]  /*58020*/  IMAD.SHL.U32 R61, R14, 0x2, RZ ;  /* 0x000000020e3d7824 */ /* 0x000fc800078e00ff */
[----:B------:R-:W-:Y:S02]  /*58030*/  IMAD R15, R15, 0x110, RZ ;  /* 0x000001100f0f7824 */ /* 0x000fe400078e02ff */
[----:B------:R-:W-:Y:S01]  /*58040*/  IMAD.SHL.U32 R14, R14, 0x80, RZ ;  /* 0x000000800e0e7824 */ /* 0x000fe200078e00ff */
[----:B-1----:R-:W-:Y:S02]  /*58050*/  HMMA.16816.F32 R16, R8, R52, R24 ;  /* 0x000000340810723c */ /* 0x002fe40000001818 */
[----:B------:R-:W-:-:S04]  /*58060*/  LOP3.LUT R0, R15, 0x10, R61, 0x78, !PT ;  /* 0x000000100f007812 */ /* 0x000fc800078e783d */
[----:B------:R-:W-:-:S04]  /*58070*/  LOP3.LUT R0, R0, 0x800, R14, 0xf8, !PT ;  /* 0x0000080000007812 */ /* 0x000fc800078ef80e */
[----:B------:R-:W-:-:S05]  /*58080*/  LOP3.LUT R0, R0, 0x60, RZ, 0x3c, !PT ;  /* 0x0000006000007812 */ /* 0x000fca00078e3cff */
[----:B------:R-:W0:Y:S04]  /*58090*/  LDSM.16.MT88.4 R52, [R0+0x8000] ;  /* 0x008000000034783b */ /* 0x000e280000004200 */
[----:B------:R-:W-:Y:S01]  /*580a0*/  STL.64 [R1+0x330], R28 ;  /* 0x0003301c01007387 */ /* 0x000fe20000100a00 */
[----:B------:R-:W-:Y:S03]  /*580b0*/  STL.64 [R1+0x338], R30 ;  /* 0x0003381e01007387 */ /* 0x000fe60000100a00 */
[----:B------:R-:W-:Y:S01]  /*580c0*/  STL.64 [R1+0x320], R16 ;  /* 0x0003201001007387 */ /* 0x000fe20000100a00 */
[----:B------:R1:W-:Y:S02]  /*580d0*/  STL.64 [R1+0x328], R18 ;  /* 0x0003281201007387 */ /* 0x0003e40000100a00 */
[----:B-1----:R-:W-:Y:S11]  /*580e0*/  HMMA.16816.F32 R16, R8, R36, R20 ;  /* 0x000000240810723c */ /* 0x002ff60000001814 */
[----:B------:R-:W-:Y:S11]  /*580f0*/  @!UPT UIADD3 URZ, URZ, URZ, URZ ;  /* 0x0000003f3f3ff290 */ /* 0x000ff6000fffe03f */
[----:B------:R-:W-:Y:S01]  /*58100*/  @!UPT UIADD3 URZ, URZ, URZ, URZ ;  /* 0x0000003f3f3ff290 */ /* 0x000fe2000fffe03f */
[----:B------:R-:W-:Y:S01]  /*58110*/  STL.64 [R1+0x310], R16 ;  /* 0x0003101001007387 */ /* 0x000fe20000100a00 */
[----:B------:R-:W-:Y:S02]  /*58120*/  STL.64 [R1+0x318], R18 ;  /* 0x0003181201007387 */ /* 0x000fe40000100a00 */
[----:B0-----:R-:W-:Y:S02]  /*58130*/  STL.64 [R1+0x56b8], R54 ;  /* 0x0056b83601007387 */ /* 0x001fe40000100a00 */
[----:B------:R0:W-:Y:S02]  /*58140*/  STL.64 [R1+0x56b0], R52 ;  /* 0x0056b03401007387 */ /* 0x0001e40000100a00 */
[----:B0-----:R-:W2:Y:S01]  /*58150*/  LDL.64 R52, [R1+0x60] ;  /* 0x0000600001347983 */ /* 0x001ea20000100a00 */
[----:B------:R0:W-:Y:S02]  /*58160*/  STL.64 [R1+0x5b0], R4 ;  /* 0x0005b00401007387 */ /* 0x0001e40000100a00 */
[----:B------:R1:W-:Y:S02]  /*58170*/  STL.64 [R1+0x5b8], R6 ;  /* 0x0005b80601007387 */ /* 0x0003e40000100a00 */
[----:B------:R-:W3:Y:S01]  /*58180*/  LDL.LU.64 R16, [R1+0x860] ;  /* 0x0008600001107983 */ /* 0x000ee20000300a00 */
[----:B------:R-:W3:Y:S01]  /*58190*/  LDL.LU.64 R18, [R1+0x868] ;  /* 0x0008680001127983 */ /* 0x000ee20000300a00 */
[----:B------:R-:W2:Y:S02]  /*581a0*/  LDL.LU.64 R32, [R1+0x850] ;  /* 0x0008500001207983 */ /* 0x000ea40000300a00 */
[----:B------:R-:W2:Y:S02]  /*581b0*/  LDL.LU.64 R34, [R1+0x858] ;  /* 0x0008580001227983 */ /* 0x000ea40000300a00 */
[----:B------:R-:W4:Y:S01]  /*581c0*/  LDL.LU.64 R40, [R1+0x840] ;  /* 0x0008400001287983 */ /* 0x000f220000300a00 */
[----:B------:R-:W4:Y:S01]  /*581d0*/  LDL.LU.64 R42, [R1+0x848] ;  /* 0x00084800012a7983 */ /* 0x000f220000300a00 */
[----:B------:R-:W4:Y:S02]  /*581e0*/  LDL.LU.64 R20, [R1+0x830] ;  /* 0x0008300001147983 */ /* 0x000f240000300a00 */
[----:B------:R-:W4:Y:S02]  /*581f0*/  LDL.LU.64 R22, [R1+0x838] ;  /* 0x0008380001167983 */ /* 0x000f240000300a00 */
[----:B------:R-:W4:Y:S01]  /*58200*/  LDL.LU.64 R28, [R1+0x820] ;  /* 0x00082000011c7983 */ /* 0x000f220000300a00 */
[----:B------:R-:W4:Y:S01]  /*58210*/  LDL.LU.64 R30, [R1+0x828] ;  /* 0x00082800011e7983 */ /* 0x000f220000300a00 */
[----:B------:R-:W4:Y:S02]  /*58220*/  LDL.LU.64 R24, [R1+0x550] ;  /* 0x0005500001187983 */ /* 0x000f240000300a00 */
[----:B------:R-:W4:Y:S02]  /*58230*/  LDL.LU.64 R26, [R1+0x558] ;  /* 0x00055800011a7983 */ /* 0x000f240000300a00 */
[----:B0-----:R-:W4:Y:S02]  /*58240*/  LDL.LU.64 R4, [R1+0x540] ;  /* 0x0005400001047983 */ /* 0x001f240000300a00 */
[----:B------:R-:W-:-:S02]  /*58250*/  IMAD.MOV.U32 R59, RZ, RZ, R36 ;  /* 0x000000ffff3b7224 */ /* 0x000fc400078e0024 */
[----:B------:R-:W-:Y:S01]  /*58260*/  IMAD.MOV.U32 R15, RZ, RZ, R37 ;  /* 0x000000ffff0f7224 */ /* 0x000fe200078e0025 */
[----:B-1----:R-:W4:Y:S01]  /*58270*/  LDL.LU.64 R6, [R1+0x548] ;  /* 0x0005480001067983 */ /* 0x002f220000300a00 */
[----:B------:R-:W4:Y:S02]  /*58280*/  LDL.LU.64 R36, [R1+0x530] ;  /* 0x0005300001247983 */ /* 0x000f240000300a00 */
[----:B------:R-:W-:Y:S02]  /*58290*/  IMAD.MOV.U32 R61, RZ, RZ, R48 ;  /* 0x000000ffff3d7224 */ /* 0x000fe400078e0030 */
[----:B------:R-:W-:Y:S01]  /*582a0*/  IMAD.MOV.U32 R60, RZ, RZ, R49 ;  /* 0x000000ffff3c7224 */ /* 0x000fe200078e0031 */
[----:B------:R-:W4:Y:S01]  /*582b0*/  LDL.LU.64 R38, [R1+0x538] ;  /* 0x0005380001267983 */ /* 0x000f220000300a00 */
[----:B------:R-:W4:Y:S02]  /*582c0*/  LDL.LU.64 R48, [R1+0x520] ;  /* 0x0005200001307983 */ /* 0x000f240000300a00 */
[----:B------:R-:W4:Y:S01]  /*582d0*/  LDL.LU.64 R50, [R1+0x528] ;  /* 0x0005280001327983 */ /* 0x000f220000300a00 */
[C---:B---3--:R-:W-:Y:S08]  /*582e0*/  HMMA.16816.F32 R44, R8.reuse, R44, R16 ;  /* 0x0000002c082c723c */ /* 0x048ff00000001810 */
[----:B--2---:R-:W-:Y:S01]  /*582f0*/  HMMA.16816.F32 R32, R8, R52, R32 ;  /* 0x000000340820723c */ /* 0x004fe20000001820 */
[----:B------:R-:W2:Y:S11]  /*58300*/  LDL.LU.64 R16, [R1+0x57e8] ;  /* 0x0057e80001107983 */ /* 0x000eb60000300a00 */
[----:B------:R-:W-:Y:S03]  /*58310*/  @!UPT UIADD3 URZ, URZ, URZ, URZ ;  /* 0x0000003f3f3ff290 */ /* 0x000fe6000fffe03f */
[----:B------:R0:W-:Y:S01]  /*58320*/  STL.64 [R1+0x5a0], R44 ;  /* 0x0005a02c01007387 */ /* 0x0001e20000100a00 */
[----:B------:R-:W-:Y:S03]  /*58330*/  STL.64 [R1+0x5a8], R46 ;  /* 0x0005a82e01007387 */ /* 0x000fe60000100a00 */
[----:B0-----:R-:W4:Y:S04]  /*58340*/  LDL.LU.64 R44, [R1+0x57e0] ;  /* 0x0057e000012c7983 */ /* 0x001f280000300a00 */
[----:B------:R0:W-:Y:S02]  /*58350*/  STL.64 [R1+0x590], R32 ;  /* 0x0005902001007387 */ /* 0x0001e40000100a00 */
[----:B------:R1:W-:Y:S01]  /*58360*/  STL.64 [R1+0x598], R34 ;  /* 0x0005982201007387 */ /* 0x0003e20000100a00 */
[----:B0-----:R-:W1:Y:S01]  /*58370*/  LDL.LU.64 R32, [R1+0x57d8] ;  /* 0x0057d80001207983 */ /* 0x001e620000300a00 */
[----:B------:R-:W-:-:S02]  /*58380*/  IMAD.MOV.U32 R2, RZ, RZ, R52 ;  /* 0x000000ffff027224 */ /* 0x000fc400078e0034 */
[----:B------:R-:W-:Y:S02]  /*58390*/  IMAD.MOV.U32 R0, RZ, RZ, R53 ;  /* 0x000000ffff007224 */ /* 0x000fe400078e0035 */
[----:B------:R-:W3:Y:S01]  /*583a0*/  LDL.LU.64 R52, [R1+0x510] ;  /* 0x0005100001347983 */ /* 0x000ee20000300a00 */
[----:B------:R-:W3:Y:S01]  /*583b0*/  LDL.LU.64 R54, [R1+0x518] ;  /* 0x0005180001367983 */ /* 0x000ee20000300a00 */
[C---:B----4-:R-:W-:Y:S08]  /*583c0*/  HMMA.16816.F32 R20, R8.reuse, R44, R20 ;  /* 0x0000002c0814723c */ /* 0x050ff00000001814 */
[----:B-1----:R-:W-:Y:S01]  /*583d0*/  HMMA.16816.F32 R32, R8, R32, R40 ;  /* 0x000000200820723c */ /* 0x002fe20000001828 */
[----:B------:R-:W4:Y:S01]  /*583e0*/  LDL.LU.64 R40, [R1+0x57d0] ;  /* 0x0057d00001287983 */ /* 0x000f220000300a00 */
[----:B------:R-:W-:-:S02]  /*583f0*/  IMAD.MOV.U32 R14, RZ, RZ, R44 ;  /* 0x000000ffff0e7224 */ /* 0x000fc400078e002c */
[----:B------:R-:W-:Y:S11]  /*58400*/  IMAD.MOV.U32 R3, RZ, RZ, R45 ;  /* 0x000000ffff037224 */ /* 0x000ff600078e002d */
[----:B------:R-:W-:Y:S08]  /*58410*/  @!UPT UIADD3 URZ, URZ, URZ, URZ ;  /* 0x0000003f3f3ff290 */ /* 0x000ff0000fffe03f */
[----:B------:R0:W-:Y:S01]  /*58420*/  STL.64 [R1+0x580], R32 ;  /* 0x0005802001007387 */ /* 0x0001e20000100a00 */
[----:B------:R-:W-:Y:S03]  /*58430*/  STL.64 [R1+0x588], R34 ;  /* 0x0005882201007387 */ /* 0x000fe60000100a00 */
[----:B0-----:R-:W3:Y:S01]  /*58440*/  LDL.LU.64 R32, [R1+0x57c8] ;  /* 0x0057c80001207983 */ /* 0x001ee20000300a00 */
[----:B------:R-:W-:Y:S02]  /*58450*/  STL.64 [R1+0x570], R20 ;  /* 0x0005701401007387 */ /* 0x000fe40000100a00 */
[----:B------:R0:W-:Y:S02]  /*58460*/  STL.64 [R1+0x578], R22 ;  /* 0x0005781601007387 */ /* 0x0001e40000100a00 */
[----:B0-----:R-:W3:Y:S01]  /*58470*/  LDL.LU.64 R22, [R1+0x57c0] ;  /* 0x0057c00001167983 */ /* 0x001ee20000300a00 */
[----:B------:R-:W3:Y:S02]  /*58480*/  LDL.LU.64 R20, [R1+0x57b8] ;  /* 0x0057b80001147983 */ /* 0x000ee40000300a00 */
        /* <DEDUP_REMOVED lines=8> */
[C---:B---3--:R-:W-:Y:S03]  /*58510*/  HMMA.16816.F32 R32, R8.reuse, R32, R4 ;  /* 0x000000200820723c */ /* 0x048fe60000001804 */
[----:B------:R1:W-:Y:S01]  /*58520*/  STL.64 [R1+0x568], R42 ;  /* 0x0005682a01007387 */ /* 0x0003e20000100a00 */
[----:B0-----:R-:W3:Y:S03]  /*58530*/  LDL.LU.64 R40, [R1+0x810] ;  /* 0x0008100001287983 */ /* 0x001ee60000300a00 */
[----:B-1----:R-:W3:Y:S01]  /*58540*/  LDL.LU.64 R42, [R1+0x818] ;  /* 0x00081800012a7983 */ /* 0x002ee20000300a00 */
[----:B------:R-:W2:Y:S02]  /*58550*/  LDL.LU.64 R26, [R1+0x5798] ;  /* 0x00579800011a7983 */ /* 0x000ea40000300a00 */
[----:B------:R-:W2:Y:S01]  /*58560*/  LDL.LU.64 R24, [R1+0x5790] ;  /* 0x0057900001187983 */ /* 0x000ea20000300a00 */
[C---:B------:R-:W-:Y:S01]  /*58570*/  HMMA.16816.F32 R44, R8.reuse, R44, R36 ;  /* 0x0000002c082c723c */ /* 0x040fe20000001824 */
[----:B------:R-:W-:Y:S01]  /*58580*/  STL.64 [R1+0x550], R16 ;  /* 0x0005501001007387 */ /* 0x000fe20000100a00 */
[----:B------:R0:W-:Y:S03]  /*58590*/  STL.64 [R1+0x558], R18 ;  /* 0x0005581201007387 */ /* 0x0001e60000100a00 */
[----:B0-----:R-:W2:Y:S01]  /*585a0*/  LDL.LU.64 R18, [R1+0x5788] ;  /* 0x0057880001127983 */ /* 0x001ea20000300a00 */
[----:B------:R-:W2:Y:S02]  /*585b0*/  LDL.LU.64 R16, [R1+0x5780] ;  /* 0x0057800001107983 */ /* 0x000ea40000300a00 */
[----:B------:R-:W2:Y:S02]  /*585c0*/  LDL.LU.64 R6, [R1+0x5778] ;  /* 0x0057780001067983 */ /* 0x000ea40000300a00 */
[----:B------:R-:W2:Y:S02]  /*585d0*/  LDL.LU.64 R4, [R1+0x5770] ;  /* 0x0057700001047983 */ /* 0x000ea40000300a00 */
        /* <DEDUP_REMOVED lines=9> */
[----:B------:R-:W3:Y:S02]  /*58670*/  LDL.LU.64 R44, [R1+0x5740] ;  /* 0x00574000012c7983 */ /* 0x000ee40000300a00 */
[----:B------:R-:W-:Y:S02]  /*58680*/  STL.64 [R1+0x520], R48 ;  /* 0x0005203001007387 */ /* 0x000fe40000100a00 */
[----:B------:R0:W-:Y:S02]  /*58690*/  STL.64 [R1+0x528], R50 ;  /* 0x0005283201007387 */ /* 0x0001e40000100a00 */
[----:B0-----:R-:W2:Y:S01]  /*586a0*/  LDL.LU.64 R50, [R1+0x5738] ;  /* 0x0057380001327983 */ /* 0x001ea20000300a00 */
[----:B------:R-:W2:Y:S02]  /*586b0*/  LDL.LU.64 R48, [R1+0x5730] ;  /* 0x0057300001307983 */ /* 0x000ea40000300a00 */
[----:B------:R-:W-:Y:S02]  /*586c0*/  STL [R1+0x5640], R58 ;  /* 0x0056403a01007387 */ /* 0x000fe40000100800 */
[----:B------:R0:W-:Y:S01]  /*586d0*/  STL.64 [R1+0x5638], R56 ;  /* 0x0056383801007387 */ /* 0x0001e20000100a00 */
[----:B------:R1:W-:Y:S04]  /*586e0*/  STL [R1+0x56d8], R59 ;  /* 0x0056d83b01007387 */ /* 0x0003e80000100800 */
[----:B0-----:R-:W4:Y:S01]  /*586f0*/  LDL.LU.64 R56, [R1+0x7e0] ;  /* 0x0007e00001387983 */ /* 0x001f220000300a00 */
[----:B-1----:R-:W4:Y:S01]  /*58700*/  LDL.LU.64 R58, [R1+0x7e8] ;  /* 0x0007e800013a7983 */ /* 0x002f220000300a00 */
[C---:B---3--:R-:W-:Y:S08]  /*58710*/  HMMA.16816.F32 R40, R8.reuse, R44, R40 ;  /* 0x0000002c0828723c */ /* 0x048ff00000001828 */
[C---:B--2---:R-:W-:Y:S11]  /*58720*/  HMMA.16816.F32 R52, R8.reuse, R48, R52 ;  /* 0x000000300834723c */ /* 0x044ff60000001834 */
[----:B------:R-:W-:Y:S11]  /*58730*/  @!UPT UIADD3 URZ, URZ, URZ, URZ ;  /* 0x0000003f3f3ff290 */ /* 0x000ff6000fffe03f */
[----:B------:R-:W-:Y:S01]  /*58740*/  @!UPT UIADD3 URZ, URZ, URZ, URZ ;  /* 0x0000003f3f3ff290 */ /* 0x000fe2000fffe03f */
[----:B------:R0:W-:Y:S01]  /*58750*/  STL.64 [R1+0x510], R52 ;  /* 0x0005103401007387 */ /* 0x0001e20000100a00 */
[----:B------:R1:W-:Y:S03]  /*58760*/  STL.64 [R1+0x518], R54 ;  /* 0x0005183601007387 */ /* 0x0003e60000100a00 */
[----:B0-----:R-:W2:Y:S01]  /*58770*/  LDL.LU.64 R52, [R1+0x7d0] ;  /* 0x0007d00001347983 */ /* 0x001ea20000300a00 */
[----:B-1----:R-:W2:Y:S02]  /*58780*/  LDL.LU.64 R54, [R1+0x7d8] ;  /* 0x0007d80001367983 */ /* 0x002ea40000300a00 */
[----:B------:R-:W-:Y:S02]  /*58790*/  STL.64 [R1+0x5630], R50 ;  /* 0x0056303201007387 */ /* 0x000fe40000100a00 */
[----:B------:R0:W-:Y:S02]  /*587a0*/  STL.64 [R1+0x5628], R48 ;  /* 0x0056283001007387 */ /* 0x0001e40000100a00 */
[----:B0-----:R-:W3:Y:S01]  /*587b0*/  LDL.LU.64 R48, [R1+0x7f0] ;  /* 0x0007f00001307983 */ /* 0x001ee20000300a00 */
[----:B------:R-:W3:Y:S02]  /*587c0*/  LDL.LU.64 R50, [R1+0x7f8] ;  /* 0x0007f80001327983 */ /* 0x000ee40000300a00 */
[----:B------:R-:W-:Y:S02]  /*587d0*/  STL.64 [R1+0x500], R40 ;  /* 0x0005002801007387 */ /* 0x000fe40000100a00 */
[----:B------:R0:W-:Y:S02]  /*587e0*/  STL.64 [R1+0x508], R42 ;  /* 0x0005082a01007387 */ /* 0x0001e40000100a00 */
[----:B0-----:R-:W2:Y:S01]  /*587f0*/  LDL.LU.64 R42, [R1+0x5728] ;  /* 0x00572800012a7983 */ /* 0x001ea20000300a00 */
[----:B------:R-:W2:Y:S02]  /*58800*/  LDL.LU.64 R40, [R1+0x5720] ;  /* 0x0057200001287983 */ /* 0x000ea40000300a00 */
[----:B------:R-:W-:Y:S02]  /*58810*/  STL.64 [R1+0x5650], R46 ;  /* 0x0056502e01007387 */ /* 0x000fe40000100a00 */
[----:B------:R0:W-:Y:S02]  /*58820*/  STL.64 [R1+0x5648], R44 ;  /* 0x0056482c01007387 */ /* 0x0001e40000100a00 */
[----:B0-----:R-:W2:Y:S01]  /*58830*/  LDL.LU.64 R44, [R1+0x800] ;  /* 0x00080000012c7983 */ /* 0x001ea20000300a00 */
[----:B------:R-:W2:Y:S02]  /*58840*/  LDL.LU.64 R46, [R1+0x808] ;  /* 0x00080800012e7983 */ /* 0x000ea40000300a00 */
[C---:B--2---:R-:W-:Y:S01]  /*58850*/  HMMA.16816.F32 R44, R8.reuse, R40, R44 ;  /* 0x00000028082c723c */ /* 0x044fe2000000182c */
[----:B------:R-:W-:Y:S01]  /*58860*/  STL.64 [R1+0x5620], R42 ;  /* 0x0056202a01007387 */ /* 0x000fe20000100a00 */
[----:B------:R3:W-:Y:S06]  /*58870*/  STL.64 [R1+0x5618], R40 ;  /* 0x0056182801007387 */ /* 0x0007ec0000100a00 */
[C---:B---3--:R-:W-:Y:S11]  /*58880*/  HMMA.16816.F32 R40, R8.reuse, R36, R48 ;  /* 0x000000240828723c */ /* 0x048ff60000001830 */
[----:B------:R-:W-:Y:S04]  /*58890*/  @!UPT UIADD3 URZ, URZ, URZ, URZ ;  /* 0x0000003f3f3ff290 */ /* 0x000fe8000fffe03f */
[----:B------:R-:W-:Y:S01]  /*588a0*/  STL.64 [R1+0x4f0], R44 ;  /* 0x0004f02c01007387 */ /* 0x000fe20000100a00 */
[----:B------:R-:W-:Y:S02]  /*588b0*/  STL.64 [R1+0x4f8], R46 ;  /* 0x0004f82e01007387 */ /* 0x000fe40000100a00 */
[----:B------:R-:W-:Y:S02]  /*588c0*/  STL.64 [R1+0x5610], R38 ;  /* 0x0056102601007387 */ /* 0x000fe40000100a00 */
[----:B------:R4:W-:Y:S02]  /*588d0*/  STL.64 [R1+0x5608], R36 ;  /* 0x0056082401007387 */ /* 0x0009e40000100a00 */
[----:B----4-:R-:W-:Y:S01]  /*588e0*/  HMMA.16816.F32 R36, R8, R32, R56 ;  /* 0x000000200824723c */ /* 0x010fe20000001838 */
[----:B------:R-:W-:Y:S01]  /*588f0*/  STL.64 [R1+0x4e0], R40 ;  /* 0x0004e02801007387 */ /* 0x000fe20000100a00 */
[----:B------:R-:W-:Y:S02]  /*58900*/  STL.64 [R1+0x4e8], R42 ;  /* 0x0004e82a01007387 */ /* 0x000fe40000100a00 */
[----:B------:R-:W-:-:S02]  /*58910*/  IMAD.MOV.U32 R44, RZ, RZ, R20 ;  /* 0x000000ffff2c7224 */ /* 0x000fc400078e0014 */
[----:B------:R-:W-:Y:S01]  /*58920*/  IMAD.MOV.U32 R45, RZ, RZ, R21 ;  /* 0x000000ffff2d7224 */ /* 0x000fe200078e0015 */
[----:B------:R-:W2:Y:S11]  /*58930*/  LDL.LU R20, [R1+0x571c] ;  /* 0x00571c0001147983 */ /* 0x000eb60000300800 */
[----:B------:R-:W-:Y:S05]  /*58940*/  @!UPT UIADD3 URZ, URZ, URZ, URZ ;  /* 0x0000003f3f3ff290 */ /* 0x000fea000fffe03f */
[----:B------:R-:W-:Y:S01]  /*58950*/  STL.64 [R1+0x4d0], R36 ;  /* 0x0004d02401007387 */ /* 0x000fe20000100a00 */
[----:B------:R-:W-:Y:S02]  /*58960*/  STL.64 [R1+0x4d8], R38 ;  /* 0x0004d82601007387 */ /* 0x000fe40000100a00 */
[----:B------:R-:W2:Y:S02]  /*58970*/  LDL.LU R21, [R1+0x5718] ;  /* 0x0057180001157983 */ /* 0x000ea40000300800 */
[----:B------:R-:W-:Y:S01]  /*58980*/  STL.64 [R1+0x56c0], R44 ;  /* 0x0056c02c01007387 */ /* 0x000fe20000100a00 */
[----:B------:R-:W-:Y:S01]  /*58990*/  STL.64 [R1+0x5660], R34 ;  /* 0x0056602201007387 */ /* 0x000fe20000100a00 */
[----:B------:R0:W-:Y:S02]  /*589a0*/  STL.64 [R1+0x5658], R32 ;  /* 0x0056582001007387 */ /* 0x0001e40000100a00 */
[----:B------:R-:W3:Y:S02]  /*589b0*/  LDL.LU.64 R48, [R1+0x7c0] ;  /* 0x0007c00001307983 */ /* 0x000ee40000300a00 */
[----:B------:R-:W3:Y:S01]  /*589c0*/  LDL.LU.64 R50, [R1+0x7c8] ;  /* 0x0007c80001327983 */ /* 0x000ee20000300a00 */
[----:B0-----:R-:W-:Y:S11]  /*589d0*/  HMMA.16816.F32 R32, R8, R28, R52 ;  /* 0x0000001c0820723c */ /* 0x001ff60000001834 */
[----:B------:R-:W-:Y:S11]  /*589e0*/  @!UPT UIADD3 URZ, URZ, URZ, URZ ;  /* 0x0000003f3f3ff290 */ /* 0x000ff6000fffe03f */
[----:B------:R-:W-:Y:S01]  /*589f0*/  @!UPT UIADD3 URZ, URZ, URZ, URZ ;  /* 0x0000003f3f3ff290 */ /* 0x000fe2000fffe03f */
[----:B------:R0:W-:Y:S01]  /*58a00*/  STL.64 [R1+0x4c0], R32 ;  /* 0x0004c02001007387 */ /* 0x0001e20000100a00 */
[----:B------:R-:W-:Y:S02]  /*58a10*/  STL.64 [R1+0x4c8], R34 ;  /* 0x0004c82201007387 */ /* 0x000fe40000100a00 */
[----:B0-----:R-:W-:Y:S02]  /*58a20*/  IMAD.MOV.U32 R32, RZ, RZ, R31 ;  /* 0x000000ffff207224 */ /* 0x001fe400078e001f */
[----:B------:R-:W-:Y:S01]  /*58a30*/  IMAD.MOV.U32 R33, RZ, RZ, R30 ;  /* 0x000000ffff217224 */ /* 0x000fe200078e001e */
[----:B------:R-:W4:Y:S01]  /*58a40*/  LDL.LU R31, [R1+0x5714] ;  /* 0x00571400011f7983 */ /* 0x000f220000300800 */
[----:B------:R-:W4:Y:S02]  /*58a50*/  LDL.LU R30, [R1+0x5710] ;  /* 0x00571000011e7983 */ /* 0x000f240000300800 */
[----:B------:R-:W-:Y:S02]  /*58a60*/  IMAD.MOV.U32 R36, RZ, RZ, R24 ;  /* 0x000000ffff247224 */ /* 0x000fe400078e0018 */
[----:B------:R-:W-:Y:S01]  /*58a70*/  IMAD.MOV.U32 R37, RZ, RZ, R25 ;  /* 0x000000ffff257224 */ /* 0x000fe200078e0019 */
[----:B------:R0:W-:Y:S01]  /*58a80*/  STL.64 [R1+0x56c8], R32 ;  /* 0x0056c82001007387 */ /* 0x0001e20000100a00 */
[----:B------:R-:W3:Y:S02]  /*58a90*/  LDL.LU R24, [R1+0x570c] ;  /* 0x00570c0001187983 */ /* 0x000ee40000300800 */
[----:B------:R-:W3:Y:S02]  /*58aa0*/  LDL.LU R25, [R1+0x5708] ;  /* 0x0057080001197983 */ /* 0x000ee40000300800 */
[----:B------:R-:W-:Y:S01]  /*58ab0*/  IMAD.MOV.U32 R52, RZ, RZ, R23 ;  /* 0x000000ffff347224 */ /* 0x000fe200078e0017 */
[----:B------:R-:W-:Y:S01]  /*58ac0*/  STL.64 [R1+0x56d0], R36 ;  /* 0x0056d02401007387 */ /* 0x000fe20000100a00 */
[----:B------:R-:W2:Y:S02]  /*58ad0*/  LDL.LU R23, [R1+0x5704] ;  /* 0x0057040001177983 */ /* 0x000ea40000300800 */
[----:B------:R-:W-:-:S02]  /*58ae0*/  IMAD.MOV.U32 R53, RZ, RZ, R22 ;  /* 0x000000ffff357224 */ /* 0x000fc400078e0016 */
[----:B------:R-:W2:Y:S01]  /*58af0*/  LDL.LU R22, [R1+0x5700] ;  /* 0x0057000001167983 */ /* 0x000ea20000300800 */
[----:B------:R-:W2:Y:S02]  /*58b00*/  LDL.LU.64 R40, [R1+0x7b0] ;  /* 0x0007b00001287983 */ /* 0x000ea40000300a00 */
[----:B------:R-:W2:Y:S02]  /*58b10*/  LDL.LU.64 R42, [R1+0x7b8] ;  /* 0x0007b800012a7983 */ /* 0x000ea40000300a00 */
[----:B------:R-:W-:Y:S02]  /*58b20*/  IMAD.MOV.U32 R56, RZ, RZ, R7 ;  /* 0x000000ffff387224 */ /* 0x000fe400078e0007 */
[----:B------:R-:W-:Y:S02]  /*58b30*/  IMAD.MOV.U32 R57, RZ, RZ, R6 ;  /* 0x000000ffff397224 */ /* 0x000fe400078e0006 */
[----:B0-----:R-:W-:Y:S02]  /*58b40*/  IMAD.MOV.U32 R32, RZ, RZ, R18 ;  /* 0x000000ffff207224 */ /* 0x001fe400078e0012 */
[----:B------:R-:W-:Y:S01]  /*58b50*/  IMAD.MOV.U32 R33, RZ, RZ, R19 ;  /* 0x000000ffff217224 */ /* 0x000fe200078e0013 */
[----:B----4-:R-:W-:Y:S01]  /*58b60*/  STL.64 [R1+0x5600], R30 ;  /* 0x0056001e01007387 */ /* 0x010fe20000100a00 */
[----:B------:R0:W-:Y:S02]  /*58b70*/  STL.64 [R1+0x55f8], R28 ;  /* 0x0055f81c01007387 */ /* 0x0001e40000100a00 */
[----:B0-----:R-:W-:-:S02]  /*58b80*/  IMAD.MOV.U32 R28, RZ, RZ, R27 ;  /* 0x000000ffff1c7224 */ /* 0x001fc400078e001b */
[----:B------:R-:W-:Y:S01]  /*58b90*/  IMAD.MOV.U32 R29, RZ, RZ, R26 ;  /* 0x000000ffff1d7224 */ /* 0x000fe200078e001a */
[----:B------:R-:W4:Y:S01]  /*58ba0*/  LDL.LU R27, [R1+0x56fc] ;  /* 0x0056fc00011b7983 */ /* 0x000f220000300800 */
[----:B------:R-:W4:Y:S02]  /*58bb0*/  LDL.LU R26, [R1+0x56f8] ;  /* 0x0056f800011a7983 */ /* 0x000f240000300800 */
[----:B------:R-:W2:Y:S02]  /*58bc0*/  LDL.LU.64 R44, [R1+0x7a0] ;  /* 0x0007a000012c7983 */ /* 0x000ea40000300a00 */
[----:B------:R-:W2:Y:S01]  /*58bd0*/  LDL.LU.64 R46, [R1+0x7a8] ;  /* 0x0007a800012e7983 */ /* 0x000ea20000300a00 */
[----:B------:R-:W2:Y:S01]  /*58be0*/  LDL.LU.64 R36, [R1+0x790] ;  /* 0x0007900001247983 */ /* 0x000ea20000300a00 */
[----:B------:R-:W2:Y:S02]  /*58bf0*/  LDL.LU.64 R38, [R1+0x798] ;  /* 0x0007980001267983 */ /* 0x000ea40000300a00 */
[----:B------:R3:W-:Y:S02]  /*58c00*/  STL.64 [R1+0x56e0], R28 ;  /* 0x0056e01c01007387 */ /* 0x0007e40000100a00 */
[----:B------:R-:W2:Y:S01]  /*58c10*/  LDL.LU R7, [R1+0x56f4] ;  /* 0x0056f40001077983 */ /* 0x000ea20000300800 */
[----:B------:R-:W2:Y:S01]  /*58c20*/  LDL.LU R6, [R1+0x56f0] ;  /* 0x0056f00001067983 */ /* 0x000ea20000300800 */
[----:B------:R-:W2:Y:S02]  /*58c30*/  LDL.LU R18, [R1+0x56ec] ;  /* 0x0056ec0001127983 */ /* 0x000ea40000300800 */
[----:B------:R-:W2:Y:S01]  /*58c40*/  LDL.LU R19, [R1+0x56e8] ;  /* 0x0056e80001137983 */ /* 0x000ea20000300800 */
[C---:B---3--:R-:W-:Y:S01]  /*58c50*/  HMMA.16816.F32 R28, R8.reuse, R24, R48 ;  /* 0x00000018081c723c */ /* 0x048fe20000001830 */
[----:B----4-:R-:W-:Y:S01]  /*58c60*/  STL.64 [R1+0x5670], R26 ;  /* 0x0056701a01007387 */ /* 0x010fe20000100a00 */
[----:B------:R2:W-:Y:S06]  /*58c70*/  STL.64 [R1+0x5668], R24 ;  /* 0x0056681801007387 */ /* 0x0005ec0000100a00 */
[C---:B--2---:R-:W-:Y:S11]  /*58c80*/  HMMA.16816.F32 R24, R8.reuse, R20, R40 ;  /* 0x000000140818723c */ /* 0x044ff60000001828 */
[----:B------:R-:W-:Y:S04]  /*58c90*/  @!UPT UIADD3 URZ, URZ, URZ, URZ ;  /* 0x0000003f3f3ff290 */ /* 0x000fe8000fffe03f */
[----:B------:R-:W-:Y:S01]  /*58ca0*/  STL.64 [R1+0x4b0], R28 ;  /* 0x0004b01c01007387 */ /* 0x000fe20000100a00 */
[----:B------:R-:W-:Y:S02]  /*58cb0*/  STL.64 [R1+0x4b8], R30 ;  /* 0x0004b81e01007387 */ /* 0x000fe40000100a00 */
[----:B------:R-:W2:Y:S02]  /*58cc0*/  LDL.LU.64 R40, [R1+0x780] ;  /* 0x0007800001287983 */ /* 0x000ea40000300a00 */
[----:B------:R-:W2:Y:S03]  /*58cd0*/  LDL.LU.64 R42, [R1+0x788] ;  /* 0x00078800012a7983 */ /* 0x000ea60000300a00 */
[----:B------:R-:W-:Y:S01]  /*58ce0*/  STL.64 [R1+0x4a0], R24 ;  /* 0x0004a01801007387 */ /* 0x000fe20000100a00 */
[----:B------:R-:W-:Y:S02]  /*58cf0*/  STL.64 [R1+0x4a8], R26 ;  /* 0x0004a81a01007387 */ /* 0x000fe40000100a00 */
[----:B------:R-:W3:Y:S02]  /*58d00*/  LDL.LU.64 R48, [R1+0xc0] ;  /* 0x0000c00001307983 */ /* 0x000ee40000300a00 */
[----:B------:R-:W-:Y:S01]  /*58d10*/  STL.64 [R1+0x5680], R22 ;  /* 0x0056801601007387 */ /* 0x000fe20000100a00 */
[----:B------:R0:W-:Y:S02]  /*58d20*/  STL.64 [R1+0x5678], R20 ;  /* 0x0056781401007387 */ /* 0x0001e40000100a00 */
[C---:B0-----:R-:W-:Y:S02]  /*58d30*/  HMMA.16816.F32 R20, R8.reuse, R16, R44 ;  /* 0x000000100814723c */ /* 0x041fe4000000182c */
[----:B------:R-:W-:Y:S01]  /*58d40*/  STL.64 [R1+0x5690], R18 ;  /* 0x0056901201007387 */ /* 0x000fe20000100a00 */
[----:B------:R0:W-:Y:S05]  /*58d50*/  STL.64 [R1+0x5688], R16 ;  /* 0x0056881001007387 */ /* 0x0001ea0000100a00 */
[C---:B0-----:R-:W-:Y:S11]  /*58d60*/  HMMA.16816.F32 R16, R8.reuse, R12, R36 ;  /* 0x0000000c0810723c */ /* 0x041ff60000001824 */
[----:B------:R-:W-:Y:S04]  /*58d70*/  @!UPT UIADD3 URZ, URZ, URZ, URZ ;  /* 0x0000003f3f3ff290 */ /* 0x000fe8000fffe03f */
[----:B------:R0:W-:Y:S01]  /*58d80*/  STL.64 [R1+0x490], R20 ;  /* 0x0004901401007387 */ /* 0x0001e20000100a00 */
[----:B------:R1:W-:Y:S02]  /*58d90*/  STL.64 [R1+0x498], R22 ;  /* 0x0004981601007387 */ /* 0x0003e40000100a00 */
[----:B------:R-:W4:Y:S02]  /*58da0*/  LDL.LU.64 R28, [R1+0x770] ;  /* 0x00077000011c7983 */ /* 0x000f240000300a00 */
[----:B------:R-:W4:Y:S03]  /*58db0*/  LDL.LU.64 R30, [R1+0x778] ;  /* 0x00077800011e7983 */ /* 0x000f260000300a00 */
[----:B------:R1:W-:Y:S01]  /*58dc0*/  STL.64 [R1+0x480], R16 ;  /* 0x0004801001007387 */ /* 0x0003e20000100a00 */
[----:B------:R1:W-:Y:S02]  /*58dd0*/  STL.64 [R1+0x488], R18 ;  /* 0x0004881201007387 */ /* 0x0003e40000100a00 */
[----:B------:R-:W3:Y:S02]  /*58de0*/  LDL.LU.64 R36, [R1+0x760] ;  /* 0x0007600001247983 */ /* 0x000ee40000300a00 */
[----:B------:R-:W3:Y:S01]  /*58df0*/  LDL.LU.64 R38, [R1+0x768] ;  /* 0x0007680001267983 */ /* 0x000ee20000300a00 */
[----:B------:R-:W3:Y:S01]  /*58e00*/  LDL.LU.64 R44, [R1+0x750] ;  /* 0x00075000012c7983 */ /* 0x000ee20000300a00 */
[----:B------:R-:W3:Y:S02]  /*58e10*/  LDL.LU.64 R46, [R1+0x758] ;  /* 0x00075800012e7983 */ /* 0x000ee40000300a00 */
[----:B0-----:R-:W3:Y:S02]  /*58e20*/  LDL.LU.64 R20, [R1+0x740] ;  /* 0x0007400001147983 */ /* 0x001ee40000300a00 */
[----:B-1----:R-:W3:Y:S01]  /*58e30*/  LDL.LU.64 R22, [R1+0x748] ;  /* 0x0007480001167983 */ /* 0x002ee20000300a00 */
[----:B------:R-:W3:Y:S01]  /*58e40*/  LDL.LU.64 R24, [R1+0x1ab0] ;  /* 0x001ab00001187983 */ /* 0x000ee20000300a00 */
[----:B------:R-:W3:Y:S03]  /*58e50*/  LDL.LU.64 R26, [R1+0x1ab8] ;  /* 0x001ab800011a7983 */ /* 0x000ee60000300a00 */
[----:B------:R-:W3:Y:S01]  /*58e60*/  LDL.LU.64 R16, [R1+0x1aa0] ;  /* 0x001aa00001107983 */ /* 0x000ee20000300a00 */
[----:B------:R-:W3:Y:S03]  /*58e70*/  LDL.LU.64 R18, [R1+0x1aa8] ;  /* 0x001aa80001127983 */ /* 0x000ee60000300a00 */
[----:B------:R-:W0:Y:S01]  /*58e80*/  S2R R55, SR_TID.X ;  /* 0x0000000000377919 */ /* 0x000e220000002100 */
[C---:B--2---:R-:W-:Y:S11]  /*58e90*/  HMMA.16816.F32 R40, R8.reuse, R4, R40 ;  /* 0x000000040828723c */ /* 0x044ff60000001828 */
[----:B------:R-:W-:Y:S11]  /*58ea0*/  @!UPT UIADD3 URZ, URZ, URZ, URZ ;  /* 0x0000003f3f3ff290 */ /* 0x000ff6000fffe03f */
[----:B------:R-:W-:Y:S01]  /*58eb0*/  @!UPT UIADD3 URZ, URZ, URZ, URZ ;  /* 0x0000003f3f3ff290 */ /* 0x000fe2000fffe03f */
[----:B------:R1:W-:Y:S01]  /*58ec0*/  STL.64 [R1+0x470], R40 ;  /* 0x0004702801007387 */ /* 0x0003e20000100a00 */
[----:B------:R-:W-:Y:S03]  /*58ed0*/  STL.64 [R1+0x478], R42 ;  /* 0x0004782a01007387 */ /* 0x000fe60000100a00 */
[----:B-1----:R-:W2:Y:S01]  /*58ee0*/  LDL.LU.64 R40, [R1+0xb0] ;  /* 0x0000b00001287983 */ /* 0x002ea20000300a00 */
[----:B------:R-:W-:Y:S02]  /*58ef0*/  STL.64 [R1+0x56a0], R6 ;  /* 0x0056a00601007387 */ /* 0x000fe40000100a00 */
[----:B------:R1:W-:Y:S02]  /*58f00*/  STL.64 [R1+0x5698], R4 ;  /* 0x0056980401007387 */ /* 0x0003e40000100a00 */
[----:B-1----:R-:W2:Y:S01]  /*58f10*/  LDL.LU.64 R4, [R1+0x1ac0] ;  /* 0x001ac00001047983 */ /* 0x002ea20000300a00 */
[----:B------:R-:W2:Y:S01]  /*58f20*/  LDL.LU.64 R6, [R1+0x1ac8] ;  /* 0x001ac80001067983 */ /* 0x000ea20000300a00 */
[C---:B----4-:R-:W-:Y:S02]  /*58f30*/  HMMA.16816.F32 R56, R8.reuse, R56, R28 ;  /* 0x000000380838723c */ /* 0x050fe4000000181c */
[----:B------:R-:W2:Y:S06]  /*58f40*/  LDL.LU.64 R28, [R1+0x56e0] ;  /* 0x0056e000011c7983 */ /* 0x000eac0000300a00 */
[C---:B---3--:R-:W-:Y:S11]  /*58f50*/  HMMA.16816.F32 R32, R8.reuse, R32, R36 ;  /* 0x000000200820723c */ /* 0x048ff60000001824 */
[----:B------:R-:W-:Y:S04]  /*58f60*/  @!UPT UIADD3 URZ, URZ, URZ, URZ ;  /* 0x0000003f3f3ff290 */ /* 0x000fe8000fffe03f */
[----:B------:R-:W-:Y:S01]  /*58f70*/  STL.64 [R1+0x460], R56 ;  /* 0x0004603801007387 */ /* 0x000fe20000100a00 */
[----:B------:R1:W-:Y:S03]  /*58f80*/  STL.64 [R1+0x468], R58 ;  /* 0x0004683a01007387 */ /* 0x0003e60000100a00 */
[----:B-1----:R-:W3:Y:S01]  /*58f90*/  LDL.LU R59, [R1+0x56d8] ;  /* 0x0056d800013b7983 */ /* 0x002ee20000300800 */
[----:B------:R-:W4:Y:S01]  /*58fa0*/  LDL.LU.64 R36, [R1+0x56d0] ;  /* 0x0056d00001247983 */ /* 0x000f220000300a00 */
[C---:B0-----:R-:W-:Y:S01]  /*58fb0*/  LOP3.LUT R58, R55.reuse, 0x7, RZ, 0xc0, !PT ;  /* 0x00000007373a7812 */ /* 0x041fe200078ec0ff */
[C---:B------:R-:W-:Y:S02]  /*58fc0*/  IMAD.SHL.U32 R56, R55.reuse, 0x2, RZ ;  /* 0x0000000237387824 */ /* 0x040fe400078e00ff */
[----:B------:R-:W-:Y:S02]  /*58fd0*/  IMAD.SHL.U32 R57, R55, 0x80, RZ ;  /* 0x0000008037397824 */ /* 0x000fe400078e00ff */
[----:B------:R-:W-:Y:S01]  /*58fe0*/  HMMA.16816.F32 R52, R8, R52, R44 ;  /* 0x000000340834723c */ /* 0x000fe2000000182c */
[----:B------:R0:W-:Y:S01]  /*58ff0*/  STL.64 [R1+0x450], R32 ;  /* 0x0004502001007387 */ /* 0x0001e20000100a00 */
[----:B------:R-:W-:Y:S03]  /*59000*/  STL.64 [R1+0x458], R34 ;  /* 0x0004582201007387 */ /* 0x000fe60000100a00 */
[----:B0-----:R-:W2:Y:S01]  /*59010*/  LDL.LU.64 R32, [R1+0x56c8] ;  /* 0x0056c80001207983 */ /* 0x001ea20000300a00 */
[----:B------:R-:W2:Y:S11]  /*59020*/  LDL.LU.64 R44, [R1+0x56c0] ;  /* 0x0056c000012c7983 */ /* 0x000eb60000300a00 */
[----:B------:R-:W-:Y:S06]  /*59030*/  @!UPT UIADD3 URZ, URZ, URZ, URZ ;  /* 0x0000003f3f3ff290 */ /* 0x000fec000fffe03f */
[----:B------:R-:W-:Y:S01]  /*59040*/  STL.64 [R1+0x440], R52 ;  /* 0x0004403401007387 */ /* 0x000fe20000100a00 */
[----:B------:R0:W-:Y:S03]  /*59050*/  STL.64 [R1+0x448], R54 ;  /* 0x0004483601007387 */ /* 0x0001e60000100a00 */
[----:B0-----:R-:W2:Y:S01]  /*59060*/  LDL.LU.64 R54, [R1+0x56b8] ;  /* 0x0056b80001367983 */ /* 0x001ea20000300a00 */
[----:B------:R-:W2:Y:S02]  /*59070*/  LDL.LU.64 R52, [R1+0x56b0] ;  /* 0x0056b00001347983 */ /* 0x000ea40000300a00 */
[----:B------:R-:W-:-:S05]  /*59080*/  IMAD R58, R58, 0x110, RZ ;  /* 0x000001103a3a7824 */ /* 0x000fca00078e02ff */
[----:B------:R-:W-:-:S04]  /*59090*/  LOP3.LUT R58, R58, 0x10, R56, 0x78, !PT ;  /* 0x000000103a3a7812 */ /* 0x000fc800078e7838 */
[----:B------:R-:W-:-:S04]  /*590a0*/  LOP3.LUT R58, R58, 0x800, R57, 0xf8, !PT ;  /* 0x000008003a3a7812 */ /* 0x000fc800078ef839 */
[----:B------:R-:W-:Y:S01]  /*590b0*/  LOP3.LUT R58, R58, 0x60, RZ, 0x3c, !PT ;  /* 0x000000603a3a7812 */ /* 0x000fe200078e3cff */
[----:B----4-:R-:W-:Y:S01]  /*590c0*/  HMMA.16816.F32 R8, R8, R36, R20 ;  /* 0x000000240808723c */ /* 0x010fe20000001814 */
[----:B------:R-:W4:Y:S01]  /*590d0*/  LDL.LU.64 R20, [R1+0x1a90] ;  /* 0x001a900001147983 */ /* 0x000f220000300a00 */
[----:B------:R-:W4:Y:S11]  /*590e0*/  LDL.LU.64 R22, [R1+0x1a98] ;  /* 0x001a980001167983 */ /* 0x000f360000300a00 */
[----:B------:R-:W-:Y:S10]  /*590f0*/  @!UPT UIADD3 URZ, URZ, URZ, URZ ;  /* 0x0000003f3f3ff290 */ /* 0x000ff4000fffe03f */
[----:B------:R-:W-:Y:S01]  /*59100*/  STL.64 [R1+0x300], R8 ;  /* 0x0003000801007387 */ /* 0x000fe20000100a00 */
[----:B------:R-:W-:Y:S02]  /*59110*/  STL.64 [R1+0x308], R10 ;  /* 0x0003080a01007387 */ /* 0x000fe40000100a00 */
[----:B------:R-:W0:Y:S04]  /*59120*/  LDSM.16.MT88.4 R8, [R58+0x8080] ;  /* 0x008080003a08783b */ /* 0x000e280000004200 */
[----:B------:R-:W3:Y:S01]  /*59130*/  LDL.LU.64 R36, [R1+0xa0] ;  /* 0x0000a00001247983 */ /* 0x000ee20000300a00 */
[C---:B--2---:R-:W-:Y:S08]  /*59140*/  HMMA.16816.F32 R4, R52.reuse, R28, R4 ;  /* 0x0000001c3404723c */ /* 0x044ff00000001804 */
[C---:B------:R-:W-:Y:S01]  /*59150*/  HMMA.16816.F32 R24, R52.reuse, R32, R24 ;  /* 0x000000203418723c */ /* 0x040fe20000001818 */
[----:B0-----:R-:W-:Y:S01]  /*59160*/  STL.64 [R1+0x55c0], R10 ;  /* 0x0055c00a01007387 */ /* 0x001fe20000100a00 */
[----:B------:R-:W-:Y:S11]  /*59170*/  STL.64 [R1+0x55b8], R8 ;  /* 0x0055b80801007387 */ /* 0x000ff60000100a00 */
[----:B------:R-:W-:Y:S02]  /*59180*/  @!UPT UIADD3 URZ, URZ, URZ, URZ ;  /* 0x0000003f3f3ff290 */ /* 0x000fe4000fffe03f */
[----:B------:R0:W-:Y:S02]  /*59190*/  STL.64 [R1+0x920], R4 ;  /* 0x0009200401007387 */ /* 0x0001e40000100a00 */
[----:B------:R1:W-:Y:S01]  /*591a0*/  STL.64 [R1+0x928], R6 ;  /* 0x0009280601007387 */ /* 0x0003e20000100a00 */
[----:B0-----:R-:W2:Y:S05]  /*591b0*/  LDL.LU.64 R4, [R1+0x1a80] ;  /* 0x001a800001047983 */ /* 0x001eaa0000300a00 */
[----:B------:R-:W-:Y:S02]  /*591c0*/  STL.64 [R1+0x910], R24 ;  /* 0x0009101801007387 */ /* 0x000fe40000100a00 */
[----:B------:R-:W-:Y:S02]  /*591d0*/  STL.64 [R1+0x918], R26 ;  /* 0x0009181a01007387 */ /* 0x000fe40000100a00 */
[----:B-1----:R-:W2:Y:S01]  /*591e0*/  LDL.LU.64 R6, [R1+0x1a88] ;  /* 0x001a880001067983 */ /* 0x002ea20000300a00 */
[----:B------:R-:W-:Y:S01]  /*591f0*/  HMMA.16816.F32 R8, R52, R44, R16 ;  /* 0x0000002c3408723c */ /* 0x000fe20000001810 */
[----:B------:R-:W-:-:S02]  /*59200*/  IMAD.MOV.U32 R28, RZ, RZ, R61 ;  /* 0x000000ffff1c7224 */ /* 0x000fc400078e003d */
[----:B------:R-:W-:Y:S11]  /*59210*/  IMAD.MOV.U32 R29, RZ, RZ, R60 ;  /* 0x000000ffff1d7224 */ /* 0x000ff600078e003c */
[----:B------:R-:W-:Y:S09]  /*59220*/  @!UPT UIADD3 URZ, URZ, URZ, URZ ;  /* 0x0000003f3f3ff290 */ /* 0x000ff2000fffe03f */
[----:B------:R0:W-:Y:S01]  /*59230*/  STL.64 [R1+0x900], R8 ;  /* 0x0009000801007387 */ /* 0x0001e20000100a00 */
[----:B------:R-:W-:Y:S02]  /*59240*/  STL.64 [R1+0x908], R10 ;  /* 0x0009080a01007387 */ /* 0x000fe40000100a00 */
[----:B------:R-:W-:Y:S02]  /*59250*/  STL.64 [R1+0x56a8], R28 ;  /* 0x0056a81c01007387 */ /* 0x000fe40000100a00 */
[----:B------:R-:W3:Y:S01]  /*59260*/  LDL.LU.64 R16, [R1+0x70] ;  /* 0x0000700001107983 */ /* 0x000ee20000300a00 */
[----:B------:R-:W3:Y:S01]  /*59270*/  LDL.LU.64 R32, [R1+0x50] ;  /* 0x0000500001207983 */ /* 0x000ee20000300a00 */
[----:B0-----:R-:W-:Y:S02]  /*59280*/  IMAD.MOV.U32 R8, RZ, RZ, R49 ;  /* 0x000000ffff087224 */ /* 0x001fe400078e0031 */
[----:B------:R-:W-:Y:S01]  /*59290*/  IMAD.MOV.U32 R9, RZ, RZ, R48 ;  /* 0x000000ffff097224 */ /* 0x000fe200078e0030 */
[C---:B----4-:R-:W-:Y:S11]  /*592a0*/  HMMA.16816.F32 R20, R52.reuse, R48, R20 ;  /* 0x000000303414723c */ /* 0x050ff60000001814 */
[----:B------:R-:W-:Y:S11]  /*592b0*/  @!UPT UIADD3 URZ, URZ, URZ, URZ ;  /* 0x0000003f3f3ff290 */ /* 0x000ff6000fffe03f */
[----:B------:R-:W-:Y:S01]  /*592c0*/  @!UPT UIADD3 URZ, URZ, URZ, URZ ;  /* 0x0000003f3f3ff290 */ /* 0x000fe2000fffe03f */
[----:B------:R0:W-:Y:S01]  /*592d0*/  STL.64 [R1+0x8f0], R20 ;  /* 0x0008f01401007387 */ /* 0x0001e20000100a00 */
[----:B------:R1:W-:Y:S03]  /*592e0*/  STL.64 [R1+0x8f8], R22 ;  /* 0x0008f81601007387 */ /* 0x0003e60000100a00 */
[----:B0-----:R-:W4:Y:S01]  /*592f0*/  LDL.LU.64 R20, [R1+0x1a70] ;  /* 0x001a700001147983 */ /* 0x001f220000300a00 */
[----:B-1----:R-:W4:Y:S02]  /*59300*/  LDL.LU.64 R22, [R1+0x1a78] ;  /* 0x001a780001167983 */ /* 0x002f240000300a00 */
[----:B------:R-:W4:Y:S02]  /*59310*/  LDL.LU.64 R48, [R1+0x30] ;  /* 0x0000300001307983 */ /* 0x000f240000300a00 */
[----:B------:R-:W-:Y:S01]  /*59320*/  STL [R1+0x55e4], R8 ;  /* 0x0055e40801007387 */ /* 0x000fe20000100800 */
[----:B------:R-:W-:Y:S01]  /*59330*/  STL [R1+0x55e0], R9 ;  /* 0x0055e00901007387 */ /* 0x000fe20000100800 */
[----:B--2---:R-:W-:Y:S11]  /*59340*/  HMMA.16816.F32 R4, R52, R40, R4 ;  /* 0x000000283404723c */ /* 0x004ff60000001804 */
[----:B------:R-:W-:Y:S11]  /*59350*/  @!UPT UIADD3 URZ, URZ, URZ, URZ ;  /* 0x0000003f3f3ff290 */ /* 0x000ff6000fffe03f */
[----:B------:R-:W-:Y:S01]  /*59360*/  @!UPT UIADD3 URZ, URZ, URZ, URZ ;  /* 0x0000003f3f3ff290 */ /* 0x000fe2000fffe03f */
[----:B------:R0:W-:Y:S01]  /*59370*/  STL.64 [R1+0x8e0], R4 ;  /* 0x0008e00401007387 */ /* 0x0001e20000100a00 */
[----:B------:R1:W-:Y:S02]  /*59380*/  STL.64 [R1+0x8e8], R6 ;  /* 0x0008e80601007387 */ /* 0x0003e40000100a00 */
[----:B------:R-:W2:Y:S02]  /*59390*/  LDL.LU.64 R28, [R1+0x1a60] ;  /* 0x001a6000011c7983 */ /* 0x000ea40000300a00 */
[----:B------:R-:W2:Y:S02]  /*593a0*/  LDL.LU.64 R30, [R1+0x1a68] ;  /* 0x001a6800011e7983 */ /* 0x000ea40000300a00 */
[----:B------:R-:W-:Y:S02]  /*593b0*/  IMAD.MOV.U32 R44, RZ, RZ, R14 ;  /* 0x000000ffff2c7224 */ /* 0x000fe400078e000e */
[----:B------:R-:W-:Y:S02]  /*593c0*/  IMAD.MOV.U32 R57, RZ, RZ, R15 ;  /* 0x000000ffff397224 */ /* 0x000fe400078e000f */
[----:B------:R-:W-:-:S02]  /*593d0*/  IMAD.MOV.U32 R14, RZ, RZ, R41 ;  /* 0x000000ffff0e7224 */ /* 0x000fc400078e0029 */
[----:B------:R-:W-:Y:S01]  /*593e0*/  IMAD.MOV.U32 R15, RZ, RZ, R40 ;  /* 0x000000ffff0f7224 */ /* 0x000fe200078e0028 */
[----:B0-----:R-:W2:Y:S01]  /*593f0*/  LDL.LU.64 R4, [R1+0x1a50] ;  /* 0x001a500001047983 */ /* 0x001ea20000300a00 */
[----:B-1----:R-:W2:Y:S02]  /*59400*/  LDL.LU.64 R6, [R1+0x1a58] ;  /* 0x001a580001067983 */ /* 0x002ea40000300a00 */
[----:B------:R-:W2:Y:S02]  /*59410*/  LDL.LU.64 R8, [R1+0x1a00] ;  /* 0x001a000001087983 */ /* 0x000ea40000300a00 */
[----:B------:R-:W2:Y:S01]  /*59420*/  LDL.LU.64 R10, [R1+0x1a08] ;  /* 0x001a0800010a7983 */ /* 0x000ea20000300a00 */
[----:B------:R-:W2:Y:S01]  /*59430*/  LDL.LU.64 R40, [R1+0x20] ;  /* 0x0000200001287983 */ /* 0x000ea20000300a00 */
[----:B------:R-:W-:Y:S02]  /*59440*/  STL [R1+0x55ec], R14 ;  /* 0x0055ec0e01007387 */ /* 0x000fe40000100800 */
[----:B------:R-:W-:Y:S02]  /*59450*/  STL [R1+0x55e8], R15 ;  /* 0x0055e80f01007387 */ /* 0x000fe40000100800 */
[----:B---3--:R-:W-:-:S02]  /*59460*/  IMAD.MOV.U32 R56, RZ, RZ, R59 ;  /* 0x000000ffff387224 */ /* 0x008fc400078e003b */
[----:B------:R-:W-:Y:S02]  /*59470*/  IMAD.MOV.U32 R45, RZ, RZ, R3 ;  /* 0x000000ffff2d7224 */ /* 0x000fe400078e0003 */
[----:B------:R-:W-:Y:S02]  /*59480*/  IMAD.MOV.U32 R3, RZ, RZ, R37 ;  /* 0x000000ffff037224 */ /* 0x000fe400078e0025 */
[----:B------:R-:W-:Y:S01]  /*59490*/  IMAD.MOV.U32 R60, RZ, RZ, R36 ;  /* 0x000000ffff3c7224 */ /* 0x000fe200078e0024 */
[C---:B----4-:R-:W-:Y:S11]  /*594a0*/  HMMA.16816.F32 R20, R52.reuse, R36, R20 ;  /* 0x000000243414723c */ /* 0x050ff60000001814 */
[----:B------:R-:W-:Y:S11]  /*594b0*/  @!UPT UIADD3 URZ, URZ, URZ, URZ ;  /* 0x0000003f3f3ff290 */ /* 0x000ff6000fffe03f */
[----:B------:R-:W-:Y:S01]  /*594c0*/  @!UPT UIADD3 URZ, URZ, URZ, URZ ;  /* 0x0000003f3f3ff290 */ /* 0x000fe2000fffe03f */
[----:B------:R0:W-:Y:S01]  /*594d0*/  STL.64 [R1+0x8d0], R20 ;  /* 0x0008d01401007387 */ /* 0x0001e20000100a00 */
[----:B------:R1:W-:Y:S03]  /*594e0*/  STL.64 [R1+0x8d8], R22 ;  /* 0x0008d81601007387 */ /* 0x0003e60000100a00 */
[----:B0-----:R-:W3:Y:S01]  /*594f0*/  LDL.LU.64 R20, [R1+0x19f0] ;  /* 0x0019f00001147983 */ /* 0x001ee20000300a00 */
[----:B-1----:R-:W3:Y:S02]  /*59500*/  LDL.LU.64 R22, [R1+0x19f8] ;  /* 0x0019f80001167983 */ /* 0x002ee40000300a00 */
[----:B------:R-:W4:Y:S02]  /*59510*/  LDL.LU.64 R24, [R1+0x19e0] ;  /* 0x0019e00001187983 */ /* 0x000f240000300a00 */
[----:B------:R-:W4:Y:S01]  /*59520*/  LDL.LU.64 R26, [R1+0x19e8] ;  /* 0x0019e800011a7983 */ /* 0x000f220000300a00 */
[----:B------:R-:W3:Y:S01]  /*59530*/  LDL.LU.64 R36, [R1+0x10] ;  /* 0x0000100001247983 */ /* 0x000ee20000300a00 */
[----:B------:R-:W-:Y:S02]  /*59540*/  STL [R1+0x55f4], R3 ;  /* 0x0055f40301007387 */ /* 0x000fe40000100800 */
[----:B------:R-:W-:Y:S01]  /*59550*/  STL [R1+0x55f0], R60 ;  /* 0x0055f03c01007387 */ /* 0x000fe20000100800 */
[C---:B--2---:R-:W-:Y:S01]  /*59560*/  HMMA.16816.F32 R56, R52.reuse, R56, R28 ;  /* 0x000000383438723c */ /* 0x044fe2000000181c */
[----:B------:R-:W2:Y:S07]  /*59570*/  LDL.LU.64 R28, [R1+0x56a8] ;  /* 0x0056a800011c7983 */ /* 0x000eae0000300a00 */
[C---:B------:R-:W-:Y:S11]  /*59580*/  HMMA.16816.F32 R8, R52.reuse, R16, R8 ;  /* 0x000000103408723c */ /* 0x040ff60000001808 */
[----:B------:R-:W-:Y:S04]  /*59590*/  @!UPT UIADD3 URZ, URZ, URZ, URZ ;  /* 0x0000003f3f3ff290 */ /* 0x000fe8000fffe03f */
[----:B------:R0:W-:Y:S01]  /*595a0*/  STL.64 [R1+0x8c0], R56 ;  /* 0x0008c03801007387 */ /* 0x0001e20000100a00 */
[----:B------:R-:W-:Y:S03]  /*595b0*/  STL.64 [R1+0x8c8], R58 ;  /* 0x0008c83a01007387 */ /* 0x000fe60000100a00 */
[----:B0-----:R-:W3:Y:S01]  /*595c0*/  LDL.LU.64 R56, [R1] ;  /* 0x0000000001387983 */ /* 0x001ee20000300a00 */
[C---:B--2---:R-:W-:Y:S03]  /*595d0*/  HMMA.16816.F32 R28, R52.reuse, R28, R4 ;  /* 0x0000001c341c723c */ /* 0x044fe60000001804 */
[----:B------:R-:W2:Y:S01]  /*595e0*/  LDL.LU.64 R6, [R1+0x56a0] ;  /* 0x0056a00001067983 */ /* 0x000ea20000300a00 */
[----:B------:R-:W2:Y:S04]  /*595f0*/  LDL.LU.64 R4, [R1+0x5698] ;  /* 0x0056980001047983 */ /* 0x000ea80000300a00 */
[----:B----4-:R-:W-:Y:S11]  /*59600*/  HMMA.16816.F32 R24, R52, R32, R24 ;  /* 0x000000203418723c */ /* 0x010ff60000001818 */
[----:B------:R-:W-:Y:S04]  /*59610*/  @!UPT UIADD3 URZ, URZ, URZ, URZ ;  /* 0x0000003f3f3ff290 */ /* 0x000fe8000fffe03f */
[----:B------:R0:W-:Y:S01]  /*59620*/  STL.64 [R1+0x8b0], R28 ;  /* 0x0008b01c01007387 */ /* 0x0001e20000100a00 */
[----:B------:R1:W-:Y:S03]  /*59630*/  STL.64 [R1+0x8b8], R30 ;  /* 0x0008b81e01007387 */ /* 0x0003e60000100a00 */
[----:B0-----:R-:W4:Y:S01]  /*59640*/  LDL.LU.64 R28, [R1+0x1980] ;  /* 0x00198000011c7983 */ /* 0x001f220000300a00 */
[----:B-1----:R-:W4:Y:S02]  /*59650*/  LDL.LU.64 R30, [R1+0x1988] ;  /* 0x00198800011e7983 */ /* 0x002f240000300a00 */
[----:B------:R0:W-:Y:S02]  /*59660*/  STL.64 [R1+0x8a0], R8 ;  /* 0x0008a00801007387 */ /* 0x0001e40000100a00 */
[----:B------:R1:W-:Y:S01]  /*59670*/  STL.64 [R1+0x8a8], R10 ;  /* 0x0008a80a01007387 */ /* 0x0003e20000100a00 */
[----:B------:R-:W2:Y:S01]  /*59680*/  LDL.LU.64 R18, [R1+0x5690] ;  /* 0x0056900001127983 */ /* 0x000ea20000300a00 */
[----:B0-----:R-:W-:-:S02]  /*59690*/  IMAD.MOV.U32 R8, RZ, RZ, R2 ;  /* 0x000000ffff087224 */ /* 0x001fc400078e0002 */
[----:B-1----:R-:W-:Y:S02]  /*596a0*/  IMAD.MOV.U32 R10, RZ, RZ, R17 ;  /* 0x000000ffff0a7224 */ /* 0x002fe400078e0011 */
[----:B------:R-:W-:Y:S02]  /*596b0*/  IMAD.MOV.U32 R9, RZ, RZ, R0 ;  /* 0x000000ffff097224 */ /* 0x000fe400078e0000 */
[----:B------:R-:W-:Y:S02]  /*596c0*/  IMAD.MOV.U32 R11, RZ, RZ, R16 ;  /* 0x000000ffff0b7224 */ /* 0x000fe400078e0010 */
[----:B------:R-:W2:Y:S01]  /*596d0*/  LDL.LU.64 R16, [R1+0x5688] ;  /* 0x0056880001107983 */ /* 0x000ea20000300a00 */
[----:B------:R-:W-:Y:S02]  /*596e0*/  STL [R1+0x55d4], R10 ;  /* 0x0055d40a01007387 */ /* 0x000fe40000100800 */
[----:B------:R3:W-:Y:S02]  /*596f0*/  STL [R1+0x55d0], R11 ;  /* 0x0055d00b01007387 */ /* 0x0007e40000100800 */
[C---:B---3--:R-:W-:Y:S01]  /*59700*/  HMMA.16816.F32 R8, R52.reuse, R8, R20 ;  /* 0x000000083408723c */ /* 0x048fe20000001814 */
[----:B------:R-:W3:Y:S01]  /*59710*/  LDL.LU.64 R22, [R1+0x5680] ;  /* 0x0056800001167983 */ /* 0x000ee20000300a00 */
[----:B------:R-:W2:Y:S11]  /*59720*/  LDL.LU.64 R20, [R1+0x5678] ;  /* 0x0056780001147983 */ /* 0x000eb60000300a00 */
[----:B------:R-:W-:Y:S10]  /*59730*/  @!UPT UIADD3 URZ, URZ, URZ, URZ ;  /* 0x0000003f3f3ff290 */ /* 0x000ff4000fffe03f */
[----:B------:R-:W-:Y:S01]  /*59740*/  STL.64 [R1+0x890], R8 ;  /* 0x0008900801007387 */ /* 0x000fe20000100a00 */
[----:B------:R0:W-:Y:S02]  /*59750*/  STL.64 [R1+0x898], R10 ;  /* 0x0008980a01007387 */ /* 0x0001e40000100a00 */
[----:B------:R1:W-:Y:S02]  /*59760*/  STL.64 [R1+0x880], R24 ;  /* 0x0008801801007387 */ /* 0x0003e40000100a00 */
[----:B------:R1:W-:Y:S02]  /*59770*/  STL.64 [R1+0x888], R26 ;  /* 0x0008881a01007387 */ /* 0x0003e40000100a00 */
[----:B0-----:R-:W-:Y:S02]  /*59780*/  IMAD.MOV.U32 R11, RZ, RZ, R33 ;  /* 0x000000ffff0b7224 */ /* 0x001fe400078e0021 */
[----:B------:R-:W-:Y:S01]  /*59790*/  IMAD.MOV.U32 R10, RZ, RZ, R32 ;  /* 0x000000ffff0a7224 */ /* 0x000fe200078e0020 */
[----:B-1----:R-:W2:Y:S01]  /*597a0*/  LDL.LU.64 R24, [R1+0x1970] ;  /* 0x0019700001187983 */ /* 0x002ea20000300a00 */
[----:B------:R-:W2:Y:S02]  /*597b0*/  LDL.LU.64 R26, [R1+0x1978] ;  /* 0x00197800011a7983 */ /* 0x000ea40000300a00 */
[----:B------:R-:W2:Y:S02]  /*597c0*/  LDL.LU.64 R32, [R1+0x1960] ;  /* 0x0019600001207983 */ /* 0x000ea40000300a00 */
[----:B------:R-:W2:Y:S01]  /*597d0*/  LDL.LU.64 R34, [R1+0x1968] ;  /* 0x0019680001227983 */ /* 0x000ea20000300a00 */
[----:B------:R-:W-:Y:S01]  /*597e0*/  STL [R1+0x55dc], R11 ;  /* 0x0055dc0b01007387 */ /* 0x000fe20000100800 */
[----:B------:R0:W-:Y:S02]  /*597f0*/  STL [R1+0x55d8], R10 ;  /* 0x0055d80a01007387 */ /* 0x0001e40000100800 */
[----:B------:R-:W2:Y:S01]  /*59800*/  LDL.LU.64 R8, [R1+0x19d0] ;  /* 0x0019d00001087983 */ /* 0x000ea20000300a00 */
[----:B0-----:R-:W2:Y:S01]  /*59810*/  LDL.LU.64 R10, [R1+0x19d8] ;  /* 0x0019d800010a7983 */ /* 0x001ea20000300a00 */
[C---:B----4-:R-:W-:Y:S08]  /*59820*/  HMMA.16816.F32 R28, R52.reuse, R48, R28 ;  /* 0x00000030341c723c */ /* 0x050ff0000000181c */
[C---:B--2---:R-:W-:Y:S11]  /*59830*/  HMMA.16816.F32 R44, R52.reuse, R44, R8 ;  /* 0x0000002c342c723c */ /* 0x044ff60000001808 */
[----:B------:R-:W-:Y:S11]  /*59840*/  @!UPT UIADD3 URZ, URZ, URZ, URZ ;  /* 0x0000003f3f3ff290 */ /* 0x000ff6000fffe03f */
[----:B------:R-:W-:Y:S01]  /*59850*/  @!UPT UIADD3 URZ, URZ, URZ, URZ ;  /* 0x0000003f3f3ff290 */ /* 0x000fe2000fffe03f */
[----:B------:R0:W-:Y:S01]  /*59860*/  STL.64 [R1+0x870], R44 ;  /* 0x0008702c01007387 */ /* 0x0001e20000100a00 */
[----:B------:R1:W-:Y:S02]  /*59870*/  STL.64 [R1+0x878], R46 ;  /* 0x0008782e01007387 */ /* 0x0003e40000100a00 */
[----:B------:R2:W-:Y:S02]  /*59880*/  STL.64 [R1+0x860], R28 ;  /* 0x0008601c01007387 */ /* 0x0005e40000100a00 */
[----:B------:R4:W-:Y:S01]  /*59890*/  STL.64 [R1+0x868], R30 ;  /* 0x0008681e01007387 */ /* 0x0009e20000100a00 */
[----:B0-----:R-:W3:Y:S01]  /*598a0*/  LDL.LU.64 R44, [R1+0x1950] ;  /* 0x00195000012c7983 */ /* 0x001ee20000300a00 */
[----:B-1----:R-:W3:Y:S01]  /*598b0*/  LDL.LU.64 R46, [R1+0x1958] ;  /* 0x00195800012e7983 */ /* 0x002ee20000300a00 */
[C---:B------:R-:W-:Y:S08]  /*598c0*/  HMMA.16816.F32 R24, R52.reuse, R40, R24 ;  /* 0x000000283418723c */ /* 0x040ff00000001818 */
[----:B------:R-:W-:Y:S01]  /*598d0*/  HMMA.16816.F32 R32, R52, R36, R32 ;  /* 0x000000243420723c */ /* 0x000fe20000001820 */
[----:B------:R-:W-:-:S02]  /*598e0*/  IMAD.MOV.U32 R11, RZ, RZ, R48 ;  /* 0x000000ffff0b7224 */ /* 0x000fc400078e0030 */
[----:B------:R-:W-:Y:S02]  /*598f0*/  IMAD.MOV.U32 R10, RZ, RZ, R49 ;  /* 0x000000ffff0a7224 */ /* 0x000fe400078e0031 */
[----:B------:R-:W3:Y:S01]  /*59900*/  LDL.LU.64 R48, [R1+0x1940] ;  /* 0x0019400001307983 */ /* 0x000ee20000300a00 */
[----:B------:R-:W3:Y:S02]  /*59910*/  LDL.LU.64 R50, [R1+0x1948] ;  /* 0x0019480001327983 */ /* 0x000ee40000300a00 */
[----:B--2---:R-:W2:Y:S02]  /*59920*/  LDL.LU.64 R28, [R1+0x1930] ;  /* 0x00193000011c7983 */ /* 0x004ea40000300a00 */
[----:B----4-:R-:W2:Y:S02]  /*59930*/  LDL.LU.64 R30, [R1+0x1938] ;  /* 0x00193800011e7983 */ /* 0x010ea40000300a00 */
[----:B------:R-:W-:Y:S02]  /*59940*/  IMAD.MOV.U32 R8, RZ, RZ, R40 ;  /* 0x000000ffff087224 */ /* 0x000fe400078e0028 */
[----:B------:R-:W-:-:S02]  /*59950*/  IMAD.MOV.U32 R9, RZ, RZ, R41 ;  /* 0x000000ffff097224 */ /* 0x000fc400078e0029 */
[----:B------:R-:W-:Y:S02]  /*59960*/  IMAD.MOV.U32 R14, RZ, RZ, R36 ;  /* 0x000000ffff0e7224 */ /* 0x000fe400078e0024 */
[----:B------:R-:W-:Y:S01]  /*59970*/  IMAD.MOV.U32 R15, RZ, RZ, R37 ;  /* 0x000000ffff0f7224 */ /* 0x000fe200078e0025 */
[----:B------:R-:W-:Y:S01]  /*59980*/  STL.64 [R1+0x850], R24 ;  /* 0x0008501801007387 */ /* 0x000fe20000100a00 */
[----:B------:R0:W-:Y:S03]  /*59990*/  STL.64 [R1+0x858], R26 ;  /* 0x0008581a01007387 */ /* 0x0001e60000100a00 */
[----:B0-----:R-:W4:Y:S01]  /*599a0*/  LDL.LU.64 R26, [R1+0x5670] ;  /* 0x00567000011a7983 */ /* 0x001f220000300a00 */
[----:B------:R-:W2:Y:S02]  /*599b0*/  LDL.LU.64 R24, [R1+0x5668] ;  /* 0x0056680001187983 */ /* 0x000ea40000300a00 */
[----:B------:R-:W2:Y:S02]  /*599c0*/  LDL.LU.64 R40, [R1+0x1920] ;  /* 0x0019200001287983 */ /* 0x000ea40000300a00 */
[----:B------:R-:W2:Y:S01]  /*599d0*/  LDL.LU.64 R42, [R1+0x1928] ;  /* 0x00192800012a7983 */ /* 0x000ea20000300a00 */
[----:B------:R-:W-:Y:S01]  /*599e0*/  STL.64 [R1+0x840], R32 ;  /* 0x0008402001007387 */ /* 0x000fe20000100a00 */
[----:B------:R0:W-:Y:S02]  /*599f0*/  STL.64 [R1+0x848], R34 ;  /* 0x0008482201007387 */ /* 0x0001e40000100a00 */
[----:B------:R-:W-:-:S02]  /*59a00*/  IMAD.MOV.U32 R3, RZ, RZ, R56 ;  /* 0x000000ffff037224 */ /* 0x000fc400078e0038 */
[----:B------:R-:W-:Y:S01]  /*59a10*/  IMAD.MOV.U32 R60, RZ, RZ, R57 ;  /* 0x000000ffff3c7224 */ /* 0x000fe200078e0039 */
[----:B0-----:R-:W2:Y:S01]  /*59a20*/  LDL.LU.64 R34, [R1+0x5660] ;  /* 0x0056600001227983 */ /* 0x001ea20000300a00 */
[----:B------:R-:W2:Y:S02]  /*59a30*/  LDL.LU.64 R32, [R1+0x5658] ;  /* 0x0056580001207983 */ /* 0x000ea40000300a00 */
[----:B------:R-:W2:Y:S02]  /*59a40*/  LDL.LU.64 R36, [R1+0x1910] ;  /* 0x0019100001247983 */ /* 0x000ea40000300a00 */
[----:B------:R-:W2:Y:S01]  /*59a50*/  LDL.LU.64 R38, [R1+0x1918] ;  /* 0x0019180001267983 */ /* 0x000ea20000300a00 */
[C---:B---3--:R-:W-:Y:S11]  /*59a60*/  HMMA.16816.F32 R44, R52.reuse, R56, R44 ;  /* 0x00000038342c723c */ /* 0x048ff6000000182c */
[----:B------:R-:W-:Y:S11]  /*59a70*/  @!UPT UIADD3 URZ, URZ, URZ, URZ ;  /* 0x0000003f3f3ff290 */ /* 0x000ff6000fffe03f */
[----:B------:R-:W-:Y:S01]  /*59a80*/  @!UPT UIADD3 URZ, URZ, URZ, URZ ;  /* 0x0000003f3f3ff290 */ /* 0x000fe2000fffe03f */
[----:B------:R-:W-:Y:S01]  /*59a90*/  STL.64 [R1+0x830], R44 ;  /* 0x0008302c01007387 */ /* 0x000fe20000100a00 */
[----:B------:R0:W-:Y:S03]  /*59aa0*/  STL.64 [R1+0x838], R46 ;  /* 0x0008382e01007387 */ /* 0x0001e60000100a00 */
[----:B0-----:R-:W3:Y:S01]  /*59ab0*/  LDL.LU.64 R46, [R1+0x5650] ;  /* 0x00565000012e7983 */ /* 0x001ee20000300a00 */
[----:B------:R-:W2:Y:S02]  /*59ac0*/  LDL.LU.64 R44, [R1+0x5648] ;  /* 0x00564800012c7983 */ /* 0x000ea40000300a00 */
[----:B------:R-:W2:Y:S02]  /*59ad0*/  LDL.LU R58, [R1+0x5640] ;  /* 0x00564000013a7983 */ /* 0x000ea40000300800 */
[----:B------:R-:W2:Y:S02]  /*59ae0*/  LDL.LU.64 R56, [R1+0x5638] ;  /* 0x0056380001387983 */ /* 0x000ea40000300a00 */
        /* <DEDUP_REMOVED lines=23> */
[----:B---3--:R-:W-:Y:S02]  /*59c60*/  STL.64 [R1+0x54e8], R46 ;  /* 0x0054e82e01007387 */ /* 0x008fe40000100a00 */
[----:B------:R0:W-:Y:S02]  /*59c70*/  STL.64 [R1+0x54e0], R44 ;  /* 0x0054e02c01007387 */ /* 0x0001e40000100a00 */
[----:B0-----:R-:W3:Y:S01]  /*59c80*/  LDL.LU.64 R44, [R1+0x110] ;  /* 0x00011000012c7983 */ /* 0x001ee20000300a00 */
[C---:B--2---:R-:W-:Y:S11]  /*59c90*/  HMMA.16816.F32 R36, R52.reuse, R40, R36 ;  /* 0x000000283424723c */ /* 0x044ff60000001824 */
[----:B------:R-:W-:Y:S11]  /*59ca0*/  @!UPT UIADD3 URZ, URZ, URZ, URZ ;  /* 0x0000003f3f3ff290 */ /* 0x000ff6000fffe03f */
[----:B------:R-:W-:Y:S01]  /*59cb0*/  @!UPT UIADD3 URZ, URZ, URZ, URZ ;  /* 0x0000003f3f3ff290 */ /* 0x000fe2000fffe03f */
[----:B------:R-:W-:Y:S01]  /*59cc0*/  STL.64 [R1+0x7f0], R36 ;  /* 0x0007f02401007387 */ /* 0x000fe20000100a00 */
[----:B------:R0:W-:Y:S03]  /*59cd0*/  STL.64 [R1+0x7f8], R38 ;  /* 0x0007f82601007387 */ /* 0x0001e60000100a00 */
[----:B0-----:R-:W2:Y:S01]  /*59ce0*/  LDL.LU.64 R38, [R1+0x5610] ;  /* 0x0056100001267983 */ /* 0x001ea20000300a00 */
[----:B------:R-:W2:Y:S01]  /*59cf0*/  LDL.LU.64 R36, [R1+0x5608] ;  /* 0x0056080001247983 */ /* 0x000ea20000300a00 */
[C---:B------:R-:W-:Y:S01]  /*59d00*/  HMMA.16816.F32 R28, R52.reuse, R32, R28 ;  /* 0x00000020341c723c */ /* 0x040fe2000000181c */
[----:B------:R-:W-:Y:S01]  /*59d10*/  STL.64 [R1+0x54c8], R42 ;  /* 0x0054c82a01007387 */ /* 0x000fe20000100a00 */
[----:B------:R0:W-:Y:S04]  /*59d20*/  STL.64 [R1+0x54c0], R40 ;  /* 0x0054c02801007387 */ /* 0x0001e80000100a00 */
[----:B0-----:R-:W3:Y:S01]  /*59d30*/  LDL.LU.64 R40, [R1+0x18c0] ;  /* 0x0018c00001287983 */ /* 0x001ee20000300a00 */
[----:B------:R-:W3:Y:S01]  /*59d40*/  LDL.LU.64 R42, [R1+0x18c8] ;  /* 0x0018c800012a7983 */ /* 0x000ee20000300a00 */
[C---:B--2---:R-:W-:Y:S11]  /*59d50*/  HMMA.16816.F32 R48, R52.reuse, R36, R48 ;  /* 0x000000243430723c */ /* 0x044ff60000001830 */
[----:B------:R-:W-:Y:S11]  /*59d60*/  @!UPT UIADD3 URZ, URZ, URZ, URZ ;  /* 0x0000003f3f3ff290 */ /* 0x000ff6000fffe03f */
[----:B------:R-:W-:Y:S01]  /*59d70*/  @!UPT UIADD3 URZ, URZ, URZ, URZ ;  /* 0x0000003f3f3ff290 */ /* 0x000fe2000fffe03f */
[----:B------:R0:W-:Y:S01]  /*59d80*/  STL.64 [R1+0x7e0], R48 ;  /* 0x0007e03001007387 */ /* 0x0001e20000100a00 */
[----:B------:R-:W-:Y:S03]  /*59d90*/  STL.64 [R1+0x7e8], R50 ;  /* 0x0007e83201007387 */ /* 0x000fe60000100a00 */
[----:B0-----:R-:W2:Y:S01]  /*59da0*/  LDL.LU.64 R48, [R1+0x100] ;  /* 0x0001000001307983 */ /* 0x001ea20000300a00 */
        /* <DEDUP_REMOVED lines=8> */
[----:B------:R-:W-:Y:S02]  /*59e30*/  STL.64 [R1+0x5508], R34 ;  /* 0x0055082201007387 */ /* 0x000fe40000100a00 */
[----:B------:R2:W-:Y:S02]  /*59e40*/  STL.64 [R1+0x5500], R32 ;  /* 0x0055002001007387 */ /* 0x0005e40000100a00 */
[C---:B--2---:R-:W-:Y:S01]  /*59e50*/  HMMA.16816.F32 R32, R52.reuse, R28, R36 ;  /* 0x0000001c3420723c */ /* 0x044fe20000001824 */
[----:B------:R-:W2:Y:S01]  /*59e60*/  LDL.LU.64 R36, [R1+0x18a0] ;  /* 0x0018a00001247983 */ /* 0x000ea20000300a00 */
[----:B------:R-:W2:Y:S11]  /*59e70*/  LDL.LU.64 R38, [R1+0x18a8] ;  /* 0x0018a80001267983 */ /* 0x000eb60000300a00 */
[----:B------:R-:W-:Y:S10]  /*59e80*/  @!UPT UIADD3 URZ, URZ, URZ, URZ ;  /* 0x0000003f3f3ff290 */ /* 0x000ff4000fffe03f */
[----:B------:R0:W-:Y:S01]  /*59e90*/  STL.64 [R1+0x7c0], R32 ;  /* 0x0007c02001007387 */ /* 0x0001e20000100a00 */
[----:B------:R1:W-:Y:S03]  /*59ea0*/  STL.64 [R1+0x7c8], R34 ;  /* 0x0007c82201007387 */ /* 0x0003e60000100a00 */
[----:B0-----:R-:W2:Y:S01]  /*59eb0*/  LDL.LU.64 R32, [R1+0x1880] ;  /* 0x0018800001207983 */ /* 0x001ea20000300a00 */
[----:B-1----:R-:W2:Y:S02]  /*59ec0*/  LDL.LU.64 R34, [R1+0x1888] ;  /* 0x0018880001227983 */ /* 0x002ea40000300a00 */
[----:B------:R-:W-:Y:S02]  /*59ed0*/  STL.64 [R1+0x54b0], R30 ;  /* 0x0054b01e01007387 */ /* 0x000fe40000100a00 */
[----:B------:R0:W-:Y:S02]  /*59ee0*/  STL.64 [R1+0x54a8], R28 ;  /* 0x0054a81c01007387 */ /* 0x0001e40000100a00 */
[----:B0-----:R-:W2:Y:S01]  /*59ef0*/  LDL.LU.64 R28, [R1+0x18d0] ;  /* 0x0018d000011c7983 */ /* 0x001ea20000300a00 */
[----:B------:R-:W2:Y:S01]  /*59f00*/  LDL.LU.64 R30, [R1+0x18d8] ;  /* 0x0018d800011e7983 */ /* 0x000ea20000300a00 */
[C---:B---3--:R-:W-:Y:S08]  /*59f10*/  HMMA.16816.F32 R40, R52.reuse, R20, R40 ;  /* 0x000000143428723c */ /* 0x048ff00000001828 */
[----:B--2---:R-:W-:Y:S11]  /*59f20*/  HMMA.16816.F32 R28, R52, R24, R28 ;  /* 0x00000018341c723c */ /* 0x004ff6000000181c */
[----:B------:R-:W-:Y:S11]  /*59f30*/  @!UPT UIADD3 URZ, URZ, URZ, URZ ;  /* 0x0000003f3f3ff290 */ /* 0x000ff6000fffe03f */
[----:B------:R-:W-:Y:S01]  /*59f40*/  @!UPT UIADD3 URZ, URZ, URZ, URZ ;  /* 0x0000003f3f3ff290 */ /* 0x000fe2000fffe03f */
[----:B------:R0:W-:Y:S01]  /*59f50*/  STL.64 [R1+0x7b0], R28 ;  /* 0x0007b01c01007387 */ /* 0x0001e20000100a00 */
[----:B------:R1:W-:Y:S03]  /*59f60*/  STL.64 [R1+0x7b8], R30 ;  /* 0x0007b81e01007387 */ /* 0x0003e60000100a00 */
[----:B0-----:R-:W2:Y:S01]  /*59f70*/  LDL.LU.64 R28, [R1+0x1870] ;  /* 0x00187000011c7983 */ /* 0x001ea20000300a00 */
[----:B-1----:R-:W2:Y:S02]  /*59f80*/  LDL.LU.64 R30, [R1+0x1878] ;  /* 0x00187800011e7983 */ /* 0x002ea40000300a00 */
[----:B----4-:R-:W-:Y:S02]  /*59f90*/  STL.64 [R1+0x5518], R26 ;  /* 0x0055181a01007387 */ /* 0x010fe40000100a00 */
[----:B------:R0:W-:Y:S02]  /*59fa0*/  STL.64 [R1+0x5510], R24 ;  /* 0x0055101801007387 */ /* 0x0001e40000100a00 */
[----:B0-----:R-:W3:Y:S01]  /*59fb0*/  LDL.LU.64 R24, [R1+0x1860] ;  /* 0x0018600001187983 */ /* 0x001ee20000300a00 */
[----:B------:R-:W3:Y:S02]  /*59fc0*/  LDL.LU.64 R26, [R1+0x1868] ;  /* 0x00186800011a7983 */ /* 0x000ee40000300a00 */
[----:B------:R0:W-:Y:S02]  /*59fd0*/  STL.64 [R1+0x7a0], R40 ;  /* 0x0007a02801007387 */ /* 0x0001e40000100a00 */
[----:B------:R-:W-:Y:S01]  /*59fe0*/  STL.64 [R1+0x7a8], R42 ;  /* 0x0007a82a01007387 */ /* 0x000fe20000100a00 */
[----:B0-----:R-:W4:Y:S01]  /*59ff0*/  LDL.LU.64 R40, [R1+0x120] ;  /* 0x0001200001287983 */ /* 0x001f220000300a00 */
[----:B------:R-:W-:Y:S02]  /*5a000*/  STL.64 [R1+0x5528], R22 ;  /* 0x0055281601007387 */ /* 0x000fe40000100a00 */
[----:B------:R0:W-:Y:S02]  /*5a010*/  STL.64 [R1+0x5520], R20 ;  /* 0x0055201401007387 */ /* 0x0001e40000100a00 */
[----:B0-----:R-:W2:Y:S01]  /*5a020*/  LDL.LU.64 R20, [R1+0x18b0] ;  /* 0x0018b00001147983 */ /* 0x001ea20000300a00 */
[----:B------:R-:W2:Y:S02]  /*5a030*/  LDL.LU.64 R22, [R1+0x18b8] ;  /* 0x0018b80001167983 */ /* 0x000ea40000300a00 */
[----:B------:R-:W-:Y:S02]  /*5a040*/  STL.64 [R1+0x5498], R18 ;  /* 0x0054981201007387 */ /* 0x000fe40000100a00 */
[----:B------:R0:W-:Y:S02]  /*5a050*/  STL.64 [R1+0x5490], R16 ;  /* 0x0054901001007387 */ /* 0x0001e40000100a00 */
[----:B------:R-:W-:-:S02]  /*5a060*/  IMAD.MOV.U32 R59, RZ, RZ, R44 ;  /* 0x000000ffff3b7224 */ /* 0x000fc400078e002c */
[----:B------:R-:W-:Y:S01]  /*5a070*/  IMAD.MOV.U32 R61, RZ, RZ, R45 ;  /* 0x000000ffff3d7224 */ /* 0x000fe200078e002d */
[C---:B--2---:R-:W-:Y:S08]  /*5a080*/  HMMA.16816.F32 R20, R52.reuse, R16, R20 ;  /* 0x000000103414723c */ /* 0x044ff00000001814 */
[C---:B0-----:R-:W-:Y:S11]  /*5a090*/  HMMA.16816.F32 R16, R52.reuse, R4, R32 ;  /* 0x000000043410723c */ /* 0x041ff60000001820 */
[----:B------:R-:W-:Y:S04]  /*5a0a0*/  @!UPT UIADD3 URZ, URZ, URZ, URZ ;  /* 0x0000003f3f3ff290 */ /* 0x000fe8000fffe03f */
[----:B------:R-:W-:Y:S01]  /*5a0b0*/  STL.64 [R1+0x790], R20 ;  /* 0x0007901401007387 */ /* 0x000fe20000100a00 */
[----:B------:R0:W-:Y:S02]  /*5a0c0*/  STL.64 [R1+0x798], R22 ;  /* 0x0007981601007387 */ /* 0x0001e40000100a00 */
[C---:B0-----:R-:W-:Y:S01]  /*5a0d0*/  HMMA.16816.F32 R20, R52.reuse, R12, R36 ;  /* 0x0000000c3414723c */ /* 0x041fe20000001824 */
[----:B------:R-:W-:Y:S11]  /*5a0e0*/  STL.64 [R1+0x55c8], R12 ;  /* 0x0055c80c01007387 */ /* 0x000ff60000100a00 */
[----:B------:R-:W-:Y:S11]  /*5a0f0*/  @!UPT UIADD3 URZ, URZ, URZ, URZ ;  /* 0x0000003f3f3ff290 */ /* 0x000ff6000fffe03f */
[----:B------:R-:W-:Y:S01]  /*5a100*/  STL.64 [R1+0x780], R20 ;  /* 0x0007801401007387 */ /* 0x000fe20000100a00 */
[----:B------:R-:W-:Y:S02]  /*5a110*/  STL.64 [R1+0x788], R22 ;  /* 0x0007881601007387 */ /* 0x000fe40000100a00 */
[----:B------:R-:W-:Y:S02]  /*5a120*/  STL.64 [R1+0x5538], R6 ;  /* 0x0055380601007387 */ /* 0x000fe40000100a00 */
[----:B------:R0:W-:Y:S02]  /*5a130*/  STL.64 [R1+0x5530], R4 ;  /* 0x0055300401007387 */ /* 0x0001e40000100a00 */
[C---:B0-----:R-:W-:Y:S01]  /*5a140*/  HMMA.16816.F32 R4, R52.reuse, R44, R28 ;  /* 0x0000002c3404723c */ /* 0x041fe2000000181c */
[----:B------:R-:W-:Y:S01]  /*5a150*/  STL.64 [R1+0x770], R16 ;  /* 0x0007701001007387 */ /* 0x000fe20000100a00 */
[----:B------:R3:W-:Y:S06]  /*5a160*/  STL.64 [R1+0x778], R18 ;  /* 0x0007781201007387 */ /* 0x0007ec0000100a00 */
[----:B---3--:R-:W-:Y:S11]  /*5a170*/  HMMA.16816.F32 R16, R52, R48, R24 ;  /* 0x000000303410723c */ /* 0x008ff60000001818 */
[----:B------:R-:W-:Y:S04]  /*5a180*/  @!UPT UIADD3 URZ, URZ, URZ, URZ ;  /* 0x0000003f3f3ff290 */ /* 0x000fe8000fffe03f */
[----:B------:R0:W-:Y:S01]  /*5a190*/  STL.64 [R1+0x760], R4 ;  /* 0x0007600401007387 */ /* 0x0001e20000100a00 */
[----:B------:R1:W-:Y:S03]  /*5a1a0*/  STL.64 [R1+0x768], R6 ;  /* 0x0007680601007387 */ /* 0x0003e60000100a00 */
[----:B0-----:R-:W4:Y:S01]  /*5a1b0*/  LDL.LU.64 R4, [R1+0x1850] ;  /* 0x0018500001047983 */ /* 0x001f220000300a00 */
[----:B-1----:R-:W4:Y:S02]  /*5a1c0*/  LDL.LU.64 R6, [R1+0x1858] ;  /* 0x0018580001067983 */ /* 0x002f240000300a00 */
[----:B------:R-:W-:Y:S02]  /*5a1d0*/  STL.64 [R1+0x5548], R58 ;  /* 0x0055483a01007387 */ /* 0x000fe40000100a00 */
[----:B------:R0:W-:Y:S01]  /*5a1e0*/  STL.64 [R1+0x5540], R56 ;  /* 0x0055403801007387 */ /* 0x0001e20000100a00 */
[----:B------:R-:W-:Y:S01]  /*5a1f0*/  STL.64 [R1+0x750], R16 ;  /* 0x0007501001007387 */ /* 0x000fe20000100a00 */
[----:B------:R-:W-:Y:S02]  /*5a200*/  STL.64 [R1+0x758], R18 ;  /* 0x0007581201007387 */ /* 0x000fe40000100a00 */
[----:B------:R-:W-:-:S02]  /*5a210*/  IMAD.MOV.U32 R44, RZ, RZ, R3 ;  /* 0x000000ffff2c7224 */ /* 0x000fc400078e0003 */
[----:B------:R-:W-:Y:S01]  /*5a220*/  IMAD.MOV.U32 R45, RZ, RZ, R60 ;  /* 0x000000ffff2d7224 */ /* 0x000fe200078e003c */
[----:B------:R-:W2:Y:S01]  /*5a230*/  LDL.LU R3, [R1+0x55f4] ;  /* 0x0055f40001037983 */ /* 0x000ea20000300800 */
[----:B------:R-:W3:Y:S02]  /*5a240*/  LDL.LU R60, [R1+0x55f0] ;  /* 0x0055f000013c7983 */ /* 0x000ee40000300800 */
[----:B------:R-:W-:Y:S02]  /*5a250*/  IMAD.MOV.U32 R32, RZ, RZ, R14 ;  /* 0x000000ffff207224 */ /* 0x000fe400078e000e */
[----:B------:R-:W-:Y:S01]  /*5a260*/  IMAD.MOV.U32 R33, RZ, RZ, R15 ;  /* 0x000000ffff217224 */ /* 0x000fe200078e000f */
[----:B------:R-:W-:Y:S01]  /*5a270*/  STL.64 [R1+0x5550], R44 ;  /* 0x0055502c01007387 */ /* 0x000fe20000100a00 */
[----:B------:R-:W3:Y:S02]  /*5a280*/  LDL.LU R14, [R1+0x55ec] ;  /* 0x0055ec00010e7983 */ /* 0x000ee40000300800 */
[----:B------:R-:W3:Y:S02]  /*5a290*/  LDL.LU R15, [R1+0x55e8] ;  /* 0x0055e800010f7983 */ /* 0x000ee40000300800 */
[----:B------:R-:W-:Y:S01]  /*5a2a0*/  IMAD.MOV.U32 R20, RZ, RZ, R8 ;  /* 0x000000ffff147224 */ /* 0x000fe200078e0008 */
[----:B------:R-:W-:Y:S01]  /*5a2b0*/  STL.64 [R1+0x5558], R32 ;  /* 0x0055582001007387 */ /* 0x000fe20000100a00 */
[----:B------:R-:W3:Y:S02]  /*5a2c0*/  LDL.LU R8, [R1+0x55e4] ;  /* 0x0055e40001087983 */ /* 0x000ee40000300800 */
[----:B------:R-:W-:-:S02]  /*5a2d0*/  IMAD.MOV.U32 R21, RZ, RZ, R9 ;  /* 0x000000ffff157224 */ /* 0x000fc400078e0009 */
[----:B------:R-:W3:Y:S01]  /*5a2e0*/  LDL.LU R9, [R1+0x55e0] ;  /* 0x0055e00001097983 */ /* 0x000ee20000300800 */
[----:B------:R-:W-:Y:S02]  /*5a2f0*/  IMAD.MOV.U32 R2, RZ, RZ, R48 ;  /* 0x000000ffff027224 */ /* 0x000fe400078e0030 */
[----:B------:R-:W-:Y:S02]  /*5a300*/  IMAD.MOV.U32 R0, RZ, RZ, R49 ;  /* 0x000000ffff007224 */ /* 0x000fe400078e0031 */
[----:B0-----:R-:W-:Y:S02]  /*5a310*/  IMAD.MOV.U32 R56, RZ, RZ, R11 ;  /* 0x000000ffff387224 */ /* 0x001fe400078e000b */
[----:B------:R-:W-:Y:S01]  /*5a320*/  IMAD.MOV.U32 R57, RZ, RZ, R10 ;  /* 0x000000ffff397224 */ /* 0x000fe200078e000a */
[----:B----4-:R-:W-:Y:S01]  /*5a330*/  HMMA.16816.F32 R4, R52, R40, R4 ;  /* 0x000000283404723c */ /* 0x010fe20000001804 */
[----:B--2---:R-:W-:Y:S02]  /*5a340*/  IMAD.MOV.U32 R49, RZ, RZ, R3 ;  /* 0x000000ffff317224 */ /* 0x004fe400078e0003 */
[----:B---3--:R-:W-:-:S05]  /*5a350*/  IMAD.MOV.U32 R48, RZ, RZ, R60 ;  /* 0x000000ffff307224 */ /* 0x008fca00078e003c */
[----:B------:R-:W-:Y:S01]  /*5a360*/  STL.64 [R1+0x55b0], R48 ;  /* 0x0055b03001007387 */ /* 0x000fe20000100a00 */
[----:B------:R-:W-:Y:S02]  /*5a370*/  STL.64 [R1+0x5560], R20 ;  /* 0x0055601401007387 */ /* 0x000fe40000100a00 */
[----:B------:R-:W-:Y:S02]  /*5a380*/  IMAD.MOV.U32 R36, RZ, RZ, R15 ;  /* 0x000000ffff247224 */ /* 0x000fe400078e000f */
[----:B------:R-:W-:Y:S02]  /*5a390*/  IMAD.MOV.U32 R37, RZ, RZ, R14 ;  /* 0x000000ffff257224 */ /* 0x000fe400078e000e */
[----:B------:R-:W-:Y:S02]  /*5a3a0*/  IMAD.MOV.U32 R29, RZ, RZ, R8 ;  /* 0x000000ffff1d7224 */ /* 0x000fe400078e0008 */
[----:B------:R-:W-:-:S06]  /*5a3b0*/  IMAD.MOV.U32 R28, RZ, RZ, R9 ;  /* 0x000000ffff1c7224 */ /* 0x000fcc00078e0009 */
[----:B------:R-:W-:Y:S01]  /*5a3c0*/  STL.64 [R1+0x740], R4 ;  /* 0x0007400401007387 */ /* 0x000fe20000100a00 */
[----:B------:R-:W-:Y:S02]  /*5a3d0*/  STL.64 [R1+0x748], R6 ;  /* 0x0007480601007387 */ /* 0x000fe40000100a00 */
[----:B------:R-:W2:Y:S02]  /*5a3e0*/  LDL.LU.64 R12, [R1+0x1840] ;  /* 0x00184000010c7983 */ /* 0x000ea40000300a00 */
[----:B------:R-:W2:Y:S01]  /*5a3f0*/  LDL.LU.64 R14, [R1+0x1848] ;  /* 0x00184800010e7983 */ /* 0x000ea20000300a00 */
[----:B------:R-:W2:Y:S01]  /*5a400*/  LDL.LU.64 R8, [R1+0x130] ;  /* 0x0001300001087983 */ /* 0x000ea20000300a00 */
[----:B------:R-:W3:Y:S02]  /*5a410*/  LDL.LU R11, [R1+0x55dc] ;  /* 0x0055dc00010b7983 */ /* 0x000ee40000300800 */
[----:B------:R-:W4:Y:S02]  /*5a420*/  LDL.LU R10, [R1+0x55d8] ;  /* 0x0055d800010a7983 */ /* 0x000f240000300800 */
[----:B------:R-:W2:Y:S01]  /*5a430*/  LDL.LU R24, [R1+0xd0] ;  /* 0x0000d00001187983 */ /* 0x000ea20000300800 */
[----:B------:R-:W2:Y:S01]  /*5a440*/  LDL.LU R25, [R1+0xd4] ;  /* 0x0000d40001197983 */ /* 0x000ea20000300800 */
[----:B------:R0:W-:Y:S03]  /*5a450*/  STL.64 [R1+0x5568], R56 ;  /* 0x0055683801007387 */ /* 0x0001e60000100a00 */
[----:B0-----:R-:W2:Y:S01]  /*5a460*/  LDL.LU R56, [R1+0xe0] ;  /* 0x0000e00001387983 */ /* 0x001ea20000300800 */
[----:B------:R-:W2:Y:S02]  /*5a470*/  LDL.LU R57, [R1+0xe4] ;  /* 0x0000e40001397983 */ /* 0x000ea40000300800 */
[----:B------:R-:W2:Y:S02]  /*5a480*/  LDL.LU R32, [R1+0x40] ;  /* 0x0000400001207983 */ /* 0x000ea40000300800 */
[----:B------:R-:W2:Y:S02]  /*5a490*/  LDL.LU R33, [R1+0x44] ;  /* 0x0000440001217983 */ /* 0x000ea40000300800 */
[----:B---3--:R-:W-:-:S02]  /*5a4a0*/  IMAD.MOV.U32 R17, RZ, RZ, R11 ;  /* 0x000000ffff117224 */ /* 0x008fc400078e000b */
[----:B----4-:R-:W-:Y:S01]  /*5a4b0*/  IMAD.MOV.U32 R16, RZ, RZ, R10 ;  /* 0x000000ffff107224 */ /* 0x010fe200078e000a */
[----:B--2---:R0:W-:Y:S01]  /*5a4c0*/  STL.64 [R1+0x5570], R32 ;  /* 0x0055702001007387 */ /* 0x0041e20000100a00 */
[----:B------:R-:W2:Y:S02]  /*5a4d0*/  LDL.LU R10, [R1+0x55d4] ;  /* 0x0055d400010a7983 */ /* 0x000ea40000300800 */
[----:B------:R-:W3:Y:S02]  /*5a4e0*/  LDL.LU R11, [R1+0x55d0] ;  /* 0x0055d000010b7983 */ /* 0x000ee40000300800 */
[----:B------:R1:W-:Y:S01]  /*5a4f0*/  STL.64 [R1+0x5578], R16 ;  /* 0x0055781001007387 */ /* 0x0003e20000100a00 */
[----:B0-----:R-:W4:Y:S01]  /*5a500*/  LDL.LU R32, [R1+0x60] ;  /* 0x0000600001207983 */ /* 0x001f220000300800 */
[----:B------:R-:W4:Y:S02]  /*5a510*/  LDL.LU R33, [R1+0x64] ;  /* 0x0000640001217983 */ /* 0x000f240000300800 */
[----:B------:R-:W2:Y:S02]  /*5a520*/  LDL.LU.64 R48, [R1+0x15a0] ;  /* 0x0015a00001307983 */ /* 0x000ea40000300a00 */
[----:B------:R-:W2:Y:S01]  /*5a530*/  LDL.LU.64 R50, [R1+0x15a8] ;  /* 0x0015a80001327983 */ /* 0x000ea20000300a00 */
[----:B------:R-:W2:Y:S01]  /*5a540*/  LDL.LU.64 R44, [R1+0x1510] ;  /* 0x00151000012c7983 */ /* 0x000ea20000300a00 */
[----:B------:R-:W2:Y:S02]  /*5a550*/  LDL.LU.64 R46, [R1+0x1518] ;  /* 0x00151800012e7983 */ /* 0x000ea40000300a00 */
[----:B------:R-:W2:Y:S02]  /*5a560*/  LDL.LU.64 R20, [R1+0x1500] ;  /* 0x0015000001147983 */ /* 0x000ea40000300a00 */
[----:B------:R-:W2:Y:S01]  /*5a570*/  LDL.LU.64 R22, [R1+0x1508] ;  /* 0x0015080001167983 */ /* 0x000ea20000300a00 */
[----:B-1----:R-:W2:Y:S01]  /*5a580*/  LDL.LU.64 R16, [R1+0x13c0] ;  /* 0x0013c00001107983 */ /* 0x002ea20000300a00 */
[----:B------:R-:W2:Y:S02]  /*5a590*/  LDL.LU.64 R18, [R1+0x13c8] ;  /* 0x0013c80001127983 */ /* 0x000ea40000300a00 */
[----:B------:R-:W2:Y:S02]  /*5a5a0*/  LDL.LU.64 R4, [R1+0x13b0] ;  /* 0x0013b00001047983 */ /* 0x000ea40000300a00 */
[----:B------:R-:W2:Y:S01]  /*5a5b0*/  LDL.LU.64 R6, [R1+0x13b8] ;  /* 0x0013b80001067983 */ /* 0x000ea20000300a00 */
[----:B------:R-:W-:Y:S01]  /*5a5c0*/  HMMA.16816.F32 R52, R52, R8, R12 ;  /* 0x000000083434723c */ /* 0x000fe2000000180c */
[----:B----4-:R0:W-:Y:S04]  /*5a5d0*/  STL.64 [R1+0x5580], R32 ;  /* 0x0055802001007387 */ /* 0x0101e80000100a00 */
[----:B0-----:R-:W4:Y:S01]  /*5a5e0*/  LDL.LU.64 R32, [R1+0x1520] ;  /* 0x0015200001207983 */ /* 0x001f220000300a00 */
[----:B------:R-:W4:Y:S02]  /*5a5f0*/  LDL.LU.64 R34, [R1+0x1528] ;  /* 0x0015280001227983 */ /* 0x000f240000300a00 */
[----:B------:R-:W4:Y:S02]  /*5a600*/  LDL.LU.64 R12, [R1+0x55c8] ;  /* 0x0055c800010c7983 */ /* 0x000f240000300a00 */
[----:B------:R-:W-:-:S02]  /*5a610*/  IMAD.MOV.U32 R14, RZ, RZ, R8 ;  /* 0x000000ffff0e7224 */ /* 0x000fc400078e0008 */
[----:B------:R-:W-:Y:S02]  /*5a620*/  IMAD.MOV.U32 R15, RZ, RZ, R9 ;  /* 0x000000ffff0f7224 */ /* 0x000fe400078e0009 */
[----:B------:R-:W-:Y:S02]  /*5a630*/  IMAD.MOV.U32 R60, RZ, RZ, R40 ;  /* 0x000000ffff3c7224 */ /* 0x000fe400078e0028 */
[----:B------:R-:W-:-:S07]  /*5a640*/  IMAD.MOV.U32 R3, RZ, RZ, R41 ;  /* 0x000000ffff037224 */ /* 0x000fce00078e0029 */
[----:B------:R-:W-:Y:S01]  /*5a650*/  STL.64 [R1+0x410], R52 ;  /* 0x0004103401007387 */ /* 0x000fe20000100a00 */
[----:B---3--:R-:W-:Y:S02]  /*5a660*/  IMAD.MOV.U32 R40, RZ, RZ, R11 ;  /* 0x000000ffff287224 */ /* 0x008fe400078e000b */
[----:B--2---:R-:W-:Y:S02]  /*5a670*/  IMAD.MOV.U32 R41, RZ, RZ, R10 ;  /* 0x000000ffff297224 */ /* 0x004fe400078e000a */
[----:B------:R-:W-:Y:S01]  /*5a680*/  STL.64 [R1+0x418], R54 ;  /* 0x0004183601007387 */ /* 0x000fe20000100a00 */
[----:B------:R-:W2:Y:S01]  /*5a690*/  LDL.LU.64 R10, [R1+0x55c0] ;  /* 0x0055c000010a7983 */ /* 0x000ea20000300a00 */
[----:B------:R-:W2:Y:S02]  /*5a6a0*/  LDL.LU.64 R8, [R1+0x55b8] ;  /* 0x0055b80001087983 */ /* 0x000ea40000300a00 */
[----:B------:R-:W-:Y:S01]  /*5a6b0*/  STL.64 [R1+0x5590], R14 ;  /* 0x0055900e01007387 */ /* 0x000fe20000100a00 */
[----:B----4-:R0:W-:Y:S04]  /*5a6c0*/  STL.64 [R1+0x5588], R12 ;  /* 0x0055880c01007387 */ /* 0x0101e80000100a00 */
[----:B0-----:R-:W3:Y:S01]  /*5a6d0*/  LDL.LU R12, [R1+0xf0] ;  /* 0x0000f000010c7983 */ /* 0x001ee20000300800 */
[----:B------:R-:W3:Y:S02]  /*5a6e0*/  LDL.LU R13, [R1+0xf4] ;  /* 0x0000f400010d7983 */ /* 0x000ee40000300800 */
[----:B------:R-:W4:Y:S02]  /*5a6f0*/  LDL.LU R52, [R1+0x80] ;  /* 0x0000800001347983 */ /* 0x000f240000300800 */
[----:B------:R-:W4:Y:S01]  /*5a700*/  LDL.LU R53, [R1+0x84] ;  /* 0x0000840001357983 */ /* 0x000f220000300800 */
[C---:B--2---:R-:W-:Y:S08]  /*5a710*/  HMMA.16816.F32 R32, R8.reuse, R56, R32 ;  /* 0x000000380820723c */ /* 0x044ff00000001820 */
[C---:B------:R-:W-:Y:S08]  /*5a720*/  HMMA.16816.F32 R24, R8.reuse, R24, R44 ;  /* 0x000000180818723c */ /* 0x040ff0000000182c */
[C---:B------:R-:W-:Y:S08]  /*5a730*/  HMMA.16816.F32 R16, R8.reuse, R36, R16 ;  /* 0x000000240810723c */ /* 0x040ff00000001810 */
[C---:B---3--:R-:W-:Y:S01]  /*5a740*/  HMMA.16816.F32 R12, R8.reuse, R12, R48 ;  /* 0x0000000c080c723c */ /* 0x048fe20000001830 */
[----:B----4-:R0:W-:Y:S04]  /*5a750*/  STL.64 [R1+0x5598], R52 ;  /* 0x0055983401007387 */ /* 0x0101e80000100a00 */
[----:B0-----:R-:W2:Y:S01]  /*5a760*/  LDL.LU R52, [R1+0x90] ;  /* 0x0000900001347983 */ /* 0x001ea20000300800 */
[----:B------:R-:W2:Y:S02]  /*5a770*/  LDL.LU R53, [R1+0x94] ;  /* 0x0000940001357983 */ /* 0x000ea40000300800 */
[----:B------:R-:W3:Y:S11]  /*5a780*/  LDL.LU.64 R48, [R1+0x55b0] ;  /* 0x0055b00001307983 */ /* 0x000ef60000300a00 */
[----:B------:R-:W-:Y:S04]  /*5a790*/  @!UPT UIADD3 URZ, URZ, URZ, URZ ;  /* 0x0000003f3f3ff290 */ /* 0x000fe8000fffe03f */
[----:B------:R-:W-:Y:S01]  /*5a7a0*/  STL.64 [R1+0x2f0], R12 ;  /* 0x0002f00c01007387 */ /* 0x000fe20000100a00 */
[----:B------:R0:W-:Y:S02]  /*5a7b0*/  STL.64 [R1+0x2f8], R14 ;  /* 0x0002f80e01007387 */ /* 0x0001e40000100a00 */
[C---:B0-----:R-:W-:Y:S01]  /*5a7c0*/  HMMA.16816.F32 R12, R8.reuse, R28, R20 ;  /* 0x0000001c080c723c */ /* 0x041fe20000001814 */
[----:B------:R-:W-:Y:S01]  /*5a7d0*/  STL.64 [R1+0x2e0], R32 ;  /* 0x0002e02001007387 */ /* 0x000fe20000100a00 */
[----:B------:R-:W-:Y:S02]  /*5a7e0*/  STL.64 [R1+0x2e8], R34 ;  /* 0x0002e82201007387 */ /* 0x000fe40000100a00 */
[----:B------:R-:W-:Y:S02]  /*5a7f0*/  STL.64 [R1+0x2d0], R24 ;  /* 0x0002d01801007387 */ /* 0x000fe40000100a00 */
[----:B------:R-:W-:Y:S11]  /*5a800*/  STL.64 [R1+0x2d8], R26 ;  /* 0x0002d81a01007387 */ /* 0x000ff60000100a00 */
[----:B------:R-:W-:Y:S06]  /*5a810*/  @!UPT UIADD3 URZ, URZ, URZ, URZ ;  /* 0x0000003f3f3ff290 */ /* 0x000fec000fffe03f */
[----:B------:R0:W-:Y:S01]  /*5a820*/  STL.64 [R1+0x2c0], R12 ;  /* 0x0002c00c01007387 */ /* 0x0001e20000100a00 */
[----:B------:R1:W-:Y:S03]  /*5a830*/  STL.64 [R1+0x2c8], R14 ;  /* 0x0002c80e01007387 */ /* 0x0003e60000100a00 */
[----:B0-----:R-:W4:Y:S01]  /*5a840*/  LDL.LU.64 R12, [R1+0x1390] ;  /* 0x00139000010c7983 */ /* 0x001f220000300a00 */
[----:B------:R-:W-:Y:S02]  /*5a850*/  STL.64 [R1+0x2b0], R16 ;  /* 0x0002b01001007387 */ /* 0x000fe40000100a00 */
[----:B------:R-:W-:Y:S02]  /*5a860*/  STL.64 [R1+0x2b8], R18 ;  /* 0x0002b81201007387 */ /* 0x000fe40000100a00 */
[----:B-1----:R-:W2:Y:S01]  /*5a870*/  LDL.LU.64 R14, [R1+0x1398] ;  /* 0x00139800010e7983 */ /* 0x002ea20000300a00 */
[----:B---3--:R-:W-:Y:S11]  /*5a880*/  HMMA.16816.F32 R4, R8, R48, R4 ;  /* 0x000000300804723c */ /* 0x008ff60000001804 */
[----:B------:R-:W-:Y:S11]  /*5a890*/  @!UPT UIADD3 URZ, URZ, URZ, URZ ;  /* 0x0000003f3f3ff290 */ /* 0x000ff6000fffe03f */
[----:B------:R-:W-:Y:S01]  /*5a8a0*/  @!UPT UIADD3 URZ, URZ, URZ, URZ ;  /* 0x0000003f3f3ff290 */ /* 0x000fe2000fffe03f */
[----:B------:R-:W-:Y:S01]  /*5a8b0*/  STL.64 [R1+0x2a0], R4 ;  /* 0x0002a00401007387 */ /* 0x000fe20000100a00 */
[----:B------:R-:W-:Y:S03]  /*5a8c0*/  STL.64 [R1+0x2a8], R6 ;  /* 0x0002a80601007387 */ /* 0x000fe60000100a00 */
[----:B--2---:R-:W-:Y:S01]  /*5a8d0*/  STL.64 [R1+0x55a8], R14 ;  /* 0x0055a80e01007387 */ /* 0x004fe20000100a00 */
[----:B----4-:R0:W-:Y:S03]  /*5a8e0*/  STL.64 [R1+0x55a0], R12 ;  /* 0x0055a00c01007387 */ /* 0x0101e60000100a00 */
[----:B0-----:R-:W2:Y:S01]  /*5a8f0*/  LDL.LU.64 R12, [R1+0x13a0] ;  /* 0x0013a000010c7983 */ /* 0x001ea20000300a00 */
[----:B------:R-:W2:Y:S03]  /*5a900*/  LDL.LU.64 R14, [R1+0x13a8] ;  /* 0x0013a800010e7983 */ /* 0x000ea60000300a00 */
[----:B------:R-:W0:Y:S01]  /*5a910*/  S2R R51, SR_TID.X ;  /* 0x0000000000337919 */ /* 0x000e220000002100 */
[----:B------:R-:W3:Y:S02]  /*5a920*/  LDL.LU.64 R32, [R1+0x1300] ;  /* 0x0013000001207983 */ /* 0x000ee40000300a00 */
[----:B------:R-:W3:Y:S02]  /*5a930*/  LDL.LU.64 R34, [R1+0x1308] ;  /* 0x0013080001227983 */ /* 0x000ee40000300a00 */
[----:B------:R-:W4:Y:S01]  /*5a940*/  LDL.LU.64 R16, [R1+0x12f0] ;  /* 0x0012f00001107983 */ /* 0x000f220000300a00 */
[----:B------:R-:W4:Y:S01]  /*5a950*/  LDL.LU.64 R18, [R1+0x12f8] ;  /* 0x0012f80001127983 */ /* 0x000f220000300a00 */
[----:B------:R-:W3:Y:S02]  /*5a960*/  LDL.LU.64 R56, [R1+0x12e0] ;  /* 0x0012e00001387983 */ /* 0x000ee40000300a00 */
[----:B------:R-:W3:Y:S02]  /*5a970*/  LDL.LU.64 R58, [R1+0x12e8] ;  /* 0x0012e800013a7983 */ /* 0x000ee40000300a00 */
[----:B------:R-:W3:Y:S01]  /*5a980*/  LDL.LU.64 R20, [R1+0x12d0] ;  /* 0x0012d00001147983 */ /* 0x000ee20000300a00 */
[----:B------:R-:W3:Y:S01]  /*5a990*/  LDL.LU.64 R22, [R1+0x12d8] ;  /* 0x0012d80001167983 */ /* 0x000ee20000300a00 */
        /* <DEDUP_REMOVED lines=8> */
[----:B------:R-:W3:Y:S01]  /*5aa20*/  LDL.LU.64 R48, [R1+0x11b0] ;  /* 0x0011b00001307983 */ /* 0x000ee20000300a00 */
[C---:B0-----:R-:W-:Y:S01]  /*5aa30*/  LOP3.LUT R43, R51.reuse, 0x7, RZ, 0xc0, !PT ;  /* 0x00000007332b7812 */ /* 0x041fe200078ec0ff */
[----:B------:R-:W-:-:S02]  /*5aa40*/  IMAD.SHL.U32 R31, R51, 0x2, RZ ;  /* 0x00000002331f7824 */ /* 0x000fc400078e00ff */
[----:B------:R-:W-:Y:S02]  /*5aa50*/  IMAD.SHL.U32 R42, R51, 0x80, RZ ;  /* 0x00000080332a7824 */ /* 0x000fe400078e00ff */
[----:B------:R-:W3:Y:S01]  /*5aa60*/  LDL.LU.64 R50, [R1+0x11b8] ;  /* 0x0011b80001327983 */ /* 0x000ee20000300a00 */
[----:B------:R-:W-:Y:S02]  /*5aa70*/  IMAD R43, R43, 0x110, RZ ;  /* 0x000001102b2b7824 */ /* 0x000fe400078e02ff */
[----:B------:R-:W3:Y:S03]  /*5aa80*/  LDL.LU.64 R28, [R1+0x11a0] ;  /* 0x0011a000011c7983 */ /* 0x000ee60000300a00 */
[----:B------:R-:W-:Y:S02]  /*5aa90*/  LOP3.LUT R43, R43, 0x10, R31, 0x78, !PT ;  /* 0x000000102b2b7812 */ /* 0x000fe400078e781f */
[----:B------:R-:W3:Y:S01]  /*5aaa0*/  LDL.LU.64 R30, [R1+0x11a8] ;  /* 0x0011a800011e7983 */ /* 0x000ee20000300a00 */
[C---:B--2---:R-:W-:Y:S03]  /*5aab0*/  HMMA.16816.F32 R52, R8.reuse, R52, R12 ;  /* 0x000000340834723c */ /* 0x044fe6000000180c */
[----:B------:R-:W2:Y:S01]  /*5aac0*/  LDL.LU.64 R14, [R1+0x55a8] ;  /* 0x0055a800010e7983 */ /* 0x000ea20000300a00 */
[----:B------:R-:W2:Y:S11]  /*5aad0*/  LDL.LU.64 R12, [R1+0x55a0] ;  /* 0x0055a000010c7983 */ /* 0x000eb60000300a00 */
[----:B------:R-:W-:Y:S08]  /*5aae0*/  @!UPT UIADD3 URZ, URZ, URZ, URZ ;  /* 0x0000003f3f3ff290 */ /* 0x000ff0000fffe03f */
[----:B------:R0:W-:Y:S01]  /*5aaf0*/  STL.64 [R1+0x290], R52 ;  /* 0x0002903401007387 */ /* 0x0001e20000100a00 */
[----:B------:R2:W-:Y:S03]  /*5ab00*/  STL.64 [R1+0x298], R54 ;  /* 0x0002983601007387 */ /* 0x0005e60000100a00 */
[----:B0-----:R-:W2:Y:S01]  /*5ab10*/  LDL.LU.64 R52, [R1+0x5598] ;  /* 0x0055980001347983 */ /* 0x001ea20000300a00 */
[----:B------:R-:W-:Y:S01]  /*5ab20*/  LOP3.LUT R43, R43, 0x800, R42, 0xf8, !PT ;  /* 0x000008002b2b7812 */ /* 0x000fe200078ef82a */
[C---:B--2---:R-:W-:Y:S02]  /*5ab30*/  HMMA.16816.F32 R52, R8.reuse, R52, R12 ;  /* 0x000000340834723c */ /* 0x044fe4000000180c */
[----:B------:R-:W2:Y:S01]  /*5ab40*/  LDL.LU.64 R14, [R1+0x5590] ;  /* 0x00559000010e7983 */ /* 0x000ea20000300a00 */
[----:B------:R-:W2:Y:S11]  /*5ab50*/  LDL.LU.64 R12, [R1+0x5588] ;  /* 0x00558800010c7983 */ /* 0x000eb60000300a00 */
[----:B------:R-:W-:Y:S09]  /*5ab60*/  @!UPT UIADD3 URZ, URZ, URZ, URZ ;  /* 0x0000003f3f3ff290 */ /* 0x000ff2000fffe03f */
[----:B------:R-:W-:Y:S01]  /*5ab70*/  STL.64 [R1+0x280], R52 ;  /* 0x0002803401007387 */ /* 0x000fe20000100a00 */
[----:B------:R-:W-:Y:S02]  /*5ab80*/  STL.64 [R1+0x288], R54 ;  /* 0x0002883601007387 */ /* 0x000fe40000100a00 */
[----:B------:R3:W-:Y:S02]  /*5ab90*/  LDSM.16.MT88.4 R52, [R43+0x9000] ;  /* 0x009000002b34783b */ /* 0x0007e40000004200 */
[C---:B---3--:R-:W-:Y:S01]  /*5aba0*/  HMMA.16816.F32 R40, R8.reuse, R40, R32 ;  /* 0x000000280828723c */ /* 0x048fe20000001820 */
[----:B------:R-:W4:Y:S11]  /*5abb0*/  LDL.LU.64 R32, [R1+0x5580] ;  /* 0x0055800001207983 */ /* 0x000f360000300a00 */
[----:B------:R-:W-:Y:S11]  /*5abc0*/  @!UPT UIADD3 URZ, URZ, URZ, URZ ;  /* 0x0000003f3f3ff290 */ /* 0x000ff6000fffe03f */
[----:B------:R0:W-:Y:S01]  /*5abd0*/  STL.64 [R1+0x270], R40 ;  /* 0x0002702801007387 */ /* 0x0001e20000100a00 */
[----:B------:R1:W-:Y:S03]  /*5abe0*/  STL.64 [R1+0x278], R42 ;  /* 0x0002782a01007387 */ /* 0x0003e60000100a00 */
[----:B0-----:R-:W3:Y:S01]  /*5abf0*/  LDL.LU.64 R40, [R1+0x1190] ;  /* 0x0011900001287983 */ /* 0x001ee20000300a00 */
[----:B-1----:R-:W3:Y:S01]  /*5ac00*/  LDL.LU.64 R42, [R1+0x1198] ;  /* 0x00119800012a7983 */ /* 0x002ee20000300a00 */
[C---:B----4-:R-:W-:Y:S02]  /*5ac10*/  HMMA.16816.F32 R32, R8.reuse, R32, R16 ;  /* 0x000000200820723c */ /* 0x050fe40000001810 */
[----:B------:R-:W4:Y:S11]  /*5ac20*/  LDL.LU.64 R16, [R1+0x5578] ;  /* 0x0055780001107983 */ /* 0x000f360000300a00 */
[----:B------:R-:W-:Y:S10]  /*5ac30*/  @!UPT UIADD3 URZ, URZ, URZ, URZ ;  /* 0x0000003f3f3ff290 */ /* 0x000ff4000fffe03f */
[----:B------:R0:W-:Y:S01]  /*5ac40*/  STL.64 [R1+0x260], R32 ;  /* 0x0002602001007387 */ /* 0x0001e20000100a00 */
[----:B------:R1:W-:Y:S03]  /*5ac50*/  STL.64 [R1+0x268], R34 ;  /* 0x0002682201007387 */ /* 0x0003e60000100a00 */
[----:B0-----:R-:W1:Y:S01]  /*5ac60*/  LDL.LU.64 R32, [R1+0x5570] ;  /* 0x0055700001207983 */ /* 0x001e620000300a00 */
[C---:B----4-:R-:W-:Y:S03]  /*5ac70*/  HMMA.16816.F32 R16, R8.reuse, R16, R56 ;  /* 0x000000100810723c */ /* 0x050fe60000001838 */
[----:B------:R-:W4:Y:S05]  /*5ac80*/  LDL.LU.64 R56, [R1+0x5568] ;  /* 0x0055680001387983 */ /* 0x000f2a0000300a00 */
[C---:B-1----:R-:W-:Y:S11]  /*5ac90*/  HMMA.16816.F32 R32, R8.reuse, R32, R20 ;  /* 0x000000200820723c */ /* 0x042ff60000001814 */
[----:B------:R-:W-:Y:S04]  /*5aca0*/  @!UPT UIADD3 URZ, URZ, URZ, URZ ;  /* 0x0000003f3f3ff290 */ /* 0x000fe8000fffe03f */
[----:B------:R0:W-:Y:S01]  /*5acb0*/  STL.64 [R1+0x250], R16 ;  /* 0x0002501001007387 */ /* 0x0001e20000100a00 */
[----:B------:R1:W-:Y:S03]  /*5acc0*/  STL.64 [R1+0x258], R18 ;  /* 0x0002581201007387 */ /* 0x0003e60000100a00 */
[----:B0-----:R-:W2:Y:S01]  /*5acd0*/  LDL.LU.64 R16, [R1+0x1180] ;  /* 0x0011800001107983 */ /* 0x001ea20000300a00 */
[----:B-1----:R-:W2:Y:S02]  /*5ace0*/  LDL.LU.64 R18, [R1+0x1188] ;  /* 0x0011880001127983 */ /* 0x002ea40000300a00 */
[----:B------:R-:W2:Y:S01]  /*5acf0*/  LDL.LU.64 R20, [R1+0x5560] ;  /* 0x0055600001147983 */ /* 0x000ea20000300a00 */
[----:B------:R0:W-:Y:S01]  /*5ad00*/  STL.64 [R1+0x240], R32 ;  /* 0x0002402001007387 */ /* 0x0001e20000100a00 */
[----:B------:R-:W-:Y:S03]  /*5ad10*/  STL.64 [R1+0x248], R34 ;  /* 0x0002482201007387 */ /* 0x000fe60000100a00 */
[----:B0-----:R-:W3:Y:S01]  /*5ad20*/  LDL.LU.64 R32, [R1+0x5558] ;  /* 0x0055580001207983 */ /* 0x001ee20000300a00 */
[C---:B----4-:R-:W-:Y:S03]  /*5ad30*/  HMMA.16816.F32 R56, R8.reuse, R56, R44 ;  /* 0x000000380838723c */ /* 0x050fe6000000182c */
[----:B------:R-:W4:Y:S11]  /*5ad40*/  LDL.LU.64 R44, [R1+0x5550] ;  /* 0x00555000012c7983 */ /* 0x000f360000300a00 */
[----:B------:R-:W-:Y:S09]  /*5ad50*/  @!UPT UIADD3 URZ, URZ, URZ, URZ ;  /* 0x0000003f3f3ff290 */ /* 0x000ff2000fffe03f */
[----:B------:R-:W-:Y:S01]  /*5ad60*/  STL.64 [R1+0x230], R56 ;  /* 0x0002303801007387 */ /* 0x000fe20000100a00 */
[----:B------:R0:W-:Y:S03]  /*5ad70*/  STL.64 [R1+0x238], R58 ;  /* 0x0002383a01007387 */ /* 0x0001e60000100a00 */
[----:B0-----:R-:W4:Y:S01]  /*5ad80*/  LDL.LU.64 R58, [R1+0x5548] ;  /* 0x00554800013a7983 */ /* 0x001f220000300a00 */
[----:B------:R-:W4:Y:S01]  /*5ad90*/  LDL.LU.64 R56, [R1+0x5540] ;  /* 0x0055400001387983 */ /* 0x000f220000300a00 */
[C---:B--2---:R-:W-:Y:S02]  /*5ada0*/  HMMA.16816.F32 R20, R8.reuse, R20, R4 ;  /* 0x000000140814723c */ /* 0x044fe40000001804 */
[----:B------:R-:W2:Y:S01]  /*5adb0*/  LDL.LU.64 R6, [R1+0x5538] ;  /* 0x0055380001067983 */ /* 0x000ea20000300a00 */
[----:B------:R-:W2:Y:S05]  /*5adc0*/  LDL.LU.64 R4, [R1+0x5530] ;  /* 0x0055300001047983 */ /* 0x000eaa0000300a00 */
[C---:B---3--:R-:W-:Y:S11]  /*5add0*/  HMMA.16816.F32 R32, R8.reuse, R32, R24 ;  /* 0x000000200820723c */ /* 0x048ff60000001818 */
[----:B------:R-:W-:Y:S04]  /*5ade0*/  @!UPT UIADD3 URZ, URZ, URZ, URZ ;  /* 0x0000003f3f3ff290 */ /* 0x000fe8000fffe03f */
[----:B------:R-:W-:Y:S01]  /*5adf0*/  STL.64 [R1+0x220], R20 ;  /* 0x0002201401007387 */ /* 0x000fe20000100a00 */
[----:B------:R0:W-:Y:S03]  /*5ae00*/  STL.64 [R1+0x228], R22 ;  /* 0x0002281601007387 */ /* 0x0001e60000100a00 */
[----:B0-----:R-:W3:Y:S01]  /*5ae10*/  LDL.LU.64 R22, [R1+0x5528] ;  /* 0x0055280001167983 */ /* 0x001ee20000300a00 */
[----:B------:R-:W2:Y:S02]  /*5ae20*/  LDL.LU.64 R20, [R1+0x5520] ;  /* 0x0055200001147983 */ /* 0x000ea40000300a00 */
[----:B------:R-:W2:Y:S02]  /*5ae30*/  LDL.LU.64 R26, [R1+0x5518] ;  /* 0x00551800011a7983 */ /* 0x000ea40000300a00 */
[----:B------:R-:W2:Y:S01]  /*5ae40*/  LDL.LU.64 R24, [R1+0x5510] ;  /* 0x0055100001187983 */ /* 0x000ea20000300a00 */
[----:B------:R-:W-:Y:S01]  /*5ae50*/  STL.64 [R1+0x210], R32 ;  /* 0x0002102001007387 */ /* 0x000fe20000100a00 */
[----:B------:R0:W-:Y:S03]  /*5ae60*/  STL.64 [R1+0x218], R34 ;  /* 0x0002182201007387 */ /* 0x0001e60000100a00 */
[----:B0-----:R-:W2:Y:S01]  /*5ae70*/  LDL.LU.64 R34, [R1+0x5508] ;  /* 0x0055080001227983 */ /* 0x001ea20000300a00 */
[----:B------:R-:W2:Y:S01]  /*5ae80*/  LDL.LU.64 R32, [R1+0x5500] ;  /* 0x0055000001207983 */ /* 0x000ea20000300a00 */
[C---:B----4-:R-:W-:Y:S02]  /*5ae90*/  HMMA.16816.F32 R44, R8.reuse, R44, R36 ;  /* 0x0000002c082c723c */ /* 0x050fe40000001824 */
[----:B------:R-:W4:Y:S01]  /*5aea0*/  LDL.LU.64 R38, [R1+0x54f8] ;  /* 0x0054f80001267983 */ /* 0x000f220000300a00 */
[----:B------:R-:W2:Y:S05]  /*5aeb0*/  LDL.LU.64 R36, [R1+0x54f0] ;  /* 0x0054f00001247983 */ /* 0x000eaa0000300a00 */
[C---:B------:R-:W-:Y:S11]  /*5aec0*/  HMMA.16816.F32 R48, R8.reuse, R56, R48 ;  /* 0x000000380830723c */ /* 0x040ff60000001830 */
[----:B------:R-:W-:Y:S04]  /*5aed0*/  @!UPT UIADD3 URZ, URZ, URZ, URZ ;  /* 0x0000003f3f3ff290 */ /* 0x000fe8000fffe03f */
[----:B------:R-:W-:Y:S01]  /*5aee0*/  STL.64 [R1+0x200], R44 ;  /* 0x0002002c01007387 */ /* 0x000fe20000100a00 */
[----:B------:R0:W-:Y:S03]  /*5aef0*/  STL.64 [R1+0x208], R46 ;  /* 0x0002082e01007387 */ /* 0x0001e60000100a00 */
[----:B0-----:R-:W2:Y:S01]  /*5af00*/  LDL.LU.64 R46, [R1+0x54e8] ;  /* 0x0054e800012e7983 */ /* 0x001ea20000300a00 */
[----:B------:R-:W2:Y:S03]  /*5af10*/  LDL.LU.64 R44, [R1+0x54e0] ;  /* 0x0054e000012c7983 */ /* 0x000ea60000300a00 */
[----:B------:R-:W-:Y:S01]  /*5af20*/  STL.64 [R1+0x1f0], R48 ;  /* 0x0001f03001007387 */ /* 0x000fe20000100a00 */
[----:B------:R0:W-:Y:S03]  /*5af30*/  STL.64 [R1+0x1f8], R50 ;  /* 0x0001f83201007387 */ /* 0x0001e60000100a00 */
[----:B0-----:R-:W3:Y:S01]  /*5af40*/  LDL.LU.64 R50, [R1+0x54d8] ;  /* 0x0054d80001327983 */ /* 0x001ee20000300a00 */
[----:B------:R-:W3:Y:S01]  /*5af50*/  LDL.LU.64 R48, [R1+0x54d0] ;  /* 0x0054d00001307983 */ /* 0x000ee20000300a00 */
[C---:B--2---:R-:W-:Y:S08]  /*5af60*/  HMMA.16816.F32 R40, R8.reuse, R44, R40 ;  /* 0x0000002c0828723c */ /* 0x044ff00000001828 */
[C---:B---3--:R-:W-:Y:S11]  /*5af70*/  HMMA.16816.F32 R28, R8.reuse, R48, R28 ;  /* 0x00000030081c723c */ /* 0x048ff6000000181c */
[----:B------:R-:W-:Y:S11]  /*5af80*/  @!UPT UIADD3 URZ, URZ, URZ, URZ ;  /* 0x0000003f3f3ff290 */ /* 0x000ff6000fffe03f */
[----:B------:R-:W-:Y:S01]  /*5af90*/  @!UPT UIADD3 URZ, URZ, URZ, URZ ;  /* 0x0000003f3f3ff290 */ /* 0x000fe2000fffe03f */
[----:B------:R0:W-:Y:S01]  /*5afa0*/  STL.64 [R1+0x1e0], R28 ;  /* 0x0001e01c01007387 */ /* 0x0001e20000100a00 */
[----:B------:R1:W-:Y:S03]  /*5afb0*/  STL.64 [R1+0x1e8], R30 ;  /* 0x0001e81e01007387 */ /* 0x0003e60000100a00 */
[----:B0-----:R-:W2:Y:S01]  /*5afc0*/  LDL.LU.64 R28, [R1+0x1160] ;  /* 0x00116000011c7983 */ /* 0x001ea20000300a00 */
[----:B-1----:R-:W2:Y:S02]  /*5afd0*/  LDL.LU.64 R30, [R1+0x1168] ;  /* 0x00116800011e7983 */ /* 0x002ea40000300a00 */
[----:B------:R0:W-:Y:S02]  /*5afe0*/  STL.64 [R1+0x5450], R50 ;  /* 0x0054503201007387 */ /* 0x0001e40000100a00 */
[----:B------:R-:W3:Y:S01]  /*5aff0*/  LDL.LU.64 R48, [R1+0x1150] ;  /* 0x0011500001307983 */ /* 0x000ee20000300a00 */
[----:B0-----:R-:W3:Y:S01]  /*5b000*/  LDL.LU.64 R50, [R1+0x1158] ;  /* 0x0011580001327983 */ /* 0x001ee20000300a00 */
[----:B------:R-:W-:Y:S02]  /*5b010*/  STL.64 [R1+0x1d0], R40 ;  /* 0x0001d02801007387 */ /* 0x000fe40000100a00 */
[----:B------:R0:W-:Y:S02]  /*5b020*/  STL.64 [R1+0x1d8], R42 ;  /* 0x0001d82a01007387 */ /* 0x0001e40000100a00 */
[----:B0-----:R-:W2:Y:S01]  /*5b030*/  LDL.LU.64 R42, [R1+0x54c8] ;  /* 0x0054c800012a7983 */ /* 0x001ea20000300a00 */
[----:B------:R-:W2:Y:S02]  /*5b040*/  LDL.LU.64 R40, [R1+0x54c0] ;  /* 0x0054c00001287983 */ /* 0x000ea40000300a00 */
[----:B------:R0:W-:Y:S02]  /*5b050*/  STL.64 [R1+0x5460], R46 ;  /* 0x0054602e01007387 */ /* 0x0001e40000100a00 */
[----:B------:R-:W3:Y:S01]  /*5b060*/  LDL.LU.64 R44, [R1+0x1140] ;  /* 0x00114000012c7983 */ /* 0x000ee20000300a00 */
[----:B0-----:R-:W3:Y:S01]  /*5b070*/  LDL.LU.64 R46, [R1+0x1148] ;  /* 0x00114800012e7983 */ /* 0x001ee20000300a00 */
        /* <DEDUP_REMOVED lines=8> */
[----:B------:R-:W2:Y:S01]  /*5b100*/  LDL.LU.64 R40, [R1+0x1170] ;  /* 0x0011700001287983 */ /* 0x000ea20000300a00 */
[----:B0-----:R-:W2:Y:S01]  /*5b110*/  LDL.LU.64 R42, [R1+0x1178] ;  /* 0x00117800012a7983 */ /* 0x001ea20000300a00 */
[C---:B------:R-:W-:Y:S08]  /*5b120*/  HMMA.16816.F32 R28, R8.reuse, R32, R28 ;  /* 0x00000020081c723c */ /* 0x040ff0000000181c */
[C---:B--2---:R-:W-:Y:S11]  /*5b130*/  HMMA.16816.F32 R40, R8.reuse, R36, R40 ;  /* 0x000000240828723c */ /* 0x044ff60000001828 */
[----:B------:R-:W-:Y:S11]  /*5b140*/  @!UPT UIADD3 URZ, URZ, URZ, URZ ;  /* 0x0000003f3f3ff290 */ /* 0x000ff6000fffe03f */
[----:B------:R-:W-:Y:S01]  /*5b150*/  @!UPT UIADD3 URZ, URZ, URZ, URZ ;  /* 0x0000003f3f3ff290 */ /* 0x000fe2000fffe03f */
[----:B------:R0:W-:Y:S01]  /*5b160*/  STL.64 [R1+0x1b0], R40 ;  /* 0x0001b02801007387 */ /* 0x0001e20000100a00 */
[----:B------:R-:W-:Y:S02]  /*5b170*/  STL.64 [R1+0x1b8], R42 ;  /* 0x0001b82a01007387 */ /* 0x000fe40000100a00 */
[----:B0-----:R-:W-:Y:S02]  /*5b180*/  IMAD.MOV.U32 R40, RZ, RZ, R59 ;  /* 0x000000ffff287224 */ /* 0x001fe400078e003b */
[----:B------:R-:W-:Y:S01]  /*5b190*/  IMAD.MOV.U32 R41, RZ, RZ, R61 ;  /* 0x000000ffff297224 */ /* 0x000fe200078e003d */
[----:B------:R-:W2:Y:S01]  /*5b1a0*/  LDL.LU R59, [R1+0x54bc] ;  /* 0x0054bc00013b7983 */ /* 0x000ea20000300800 */
[----:B------:R-:W2:Y:S02]  /*5b1b0*/  LDL.LU R61, [R1+0x54b8] ;  /* 0x0054b800013d7983 */ /* 0x000ea40000300800 */
[----:B----4-:R0:W-:Y:S02]  /*5b1c0*/  STL.64 [R1+0x5470], R38 ;  /* 0x0054702601007387 */ /* 0x0101e40000100a00 */
[----:B------:R-:W4:Y:S01]  /*5b1d0*/  LDL.LU.64 R36, [R1+0x160] ;  /* 0x0001600001247983 */ /* 0x000f220000300a00 */
[----:B0-----:R-:W4:Y:S01]  /*5b1e0*/  LDL.LU.64 R38, [R1+0x168] ;  /* 0x0001680001267983 */ /* 0x001f220000300a00 */
[----:B------:R-:W-:Y:S02]  /*5b1f0*/  STL.64 [R1+0x1a0], R28 ;  /* 0x0001a01c01007387 */ /* 0x000fe40000100a00 */
[----:B------:R0:W-:Y:S02]  /*5b200*/  STL.64 [R1+0x1a8], R30 ;  /* 0x0001a81e01007387 */ /* 0x0001e40000100a00 */
[----:B0-----:R-:W2:Y:S01]  /*5b210*/  LDL.LU.64 R30, [R1+0x54b0] ;  /* 0x0054b000011e7983 */ /* 0x001ea20000300a00 */
[----:B------:R-:W3:Y:S02]  /*5b220*/  LDL.LU.64 R28, [R1+0x54a8] ;  /* 0x0054a800011c7983 */ /* 0x000ee40000300a00 */
[----:B------:R3:W-:Y:S01]  /*5b230*/  STL.64 [R1+0x5438], R34 ;  /* 0x0054382201007387 */ /* 0x0007e20000100a00 */
[C---:B------:R-:W-:Y:S08]  /*5b240*/  HMMA.16816.F32 R16, R8.reuse, R20, R16 ;  /* 0x000000140810723c */ /* 0x040ff00000001810 */
[----:B---3--:R-:W-:Y:S07]  /*5b250*/  HMMA.16816.F32 R32, R8, R28, R48 ;  /* 0x0000001c0820723c */ /* 0x008fee0000001830 */
[----:B------:R-:W-:-:S02]  /*5b260*/  IMAD.MOV.U32 R48, RZ, RZ, R14 ;  /* 0x000000ffff307224 */ /* 0x000fc400078e000e */
[----:B------:R-:W3:Y:S11]  /*5b270*/  LDL.LU R14, [R1+0x54a4] ;  /* 0x0054a400010e7983 */ /* 0x000ef60000300800 */
[----:B------:R-:W-:Y:S03]  /*5b280*/  @!UPT UIADD3 URZ, URZ, URZ, URZ ;  /* 0x0000003f3f3ff290 */ /* 0x000fe6000fffe03f */
[----:B------:R-:W-:Y:S01]  /*5b290*/  STL.64 [R1+0x190], R32 ;  /* 0x0001902001007387 */ /* 0x000fe20000100a00 */
[----:B------:R0:W-:Y:S02]  /*5b2a0*/  STL.64 [R1+0x198], R34 ;  /* 0x0001982201007387 */ /* 0x0001e40000100a00 */
[C---:B0-----:R-:W-:Y:S01]  /*5b2b0*/  HMMA.16816.F32 R32, R8.reuse, R24, R44 ;  /* 0x000000180820723c */ /* 0x041fe2000000182c */
[----:B------:R-:W-:Y:S02]  /*5b2c0*/  IMAD.MOV.U32 R49, RZ, RZ, R15 ;  /* 0x000000ffff317224 */ /* 0x000fe400078e000f */
[----:B------:R-:W3:Y:S11]  /*5b2d0*/  LDL.LU R15, [R1+0x54a0] ;  /* 0x0054a000010f7983 */ /* 0x000ef60000300800 */
[----:B------:R-:W-:Y:S09]  /*5b2e0*/  @!UPT UIADD3 URZ, URZ, URZ, URZ ;  /* 0x0000003f3f3ff290 */ /* 0x000ff2000fffe03f */
[----:B------:R-:W-:Y:S01]  /*5b2f0*/  STL.64 [R1+0x180], R32 ;  /* 0x0001802001007387 */ /* 0x000fe20000100a00 */
[----:B------:R-:W-:Y:S02]  /*5b300*/  STL.64 [R1+0x188], R34 ;  /* 0x0001882201007387 */ /* 0x000fe40000100a00 */
[----:B------:R-:W-:Y:S02]  /*5b310*/  STL.64 [R1+0x170], R16 ;  /* 0x0001701001007387 */ /* 0x000fe40000100a00 */
[----:B------:R0:W-:Y:S02]  /*5b320*/  STL.64 [R1+0x178], R18 ;  /* 0x0001781201007387 */ /* 0x0001e40000100a00 */
[----:B0-----:R-:W2:Y:S01]  /*5b330*/  LDL.LU.64 R18, [R1+0x5498] ;  /* 0x0054980001127983 */ /* 0x001ea20000300a00 */
[----:B------:R-:W4:Y:S02]  /*5b340*/  LDL.LU.64 R16, [R1+0x5490] ;  /* 0x0054900001107983 */ /* 0x000f240000300a00 */
[----:B------:R0:W-:Y:S02]  /*5b350*/  STL.64 [R1+0x5310], R22 ;  /* 0x0053101601007387 */ /* 0x0001e40000100a00 */
[----:B------:R-:W2:Y:S01]  /*5b360*/  LDL.LU.64 R20, [R1+0x140] ;  /* 0x0001400001147983 */ /* 0x000ea20000300a00 */
[----:B0-----:R-:W2:Y:S01]  /*5b370*/  LDL.LU.64 R22, [R1+0x148] ;  /* 0x0001480001167983 */ /* 0x001ea20000300a00 */
[C---:B----4-:R-:W-:Y:S11]  /*5b380*/  HMMA.16816.F32 R36, R8.reuse, R16, R36 ;  /* 0x000000100824723c */ /* 0x050ff60000001824 */
[----:B------:R-:W-:Y:S11]  /*5b390*/  @!UPT UIADD3 URZ, URZ, URZ, URZ ;  /* 0x0000003f3f3ff290 */ /* 0x000ff6000fffe03f */
[----:B------:R-:W-:Y:S01]  /*5b3a0*/  @!UPT UIADD3 URZ, URZ, URZ, URZ ;  /* 0x0000003f3f3ff290 */ /* 0x000fe2000fffe03f */
[----:B------:R0:W-:Y:S01]  /*5b3b0*/  STL.64 [R1+0x160], R36 ;  /* 0x0001602401007387 */ /* 0x0001e20000100a00 */
[----:B------:R1:W-:Y:S03]  /*5b3c0*/  STL.64 [R1+0x168], R38 ;  /* 0x0001682601007387 */ /* 0x0003e60000100a00 */
[----:B0-----:R-:W4:Y:S01]  /*5b3d0*/  LDL.LU.64 R36, [R1+0xdb0] ;  /* 0x000db00001247983 */ /* 0x001f220000300a00 */
[----:B-1----:R-:W4:Y:S02]  /*5b3e0*/  LDL.LU.64 R38, [R1+0xdb8] ;  /* 0x000db80001267983 */ /* 0x002f240000300a00 */
[----:B--2---:R0:W-:Y:S02]  /*5b3f0*/  STL.64 [R1+0x52e8], R18 ;  /* 0x0052e81201007387 */ /* 0x0041e40000100a00 */
[----:B------:R-:W2:Y:S01]  /*5b400*/  LDL.LU.64 R16, [R1+0x150] ;  /* 0x0001500001107983 */ /* 0x000ea20000300a00 */
[----:B0-----:R-:W2:Y:S01]  /*5b410*/  LDL.LU.64 R18, [R1+0x158] ;  /* 0x0001580001127983 */ /* 0x001ea20000300a00 */
[----:B---3--:R-:W-:Y:S01]  /*5b420*/  STL.64 [R1+0x52e0], R14 ;  /* 0x0052e00e01007387 */ /* 0x008fe20000100a00 */
[C---:B--2---:R-:W-:Y:S11]  /*5b430*/  HMMA.16816.F32 R16, R8.reuse, R12, R16 ;  /* 0x0000000c0810723c */ /* 0x044ff60000001810 */
[----:B------:R-:W-:Y:S11]  /*5b440*/  @!UPT UIADD3 URZ, URZ, URZ, URZ ;  /* 0x0000003f3f3ff290 */ /* 0x000ff6000fffe03f */
[----:B------:R-:W-:Y:S01]  /*5b450*/  @!UPT UIADD3 URZ, URZ, URZ, URZ ;  /* 0x0000003f3f3ff290 */ /* 0x000fe2000fffe03f */
[----:B------:R-:W-:Y:S01]  /*5b460*/  STL.64 [R1+0x150], R16 ;  /* 0x0001501001007387 */ /* 0x000fe20000100a00 */
[----:B------:R0:W-:Y:S02]  /*5b470*/  STL.64 [R1+0x158], R18 ;  /* 0x0001581201007387 */ /* 0x0001e40000100a00 */
[----:B0-----:R-:W-:Y:S11]  /*5b480*/  HMMA.16816.F32 R16, R8, R4, R20 ;  /* 0x000000040810723c */ /* 0x001ff60000001814 */
[----:B------:R-:W-:Y:S11]  /*5b490*/  @!UPT UIADD3 URZ, URZ, URZ, URZ ;  /* 0x0000003f3f3ff290 */ /* 0x000ff6000fffe03f */
[----:B------:R-:W-:Y:S01]  /*5b4a0*/  @!UPT UIADD3 URZ, URZ, URZ, URZ ;  /* 0x0000003f3f3ff290 */ /* 0x000fe2000fffe03f */
[----:B------:R0:W-:Y:S01]  /*5b4b0*/  STL.64 [R1+0x140], R16 ;  /* 0x0001401001007387 */ /* 0x0001e20000100a00 */
[----:B------:R1:W-:Y:S02]  /*5b4c0*/  STL [R1+0x148], R18 ;  /* 0x0001481201007387 */ /* 0x0003e40000100800 */
[----:B------:R-:W2:Y:S02]  /*5b4d0*/  LDL.LU.64 R20, [R1+0x1110] ;  /* 0x0011100001147983 */ /* 0x000ea40000300a00 */
[----:B------:R-:W2:Y:S02]  /*5b4e0*/  LDL.LU.64 R22, [R1+0x1118] ;  /* 0x0011180001167983 */ /* 0x000ea40000300a00 */
[----:B------:R-:W-:Y:S01]  /*5b4f0*/  IMAD.MOV.U32 R56, RZ, RZ, R19 ;  /* 0x000000ffff387224 */ /* 0x000fe200078e0013 */
[----:B0-----:R-:W3:Y:S01]  /*5b500*/  LDL.LU.64 R16, [R1+0x1120] ;  /* 0x0011200001107983 */ /* 0x001ee20000300a00 */
[----:B-1----:R-:W3:Y:S02]  /*5b510*/  LDL.LU.64 R18, [R1+0x1128] ;  /* 0x0011280001127983 */ /* 0x002ee40000300a00 */
[----:B------:R-:W3:Y:S02]  /*5b520*/  LDL.LU.64 R12, [R1+0x1130] ;  /* 0x00113000010c7983 */ /* 0x000ee40000300a00 */
[----:B------:R-:W3:Y:S02]  /*5b530*/  LDL.LU.64 R14, [R1+0x1138] ;  /* 0x00113800010e7983 */ /* 0x000ee40000300a00 */
[----:B------:R-:W-:-:S02]  /*5b540*/  IMAD.MOV.U32 R44, RZ, RZ, R60 ;  /* 0x000000ffff2c7224 */ /* 0x000fc400078e003c */
[----:B------:R-:W0:Y:S01]  /*5b550*/  S2R R60, SR_TID.X ;  /* 0x00000000003c7919 */ /* 0x000e220000002100 */
[C---:B----4-:R-:W-:Y:S01]  /*5b560*/  HMMA.16816.F32 R36, R8.reuse, R40, R36 ;  /* 0x000000280824723c */ /* 0x050fe20000001824 */
[----:B------:R-:W-:Y:S02]  /*5b570*/  IMAD.MOV.U32 R32, RZ, RZ, R2 ;  /* 0x000000ffff207224 */ /* 0x000fe400078e0002 */
[----:B------:R-:W-:Y:S02]  /*5b580*/  IMAD.MOV.U32 R33, RZ, RZ, R0 ;  /* 0x000000ffff217224 */ /* 0x000fe400078e0000 */
[----:B------:R-:W-:Y:S01]  /*5b590*/  IMAD.MOV.U32 R45, RZ, RZ, R3 ;  /* 0x000000ffff2d7224 */ /* 0x000fe200078e0003 */
[----:B------:R-:W-:Y:S01]  /*5b5a0*/  STL [R1+0x477c], R56 ;  /* 0x00477c3801007387 */ /* 0x000fe20000100800 */
[----:B------:R-:W4:Y:S01]  /*5b5b0*/  LDL.LU R40, [R1+0x1100] ;  /* 0x0011000001287983 */ /* 0x000f220000300800 */
[C---:B0-----:R-:W-:Y:S11]  /*5b5c0*/  LOP3.LUT R2, R60.reuse, 0x7, RZ, 0xc0, !PT ;  /* 0x000000073c027812 */ /* 0x041ff600078ec0ff */
[----:B------:R-:W-:Y:S04]  /*5b5d0*/  @!UPT UIADD3 URZ, URZ, URZ, URZ ;  /* 0x0000003f3f3ff290 */ /* 0x000fe8000fffe03f */
[----:B------:R-:W-:Y:S01]  /*5b5e0*/  STL.64 [R1+0xdb0], R36 ;  /* 0x000db02401007387 */ /* 0x000fe20000100a00 */
[----:B------:R0:W-:Y:S02]  /*5b5f0*/  STL.64 [R1+0xdb8], R38 ;  /* 0x000db82601007387 */ /* 0x0001e40000100a00 */
[----:B------:R-:W-:Y:S02]  /*5b600*/  IMAD.SHL.U32 R25, R60, 0x2, RZ ;  /* 0x000000023c197824 */ /* 0x000fe400078e00ff */
[----:B------:R-:W4:Y:S02]  /*5b610*/  LDL.LU R41, [R1+0x1104] ;  /* 0x0011040001297983 */ /* 0x000f240000300800 */
[----:B------:R-:W-:Y:S01]  /*5b620*/  IMAD R2, R2, 0x110, RZ ;  /* 0x0000011002027824 */ /* 0x000fe200078e02ff */
[----:B------:R-:W4:Y:S01]  /*5b630*/  LDL.LU R42, [R1+0x1108] ;  /* 0x00110800012a7983 */ /* 0x000f220000300800 */
[----:B------:R-:W-:Y:S02]  /*5b640*/  IMAD.SHL.U32 R0, R60, 0x80, RZ ;  /* 0x000000803c007824 */ /* 0x000fe400078e00ff */
[----:B------:R-:W4:Y:S01]  /*5b650*/  LDL.LU R43, [R1+0x110c] ;  /* 0x00110c00012b7983 */ /* 0x000f220000300800 */
[----:B0-----:R-:W4:Y:S01]  /*5b660*/  LDL.64 R38, [R1+0xf8] ;  /* 0x0000f80001267983 */ /* 0x001f220000100a00 */
[----:B------:R0:W-:Y:S02]  /*5b670*/  STL.64 [R1+0x5330], R26 ;  /* 0x0053301a01007387 */ /* 0x0001e40000100a00 */
[----:B------:R-:W-:Y:S02]  /*5b680*/  STL [R1+0x5328], R25 ;  /* 0x0053281901007387 */ /* 0x000fe40000100800 */
[----:B------:R-:W-:Y:S01]  /*5b690*/  STL [R1+0x5100], R2 ;  /* 0x0051000201007387 */ /* 0x000fe20000100800 */
[----:B------:R-:W-:Y:S01]  /*5b6a0*/  STL [R1+0x5104], R0 ;  /* 0x0051040001007387 */ /* 0x000fe20000100800 */
[C---:B--2---:R-:W-:Y:S08]  /*5b6b0*/  HMMA.16816.F32 R20, R8.reuse, R32, R20 ;  /* 0x000000200814723c */ /* 0x044ff00000001814 */
[C---:B---3--:R-:W-:Y:S08]  /*5b6c0*/  HMMA.16816.F32 R16, R8.reuse, R44, R16 ;  /* 0x0000002c0810723c */ /* 0x048ff00000001810 */
[----:B------:R-:W-:Y:S07]  /*5b6d0*/  HMMA.16816.F32 R8, R8, R48, R12 ;  /* 0x000000300808723c */ /* 0x000fee000000180c */
[----:B------:R1:W-:Y:S01]  /*5b6e0*/  STL.64 [R1+0x1110], R20 ;  /* 0x0011101401007387 */ /* 0x0003e20000100a00 */
[----:B------:R-:W-:Y:S02]  /*5b6f0*/  STL [R1+0x1118], R22 ;  /* 0x0011181601007387 */ /* 0x000fe40000100800 */
[----:B------:R-:W2:Y:S05]  /*5b700*/  LDL.64 R46, [R1+0xe8] ;  /* 0x0000e800012e7983 */ /* 0x000eaa0000100a00 */
[----:B------:R-:W-:Y:S01]  /*5b710*/  STL.64 [R1+0x1120], R16 ;  /* 0x0011201001007387 */ /* 0x000fe20000100a00 */
[----:B------:R3:W-:Y:S02]  /*5b720*/  STL.64 [R1+0x1128], R18 ;  /* 0x0011281201007387 */ /* 0x0007e40000100a00 */
[----:B0-----:R-:W2:Y:S05]  /*5b730*/  LDL R26, [R1+0xc8] ;  /* 0x0000c800011a7983 */ /* 0x001eaa0000100800 */
[----:B------:R-:W-:Y:S01]  /*5b740*/  STL.64 [R1+0x1130], R8 ;  /* 0x0011300801007387 */ /* 0x000fe20000100a00 */
[----:B------:R-:W-:Y:S01]  /*5b750*/  STL.64 [R1+0x1138], R10 ;  /* 0x0011380a01007387 */ /* 0x000fe20000100a00 */
[----:B------:R-:W2:Y:S02]  /*5b760*/  LDL R27, [R1+0xcc] ;  /* 0x0000cc00011b7983 */ /* 0x000ea40000100800 */
[----:B------:R-:W2:Y:S02]  /*5b770*/  LDL.64 R50, [R1+0xd8] ;  /* 0x0000d80001327983 */ /* 0x000ea40000100a00 */
[----:B------:R-:W2:Y:S01]  /*5b780*/  LDL R34, [R1+0xa8] ;  /* 0x0000a80001227983 */ /* 0x000ea20000100800 */
[----:B------:R-:W2:Y:S01]  /*5b790*/  LDL R35, [R1+0xac] ;  /* 0x0000ac0001237983 */ /* 0x000ea20000100800 */
[----:B-1----:R-:W-:-:S03]  /*5b7a0*/  IMAD.MOV.U32 R20, RZ, RZ, R59 ;  /* 0x000000ffff147224 */ /* 0x002fc600078e003b */
[----:B---3--:R-:W3:Y:S04]  /*5b7b0*/  LDL R18, [R1+0xb8] ;  /* 0x0000b80001127983 */ /* 0x008ee80000100800 */
[----:B------:R-:W3:Y:S01]  /*5b7c0*/  LDL R19, [R1+0xbc] ;  /* 0x0000bc0001137983 */ /* 0x000ee20000100800 */
[----:B------:R-:W3:Y:S02]  /*5b7d0*/  LDL.LU R12, [R1+0x10c0] ;  /* 0x0010c000010c7983 */ /* 0x000ee40000300800 */
[----:B------:R-:W3:Y:S02]  /*5b7e0*/  LDL.LU R13, [R1+0x10c4] ;  /* 0x0010c400010d7983 */ /* 0x000ee40000300800 */
[----:B------:R-:W3:Y:S01]  /*5b7f0*/  LDL.LU R14, [R1+0x10c8] ;  /* 0x0010c800010e7983 */ /* 0x000ee20000300800 */
[----:B------:R-:W3:Y:S01]  /*5b800*/  LDL.LU R15, [R1+0x10cc] ;  /* 0x0010cc00010f7983 */ /* 0x000ee20000300800 */
[----:B------:R-:W2:Y:S02]  /*5b810*/  LDL.LU R59, [R1+0x548c] ;  /* 0x00548c00013b7983 */ /* 0x000ea40000300800 */
[----:B------:R-:W-:-:S02]  /*5b820*/  IMAD.MOV.U32 R21, RZ, RZ, R6 ;  /* 0x000000ffff157224 */ /* 0x000fc400078e0006 */
[----:B------:R-:W-:Y:S01]  /*5b830*/  IMAD.MOV.U32 R22, RZ, RZ, R7 ;  /* 0x000000ffff167224 */ /* 0x000fe200078e0007 */
[----:B------:R-:W2:Y:S01]  /*5b840*/  LDL.LU R6, [R1+0x5488] ;  /* 0x0054880001067983 */ /* 0x000ea20000300800 */
[----:B------:R-:W3:Y:S01]  /*5b850*/  LDL.LU R7, [R1+0x5484] ;  /* 0x0054840001077983 */ /* 0x000ee20000300800 */
[----:B------:R-:W-:-:S04]  /*5b860*/  LOP3.LUT R5, R2, 0x10, R25, 0x78, !PT ;  /* 0x0000001002057812 */ /* 0x000fc800078e7819 */
[----:B------:R-:W-:-:S05]  /*5b870*/  LOP3.LUT R5, R5, 0x800, R0, 0xf8, !PT ;  /* 0x0000080005057812 */ /* 0x000fca00078ef800 */
[----:B------:R-:W0:Y:S01]  /*5b880*/  LDSM.16.MT88.4 R8, [R5+0x9080] ;  /* 0x009080000508783b */ /* 0x000e220000004200 */
[----:B------:R-:W-:Y:S02]  /*5b890*/  IMAD.MOV.U32 R56, RZ, RZ, R23 ;  /* 0x000000ffff387224 */ /* 0x000fe400078e0017 */
[----:B------:R-:W-:Y:S02]  /*5b8a0*/  IMAD.MOV.U32 R23, RZ, RZ, R58 ;  /* 0x000000ffff177224 */ /* 0x000fe400078e003a */
[----:B------:R-:W4:Y:S04]  /*5b8b0*/  LDL.LU R58, [R1+0x5480] ;  /* 0x00548000013a7983 */ /* 0x000f280000300800 */
[----:B0-----:R-:W-:Y:S01]  /*5b8c0*/  STL.64 [R1+0x5280], R10 ;  /* 0x0052800a01007387 */ /* 0x001fe20000100a00 */
[----:B------:R0:W-:Y:S03]  /*5b8d0*/  STL.64 [R1+0x5278], R8 ;  /* 0x0052780801007387 */ /* 0x0001e60000100a00 */
[----:B0-----:R-:W4:Y:S01]  /*5b8e0*/  LDL.LU R8, [R1+0x10f0] ;  /* 0x0010f00001087983 */ /* 0x001f220000300800 */
[----:B------:R-:W4:Y:S02]  /*5b8f0*/  LDL.LU R9, [R1+0x10f4] ;  /* 0x0010f40001097983 */ /* 0x000f240000300800 */
[----:B--2---:R-:W-:-:S02]  /*5b900*/  IMAD.MOV.U32 R10, RZ, RZ, R6 ;  /* 0x000000ffff0a7224 */ /* 0x004fc400078e0006 */
[----:B---3--:R-:W-:Y:S01]  /*5b910*/  IMAD.MOV.U32 R11, RZ, RZ, R7 ;  /* 0x000000ffff0b7224 */ /* 0x008fe200078e0007 */
[----:B------:R-:W2:Y:S01]  /*5b920*/  LDL.LU R6, [R1+0x547c] ;  /* 0x00547c0001067983 */ /* 0x000ea20000300800 */
[----:B------:R-:W2:Y:S01]  /*5b930*/  LDL.LU R7, [R1+0x5478] ;  /* 0x0054780001077983 */ /* 0x000ea20000300800 */
[C---:B----4-:R-:W-:Y:S02]  /*5b940*/  HMMA.16816.F32 R40, R52.reuse, R38, R40 ;  /* 0x000000263428723c */ /* 0x050fe40000001828 */
[----:B------:R0:W-:Y:S01]  /*5b950*/  STL [R1+0x4770], R5 ;  /* 0x0047700501007387 */ /* 0x0001e20000100800 */
[----:B------:R-:W-:Y:S02]  /*5b960*/  IMAD.MOV.U32 R3, RZ, RZ, R39 ;  /* 0x000000ffff037224 */ /* 0x000fe400078e0027 */
[----:B0-----:R-:W-:Y:S02]  /*5b970*/  IMAD.MOV.U32 R5, RZ, RZ, R38 ;  /* 0x000000ffff057224 */ /* 0x001fe400078e0026 */
[----:B------:R-:W3:Y:S11]  /*5b980*/  LDL.LU.64 R38, [R1+0x5470] ;  /* 0x0054700001267983 */ /* 0x000ef60000300a00 */
[----:B------:R-:W-:Y:S06]  /*5b990*/  @!UPT UIADD3 URZ, URZ, URZ, URZ ;  /* 0x0000003f3f3ff290 */ /* 0x000fec000fffe03f */
[----:B------:R-:W-:Y:S01]  /*5b9a0*/  IMAD.MOV.U32 R4, RZ, RZ, R43 ;  /* 0x000000ffff047224 */ /* 0x000fe200078e002b */
[----:B------:R-:W-:Y:S01]  /*5b9b0*/  STL.64 [R1+0x1100], R40 ;  /* 0x0011002801007387 */ /* 0x000fe20000100a00 */
[----:B------:R0:W-:Y:S03]  /*5b9c0*/  STL [R1+0x1108], R42 ;  /* 0x0011082a01007387 */ /* 0x0001e60000100800 */
[----:B0-----:R-:W4:Y:S01]  /*5b9d0*/  LDL.LU.64 R42, [R1+0x5468] ;  /* 0x00546800012a7983 */ /* 0x001f220000300a00 */
[----:B------:R0:W-:Y:S03]  /*5b9e0*/  STL [R1+0x4774], R4 ;  /* 0x0047740401007387 */ /* 0x0001e60000100800 */
[----:B--2---:R-:W-:Y:S01]  /*5b9f0*/  STL.64 [R1+0x52d8], R6 ;  /* 0x0052d80601007387 */ /* 0x004fe20000100a00 */
[----:B------:R1:W-:Y:S02]  /*5ba00*/  STL [R1+0x52d0], R5 ;  /* 0x0052d00501007387 */ /* 0x0003e40000100800 */
[----:B0-----:R-:W2:Y:S01]  /*5ba10*/  LDL.LU R4, [R1+0x10e0] ;  /* 0x0010e00001047983 */ /* 0x001ea20000300800 */
[----:B-1----:R-:W2:Y:S01]  /*5ba20*/  LDL.LU R5, [R1+0x10e4] ;  /* 0x0010e40001057983 */ /* 0x002ea20000300800 */
[----:B------:R-:W2:Y:S02]  /*5ba30*/  LDL.LU R6, [R1+0x10e8] ;  /* 0x0010e80001067983 */ /* 0x000ea40000300800 */
[----:B------:R-:W2:Y:S01]  /*5ba40*/  LDL.LU R7, [R1+0x10ec] ;  /* 0x0010ec0001077983 */ /* 0x000ea20000300800 */
[----:B------:R-:W-:Y:S11]  /*5ba50*/  HMMA.16816.F32 R8, R52, R46, R8 ;  /* 0x0000002e3408723c */ /* 0x000ff60000001808 */
[----:B------:R-:W-:Y:S11]  /*5ba60*/  @!UPT UIADD3 URZ, URZ, URZ, URZ ;  /* 0x0000003f3f3ff290 */ /* 0x000ff6000fffe03f */
[----:B------:R-:W-:Y:S01]  /*5ba70*/  @!UPT UIADD3 URZ, URZ, URZ, URZ ;  /* 0x0000003f3f3ff290 */ /* 0x000fe2000fffe03f */
[----:B------:R0:W-:Y:S01]  /*5ba80*/  STL.64 [R1+0x10f0], R8 ;  /* 0x0010f00801007387 */ /* 0x0001e20000100a00 */
[----:B------:R-:W-:Y:S02]  /*5ba90*/  STL.64 [R1+0x10f8], R10 ;  /* 0x0010f80a01007387 */ /* 0x000fe40000100a00 */
[----:B0-----:R-:W-:Y:S02]  /*5baa0*/  IMAD.MOV.U32 R9, RZ, RZ, R46 ;  /* 0x000000ffff097224 */ /* 0x001fe400078e002e */
[----:B------:R-:W-:Y:S02]  /*5bab0*/  IMAD.MOV.U32 R8, RZ, RZ, R47 ;  /* 0x000000ffff087224 */ /* 0x000fe400078e002f */
[----:B------:R-:W3:Y:S03]  /*5bac0*/  LDL.LU.64 R46, [R1+0x5460] ;  /* 0x00546000012e7983 */ /* 0x000ee60000300a00 */
[----:B------:R0:W-:Y:S02]  /*5bad0*/  STL.64 [R1+0x5348], R8 ;  /* 0x0053480801007387 */ /* 0x0001e40000100a00 */
[----:B0-----:R-:W3:Y:S01]  /*5bae0*/  LDL.LU R8, [R1+0x10d0] ;  /* 0x0010d00001087983 */ /* 0x001ee20000300800 */
[----:B------:R-:W-:-:S02]  /*5baf0*/  IMAD.MOV.U32 R9, RZ, RZ, R58 ;  /* 0x000000ffff097224 */ /* 0x000fc400078e003a */
[----:B------:R-:W4:Y:S02]  /*5bb00*/  LDL.LU R58, [R1+0x545c] ;  /* 0x00545c00013a7983 */ /* 0x000f240000300800 */
[----:B------:R-:W-:Y:S02]  /*5bb10*/  IMAD.MOV.U32 R10, RZ, RZ, R59 ;  /* 0x000000ffff0a7224 */ /* 0x000fe400078e003b */
[----:B------:R-:W4:Y:S01]  /*5bb20*/  LDL.LU R59, [R1+0x5458] ;  /* 0x00545800013b7983 */ /* 0x000f220000300800 */
[C---:B--2---:R-:W-:Y:S11]  /*5bb30*/  HMMA.16816.F32 R4, R52.reuse, R50, R4 ;  /* 0x000000323404723c */ /* 0x044ff60000001804 */
[----:B------:R-:W-:Y:S11]  /*5bb40*/  @!UPT UIADD3 URZ, URZ, URZ, URZ ;  /* 0x0000003f3f3ff290 */ /* 0x000ff6000fffe03f */
[----:B------:R-:W-:Y:S01]  /*5bb50*/  @!UPT UIADD3 URZ, URZ, URZ, URZ ;  /* 0x0000003f3f3ff290 */ /* 0x000fe2000fffe03f */
[----:B------:R0:W-:Y:S01]  /*5bb60*/  STL.64 [R1+0x10e0], R4 ;  /* 0x0010e00401007387 */ /* 0x0001e20000100a00 */
[----:B------:R-:W-:Y:S02]  /*5bb70*/  STL.64 [R1+0x10e8], R6 ;  /* 0x0010e80601007387 */ /* 0x000fe40000100a00 */
[----:B0-----:R-:W-:Y:S02]  /*5bb80*/  IMAD.MOV.U32 R5, RZ, RZ, R50 ;  /* 0x000000ffff057224 */ /* 0x001fe400078e0032 */
[----:B------:R-:W-:Y:S02]  /*5bb90*/  IMAD.MOV.U32 R4, RZ, RZ, R51 ;  /* 0x000000ffff047224 */ /* 0x000fe400078e0033 */
[----:B------:R-:W2:Y:S03]  /*5bba0*/  LDL.LU.64 R50, [R1+0x5450] ;  /* 0x0054500001327983 */ /* 0x000ea60000300a00 */
[----:B------:R0:W-:Y:S02]  /*5bbb0*/  STL.64 [R1+0x5350], R4 ;  /* 0x0053500401007387 */ /* 0x0001e40000100a00 */
[----:B------:R-:W-:Y:S01]  /*5bbc0*/  IMAD.MOV.U32 R11, RZ, RZ, R61 ;  /* 0x000000ffff0b7224 */ /* 0x000fe200078e003d */
[C---:B0-----:R-:W-:Y:S08]  /*5bbd0*/  HMMA.16816.F32 R4, R52.reuse, R18, R12 ;  /* 0x000000123404723c */ /* 0x041ff0000000180c */
[C---:B---3--:R-:W-:Y:S11]  /*5bbe0*/  HMMA.16816.F32 R8, R52.reuse, R26, R8 ;  /* 0x0000001a3408723c */ /* 0x048ff60000001808 */
[----:B------:R-:W-:Y:S05]  /*5bbf0*/  @!UPT UIADD3 URZ, URZ, URZ, URZ ;  /* 0x0000003f3f3ff290 */ /* 0x000fea000fffe03f */
[----:B------:R-:W-:Y:S02]  /*5bc00*/  IMAD.MOV.U32 R45, RZ, RZ, R4 ;  /* 0x000000ffff2d7224 */ /* 0x000fe400078e0004 */
[----:B------:R-:W-:Y:S02]  /*5bc10*/  IMAD.MOV.U32 R44, RZ, RZ, R5 ;  /* 0x000000ffff2c7224 */ /* 0x000fe400078e0005 */
[----:B------:R-:W-:Y:S02]  /*5bc20*/  IMAD.MOV.U32 R41, RZ, RZ, R6 ;  /* 0x000000ffff297224 */ /* 0x000fe400078e0006 */
[----:B------:R-:W-:Y:S02]  /*5bc30*/  IMAD.MOV.U32 R40, RZ, RZ, R7 ;  /* 0x000000ffff287224 */ /* 0x000fe400078e0007 */
[----:B------:R-:W-:Y:S01]  /*5bc40*/  HMMA.16816.F32 R4, R52, R34, R20 ;  /* 0x000000223404723c */ /* 0x000fe20000001814 */
[----:B------:R-:W-:Y:S02]  /*5bc50*/  IMAD.MOV.U32 R57, RZ, RZ, R11 ;  /* 0x000000ffff397224 */ /* 0x000fe400078e000b */
[----:B------:R-:W-:Y:S01]  /*5bc60*/  IMAD.MOV.U32 R61, RZ, RZ, R10 ;  /* 0x000000ffff3d7224 */ /* 0x000fe200078e000a */
[----:B------:R0:W-:Y:S02]  /*5bc70*/  STL.64 [R1+0x10d0], R8 ;  /* 0x0010d00801007387 */ /* 0x0001e40000100a00 */
[----:B------:R-:W-:Y:S02]  /*5bc80*/  STL [R1+0x4780], R57 ;  /* 0x0047803901007387 */ /* 0x000fe40000100800 */
[----:B----4-:R-:W-:Y:S02]  /*5bc90*/  STL.64 [R1+0x5360], R58 ;  /* 0x0053603a01007387 */ /* 0x010fe40000100a00 */
[----:B------:R1:W-:Y:S01]  /*5bca0*/  STL [R1+0x5358], R56 ;  /* 0x0053583801007387 */ /* 0x0003e20000100800 */
[----:B------:R-:W-:Y:S01]  /*5bcb0*/  STL [R1+0x4778], R61 ;  /* 0x0047783d01007387 */ /* 0x000fe20000100800 */
[----:B------:R3:W-:Y:S02]  /*5bcc0*/  STL.64 [R1+0x5370], R46 ;  /* 0x0053702e01007387 */ /* 0x0007e40000100a00 */
[----:B------:R-:W-:Y:S02]  /*5bcd0*/  STL.64 [R1+0x5368], R44 ;  /* 0x0053682c01007387 */ /* 0x000fe40000100a00 */
[----:B------:R-:W-:Y:S01]  /*5bce0*/  STL [R1+0x51bc], R40 ;  /* 0x0051bc2801007387 */ /* 0x000fe20000100800 */
[----:B------:R-:W-:Y:S01]  /*5bcf0*/  STL [R1+0x51b8], R41 ;  /* 0x0051b82901007387 */ /* 0x000fe20000100800 */
[----:B------:R-:W-:Y:S02]  /*5bd00*/  STL.64 [R1+0x5378], R42 ;  /* 0x0053782a01007387 */ /* 0x000fe40000100a00 */
[----:B------:R-:W-:Y:S04]  /*5bd10*/  STL.64 [R1+0x5398], R38 ;  /* 0x0053982601007387 */ /* 0x000fe80000100a00 */
[----:B------:R-:W-:-:S02]  /*5bd20*/  IMAD.MOV.U32 R37, RZ, RZ, R6 ;  /* 0x000000ffff257224 */ /* 0x000fc400078e0006 */
[----:B------:R-:W-:Y:S02]  /*5bd30*/  IMAD.MOV.U32 R36, RZ, RZ, R7 ;  /* 0x000000ffff247224 */ /* 0x000fe400078e0007 */
[----:B------:R-:W-:Y:S02]  /*5bd40*/  IMAD.MOV.U32 R49, RZ, RZ, R4 ;  /* 0x000000ffff317224 */ /* 0x000fe400078e0004 */
[----:B------:R-:W-:Y:S01]  /*5bd50*/  IMAD.MOV.U32 R48, RZ, RZ, R5 ;  /* 0x000000ffff307224 */ /* 0x000fe200078e0005 */
[----:B------:R-:W-:Y:S04]  /*5bd60*/  STL.64 [R1+0x5390], R36 ;  /* 0x0053902401007387 */ /* 0x000fe80000100a00 */
[----:B--2---:R2:W-:Y:S01]  /*5bd70*/  STL.64 [R1+0x5388], R50 ;  /* 0x0053883201007387 */ /* 0x0045e20000100a00 */
[----:B------:R-:W-:Y:S02]  /*5bd80*/  STL.64 [R1+0x5380], R48 ;  /* 0x0053803001007387 */ /* 0x000fe40000100a00 */
[----:B0-----:R-:W4:Y:S02]  /*5bd90*/  LDL.LU R8, [R1+0x1000] ;  /* 0x0010000001087983 */ /* 0x001f240000300800 */
[----:B------:R-:W4:Y:S01]  /*5bda0*/  LDL.LU R9, [R1+0x1004] ;  /* 0x0010040001097983 */ /* 0x000f220000300800 */
[----:B------:R-:W2:Y:S01]  /*5bdb0*/  LDL.LU R10, [R1+0x1008] ;  /* 0x00100800010a7983 */ /* 0x000ea20000300800 */
[----:B------:R-:W2:Y:S03]  /*5bdc0*/  LDL.LU R11, [R1+0x100c] ;  /* 0x00100c00010b7983 */ /* 0x000ea60000300800 */
[----:B--2---:R0:W-:Y:S01]  /*5bdd0*/  STL.64 [R1+0x53a8], R10 ;  /* 0x0053a80a01007387 */ /* 0x0041e20000100a00 */
[----:B----4-:R-:W-:Y:S02]  /*5bde0*/  STL.64 [R1+0x53a0], R8 ;  /* 0x0053a00801007387 */ /* 0x010fe40000100a00 */
[----:B------:R-:W2:Y:S02]  /*5bdf0*/  LDL R6, [R1+0x8] ;  /* 0x0000080001067983 */ /* 0x000ea40000100800 */
[----:B------:R-:W2:Y:S02]  /*5be00*/  LDL R7, [R1+0xc] ;  /* 0x00000c0001077983 */ /* 0x000ea40000100800 */
[----:B--2---:R2:W-:Y:S01]  /*5be10*/  STL.64 [R1+0x53b0], R6 ;  /* 0x0053b00601007387 */ /* 0x0045e20000100a00 */
[----:B-1----:R-:W4:Y:S02]  /*5be20*/  LDL.LU R56, [R1+0x1010] ;  /* 0x0010100001387983 */ /* 0x002f240000300800 */
[----:B------:R-:W4:Y:S02]  /*5be30*/  LDL.LU R57, [R1+0x1014] ;  /* 0x0010140001397983 */ /* 0x000f240000300800 */
[----:B------:R-:W2:Y:S01]  /*5be40*/  LDL.LU R58, [R1+0x1018] ;  /* 0x00101800013a7983 */ /* 0x000ea20000300800 */
[----:B------:R-:W2:Y:S04]  /*5be50*/  LDL.LU R59, [R1+0x101c] ;  /* 0x00101c00013b7983 */ /* 0x000ea80000300800 */
[----:B--2---:R1:W-:Y:S01]  /*5be60*/  STL.64 [R1+0x53c0], R58 ;  /* 0x0053c03a01007387 */ /* 0x0043e20000100a00 */
[----:B----4-:R-:W-:Y:S02]  /*5be70*/  STL.64 [R1+0x53b8], R56 ;  /* 0x0053b83801007387 */ /* 0x010fe40000100a00 */
[----:B---3--:R-:W2:Y:S02]  /*5be80*/  LDL R46, [R1+0x18] ;  /* 0x00001800012e7983 */ /* 0x008ea40000100800 */
[----:B------:R-:W2:Y:S02]  /*5be90*/  LDL R47, [R1+0x1c] ;  /* 0x00001c00012f7983 */ /* 0x000ea40000100800 */
[----:B--2---:R2:W-:Y:S01]  /*5bea0*/  STL.64 [R1+0x53c8], R46 ;  /* 0x0053c82e01007387 */ /* 0x0045e20000100a00 */
[----:B------:R-:W3:Y:S02]  /*5beb0*/  LDL R50, [R1+0x28] ;  /* 0x0000280001327983 */ /* 0x000ee40000100800 */
[----:B------:R-:W3:Y:S02]  /*5bec0*/  LDL R51, [R1+0x2c] ;  /* 0x00002c0001337983 */ /* 0x000ee40000100800 */
[----:B---3--:R3:W-:Y:S01]  /*5bed0*/  STL.64 [R1+0x53d0], R50 ;  /* 0x0053d03201007387 */ /* 0x0087e20000100a00 */
[----:B------:R-:W4:Y:S02]  /*5bee0*/  LDL.LU R36, [R1+0x1030] ;  /* 0x0010300001247983 */ /* 0x000f240000300800 */
[----:B------:R-:W4:Y:S02]  /*5bef0*/  LDL.LU R37, [R1+0x1034] ;  /* 0x0010340001257983 */ /* 0x000f240000300800 */
[----:B------:R-:W2:Y:S01]  /*5bf00*/  LDL.LU R38, [R1+0x1038] ;  /* 0x0010380001267983 */ /* 0x000ea20000300800 */
[----:B------:R-:W2:Y:S04]  /*5bf10*/  LDL.LU R39, [R1+0x103c] ;  /* 0x00103c0001277983 */ /* 0x000ea80000300800 */
[----:B--2---:R-:W-:Y:S01]  /*5bf20*/  STL.64 [R1+0x53e0], R38 ;  /* 0x0053e02601007387 */ /* 0x004fe20000100a00 */
[----:B----4-:R-:W-:Y:S02]  /*5bf30*/  STL.64 [R1+0x53d8], R36 ;  /* 0x0053d82401007387 */ /* 0x010fe40000100a00 */
[----:B0-----:R-:W2:Y:S02]  /*5bf40*/  LDL R10, [R1+0x38] ;  /* 0x00003800010a7983 */ /* 0x001ea40000100800 */
[----:B------:R-:W2:Y:S02]  /*5bf50*/  LDL R11, [R1+0x3c] ;  /* 0x00003c00010b7983 */ /* 0x000ea40000100800 */
[----:B--2---:R0:W-:Y:S01]  /*5bf60*/  STL.64 [R1+0x53e8], R10 ;  /* 0x0053e80a01007387 */ /* 0x0041e20000100a00 */
[----:B------:R-:W2:Y:S02]  /*5bf70*/  LDL.LU R4, [R1+0x1040] ;  /* 0x0010400001047983 */ /* 0x000ea40000300800 */
[----:B------:R-:W2:Y:S02]  /*5bf80*/  LDL.LU R5, [R1+0x1044] ;  /* 0x0010440001057983 */ /* 0x000ea40000300800 */
[----:B------:R-:W4:Y:S01]  /*5bf90*/  LDL.LU R6, [R1+0x1048] ;  /* 0x0010480001067983 */ /* 0x000f220000300800 */
[----:B------:R-:W4:Y:S04]  /*5bfa0*/  LDL.LU R7, [R1+0x104c] ;  /* 0x00104c0001077983 */ /* 0x000f280000300800 */
[----:B----4-:R-:W-:Y:S01]  /*5bfb0*/  STL.64 [R1+0x53f8], R6 ;  /* 0x0053f80601007387 */ /* 0x010fe20000100a00 */
[----:B--2---:R2:W-:Y:S02]  /*5bfc0*/  STL.64 [R1+0x53f0], R4 ;  /* 0x0053f00401007387 */ /* 0x0045e40000100a00 */
[----:B-1----:R-:W4:Y:S02]  /*5bfd0*/  LDL R58, [R1+0x48] ;  /* 0x00004800013a7983 */ /* 0x002f240000100800 */
[----:B------:R-:W4:Y:S02]  /*5bfe0*/  LDL R59, [R1+0x4c] ;  /* 0x00004c00013b7983 */ /* 0x000f240000100800 */
[----:B----4-:R1:W-:Y:S01]  /*5bff0*/  STL.64 [R1+0x5400], R58 ;  /* 0x0054003a01007387 */ /* 0x0103e20000100a00 */
[----:B------:R-:W4:Y:S02]  /*5c000*/  LDL.LU R44, [R1+0x1050] ;  /* 0x00105000012c7983 */ /* 0x000f240000300800 */
[----:B------:R-:W4:Y:S02]  /*5c010*/  LDL.LU R45, [R1+0x1054] ;  /* 0x00105400012d7983 */ /* 0x000f240000300800 */
[----:B------:R-:W2:Y:S01]  /*5c020*/  LDL.LU R46, [R1+0x1058] ;  /* 0x00105800012e7983 */ /* 0x000ea20000300800 */
[----:B------:R-:W2:Y:S04]  /*5c030*/  LDL.LU R47, [R1+0x105c] ;  /* 0x00105c00012f7983 */ /* 0x000ea80000300800 */
[----:B--2---:R-:W-:Y:S01]  /*5c040*/  STL.64 [R1+0x5410], R46 ;  /* 0x0054102e01007387 */ /* 0x004fe20000100a00 */
[----:B----4-:R2:W-:Y:S02]  /*5c050*/  STL.64 [R1+0x5408], R44 ;  /* 0x0054082c01007387 */ /* 0x0105e40000100a00 */
[----:B---3--:R-:W3:Y:S02]  /*5c060*/  LDL R50, [R1+0x58] ;  /* 0x0000580001327983 */ /* 0x008ee40000100800 */
[----:B------:R-:W3:Y:S02]  /*5c070*/  LDL R51, [R1+0x5c] ;  /* 0x00005c0001337983 */ /* 0x000ee40000100800 */
[----:B---3--:R-:W-:Y:S01]  /*5c080*/  STL.64 [R1+0x5418], R50 ;  /* 0x0054183201007387 */ /* 0x008fe20000100a00 */
[----:B0-----:R-:W3:Y:S02]  /*5c090*/  LDL R10, [R1+0x68] ;  /* 0x00006800010a7983 */ /* 0x001ee40000100800 */
[----:B------:R-:W3:Y:S02]  /*5c0a0*/  LDL R11, [R1+0x6c] ;  /* 0x00006c00010b7983 */ /* 0x000ee40000100800 */
[----:B---3--:R-:W-:Y:S01]  /*5c0b0*/  STL.64 [R1+0x5420], R10 ;  /* 0x0054200a01007387 */ /* 0x008fe20000100a00 */
[----:B------:R-:W3:Y:S02]  /*5c0c0*/  LDL.LU R4, [R1+0x1070] ;  /* 0x0010700001047983 */ /* 0x000ee40000300800 */
[----:B------:R-:W3:Y:S02]  /*5c0d0*/  LDL.LU R5, [R1+0x1074] ;  /* 0x0010740001057983 */ /* 0x000ee40000300800 */
[----:B------:R-:W4:Y:S01]  /*5c0e0*/  LDL.LU R6, [R1+0x1078] ;  /* 0x0010780001067983 */ /* 0x000f220000300800 */
[----:B------:R-:W4:Y:S01]  /*5c0f0*/  LDL.LU R7, [R1+0x107c] ;  /* 0x00107c0001077983 */ /* 0x000f220000300800 */
[----:B------:R-:W-:-:S02]  /*5c100*/  IMAD.MOV.U32 R12, RZ, RZ, R30 ;  /* 0x000000ffff0c7224 */ /* 0x000fc400078e001e */
[----:B------:R-:W-:Y:S01]  /*5c110*/  IMAD.MOV.U32 R13, RZ, RZ, R31 ;  /* 0x000000ffff0d7224 */ /* 0x000fe200078e001f */
[----:B----4-:R-:W-:Y:S01]  /*5c120*/  STL.64 [R1+0x5430], R6 ;  /* 0x0054300601007387 */ /* 0x010fe20000100a00 */
[----:B---3--:R0:W-:Y:S02]  /*5c130*/  STL.64 [R1+0x5428], R4 ;  /* 0x0054280401007387 */ /* 0x0081e40000100a00 */
[----:B-1----:R-:W3:Y:S02]  /*5c140*/  LDL R58, [R1+0x78] ;  /* 0x00007800013a7983 */ /* 0x002ee40000100800 */
[----:B------:R-:W3:Y:S01]  /*5c150*/  LDL R59, [R1+0x7c] ;  /* 0x00007c00013b7983 */ /* 0x000ee20000100800 */
[----:B--2---:R-:W3:Y:S01]  /*5c160*/  LDL.LU R44, [R1+0x1080] ;  /* 0x00108000012c7983 */ /* 0x004ee20000300800 */
[----:B------:R-:W3:Y:S02]  /*5c170*/  LDL.LU R45, [R1+0x1084] ;  /* 0x00108400012d7983 */ /* 0x000ee40000300800 */
[----:B------:R-:W3:Y:S02]  /*5c180*/  LDL.LU R46, [R1+0x1088] ;  /* 0x00108800012e7983 */ /* 0x000ee40000300800 */
[----:B------:R-:W3:Y:S01]  /*5c190*/  LDL.LU R47, [R1+0x108c] ;  /* 0x00108c00012f7983 */ /* 0x000ee20000300800 */
[----:B0-----:R-:W2:Y:S01]  /*5c1a0*/  LDL.LU R4, [R1+0x10a0] ;  /* 0x0010a00001047983 */ /* 0x001ea20000300800 */
[----:B------:R-:W2:Y:S02]  /*5c1b0*/  LDL.LU R5, [R1+0x10a4] ;  /* 0x0010a40001057983 */ /* 0x000ea40000300800 */
[----:B------:R-:W2:Y:S02]  /*5c1c0*/  LDL.LU R6, [R1+0x10a8] ;  /* 0x0010a80001067983 */ /* 0x000ea40000300800 */
[----:B------:R-:W2:Y:S01]  /*5c1d0*/  LDL.LU R7, [R1+0x10ac] ;  /* 0x0010ac0001077983 */ /* 0x000ea20000300800 */
[----:B------:R-:W2:Y:S04]  /*5c1e0*/  LDL.64 R34, [R1+0x98] ;  /* 0x0000980001227983 */ /* 0x000ea80000100a00 */
[----:B------:R-:W4:Y:S04]  /*5c1f0*/  LDL R50, [R1+0x88] ;  /* 0x0000880001327983 */ /* 0x000f280000100800 */
[----:B------:R-:W4:Y:S01]  /*5c200*/  LDL R51, [R1+0x8c] ;  /* 0x00008c0001337983 */ /* 0x000f220000100800 */
[----:B------:R-:W4:Y:S02]  /*5c210*/  LDL.LU R8, [R1+0x1090] ;  /* 0x0010900001087983 */ /* 0x000f240000300800 */
[----:B------:R-:W4:Y:S02]  /*5c220*/  LDL.LU R9, [R1+0x1094] ;  /* 0x0010940001097983 */ /* 0x000f240000300800 */
[----:B------:R-:W4:Y:S01]  /*5c230*/  LDL.LU R10, [R1+0x1098] ;  /* 0x00109800010a7983 */ /* 0x000f220000300800 */
[----:B------:R-:W4:Y:S01]  /*5c240*/  LDL.LU R11, [R1+0x109c] ;  /* 0x00109c00010b7983 */ /* 0x000f220000300800 */
        /* <DEDUP_REMOVED lines=21> */
[----:B------:R-:W3:Y:S01]  /*5c3a0*/  LDL.LU R21, [R1+0xfe4] ;  /* 0x000fe40001157983 */ /* 0x000ee20000300800 */
[----:B--2---:R-:W-:Y:S01]  /*5c3b0*/  HMMA.16816.F32 R4, R52, R34, R4 ;  /* 0x000000223404723c */ /* 0x004fe20000001804 */
[----:B------:R-:W-:-:S02]  /*5c3c0*/  IMAD.MOV.U32 R2, RZ, RZ, R34 ;  /* 0x000000ffff027224 */ /* 0x000fc400078e0022 */
[----:B------:R-:W-:-:S05]  /*5c3d0*/  IMAD.MOV.U32 R0, RZ, RZ, R35 ;  /* 0x000000ffff007224 */ /* 0x000fca00078e0023 */
[----:B----4-:R-:W-:Y:S01]  /*5c3e0*/  HMMA.16816.F32 R48, R52, R50, R8 ;  /* 0x000000323430723c */ /* 0x010fe20000001808 */
[----:B---3--:R-:W-:Y:S02]  /*5c3f0*/  IMAD.MOV.U32 R22, RZ, RZ, R30 ;  /* 0x000000ffff167224 */ /* 0x008fe400078e001e */
[----:B------:R-:W-:Y:S01]  /*5c400*/  IMAD.MOV.U32 R23, RZ, RZ, R31 ;  /* 0x000000ffff177224 */ /* 0x000fe200078e001f */
[----:B------:R-:W2:Y:S01]  /*5c410*/  LDL.LU R30, [R1+0x5444] ;  /* 0x00544400011e7983 */ /* 0x000ea20000300800 */
[----:B------:R-:W2:Y:S02]  /*5c420*/  LDL.LU R31, [R1+0x5440] ;  /* 0x00544000011f7983 */ /* 0x000ea40000300800 */
[----:B------:R-:W3:Y:S09]  /*5c430*/  LDL.LU.64 R34, [R1+0x5438] ;  /* 0x0054380001227983 */ /* 0x000ef20000300a00 */
[----:B------:R-:W-:-:S02]  /*5c440*/  IMAD.MOV.U32 R29, RZ, RZ, R6 ;  /* 0x000000ffff1d7224 */ /* 0x000fc400078e0006 */
[----:B------:R-:W-:Y:S02]  /*5c450*/  IMAD.MOV.U32 R28, RZ, RZ, R7 ;  /* 0x000000ffff1c7224 */ /* 0x000fe400078e0007 */
[----:B------:R-:W-:Y:S02]  /*5c460*/  IMAD.MOV.U32 R33, RZ, RZ, R4 ;  /* 0x000000ffff217224 */ /* 0x000fe400078e0004 */
[----:B------:R-:W-:Y:S01]  /*5c470*/  IMAD.MOV.U32 R32, RZ, RZ, R5 ;  /* 0x000000ffff207224 */ /* 0x000fe200078e0005 */
[----:B------:R-:W4:Y:S01]  /*5c480*/  LDL.LU.64 R6, [R1+0x5430] ;  /* 0x0054300001067983 */ /* 0x000f220000300a00 */
[----:B------:R-:W4:Y:S02]  /*5c490*/  LDL.LU.64 R4, [R1+0x5428] ;  /* 0x0054280001047983 */ /* 0x000f240000300a00 */
[----:B------:R-:W4:Y:S02]  /*5c4a0*/  LDL.LU.64 R10, [R1+0x5420] ;  /* 0x00542000010a7983 */ /* 0x000f240000300a00 */
[----:B------:R-:W-:Y:S01]  /*5c4b0*/  STL.64 [R1+0x1880], R48 ;  /* 0x0018803001007387 */ /* 0x000fe20000100a00 */
[----:B------:R0:W-:Y:S01]  /*5c4c0*/  STL.64 [R1+0x1888], R50 ;  /* 0x0018883201007387 */ /* 0x0001e20000100a00 */
[C---:B------:R-:W-:Y:S03]  /*5c4d0*/  HMMA.16816.F32 R56, R52.reuse, R58, R44 ;  /* 0x0000003a3438723c */ /* 0x040fe6000000182c */
[----:B0-----:R-:W2:Y:S01]  /*5c4e0*/  LDL.LU.64 R50, [R1+0x5418] ;  /* 0x0054180001327983 */ /* 0x001ea20000300a00 */
[----:B------:R-:W2:Y:S02]  /*5c4f0*/  LDL.LU.64 R46, [R1+0x5410] ;  /* 0x00541000012e7983 */ /* 0x000ea40000300a00 */
[----:B------:R-:W2:Y:S11]  /*5c500*/  LDL.LU.64 R44, [R1+0x5408] ;  /* 0x00540800012c7983 */ /* 0x000eb60000300a00 */
[----:B------:R-:W-:Y:S06]  /*5c510*/  @!UPT UIADD3 URZ, URZ, URZ, URZ ;  /* 0x0000003f3f3ff290 */ /* 0x000fec000fffe03f */
[----:B------:R-:W-:Y:S01]  /*5c520*/  STL.64 [R1+0x1870], R56 ;  /* 0x0018703801007387 */ /* 0x000fe20000100a00 */
[----:B------:R0:W-:Y:S03]  /*5c530*/  STL.64 [R1+0x1878], R58 ;  /* 0x0018783a01007387 */ /* 0x0001e60000100a00 */
[----:B0-----:R-:W3:Y:S01]  /*5c540*/  LDL.LU.64 R58, [R1+0x5400] ;  /* 0x00540000013a7983 */ /* 0x001ee20000300a00 */
[C---:B----4-:R-:W-:Y:S03]  /*5c550*/  HMMA.16816.F32 R8, R52.reuse, R10, R4 ;  /* 0x0000000a3408723c */ /* 0x050fe60000001804 */
[----:B------:R-:W4:Y:S01]  /*5c560*/  LDL.LU.64 R6, [R1+0x53f8] ;  /* 0x0053f80001067983 */ /* 0x000f220000300a00 */
[----:B------:R-:W4:Y:S11]  /*5c570*/  LDL.LU.64 R4, [R1+0x53f0] ;  /* 0x0053f00001047983 */ /* 0x000f360000300a00 */
[----:B------:R-:W-:Y:S08]  /*5c580*/  @!UPT UIADD3 URZ, URZ, URZ, URZ ;  /* 0x0000003f3f3ff290 */ /* 0x000ff0000fffe03f */
[----:B------:R-:W-:Y:S01]  /*5c590*/  STL.64 [R1+0x1860], R8 ;  /* 0x0018600801007387 */ /* 0x000fe20000100a00 */
[----:B------:R0:W-:Y:S03]  /*5c5a0*/  STL.64 [R1+0x1868], R10 ;  /* 0x0018680a01007387 */ /* 0x0001e60000100a00 */
[----:B0-----:R-:W4:Y:S01]  /*5c5b0*/  LDL.LU.64 R10, [R1+0x53e8] ;  /* 0x0053e800010a7983 */ /* 0x001f220000300a00 */
[C---:B--2---:R-:W-:Y:S01]  /*5c5c0*/  HMMA.16816.F32 R48, R52.reuse, R50, R36 ;  /* 0x000000323430723c */ /* 0x044fe20000001824 */
[----:B------:R-:W2:Y:S02]  /*5c5d0*/  LDL.LU.64 R38, [R1+0x53e0] ;  /* 0x0053e00001267983 */ /* 0x000ea40000300a00 */
[----:B------:R-:W2:Y:S05]  /*5c5e0*/  LDL.LU.64 R36, [R1+0x53d8] ;  /* 0x0053d80001247983 */ /* 0x000eaa0000300a00 */
[C---:B---3--:R-:W-:Y:S11]  /*5c5f0*/  HMMA.16816.F32 R56, R52.reuse, R58, R44 ;  /* 0x0000003a3438723c */ /* 0x048ff6000000182c */
[----:B------:R-:W-:Y:S04]  /*5c600*/  @!UPT UIADD3 URZ, URZ, URZ, URZ ;  /* 0x0000003f3f3ff290 */ /* 0x000fe8000fffe03f */
[----:B------:R-:W-:Y:S01]  /*5c610*/  STL.64 [R1+0x1850], R48 ;  /* 0x0018503001007387 */ /* 0x000fe20000100a00 */
[----:B------:R0:W-:Y:S03]  /*5c620*/  STL.64 [R1+0x1858], R50 ;  /* 0x0018583201007387 */ /* 0x0001e60000100a00 */
[----:B0-----:R-:W2:Y:S01]  /*5c630*/  LDL.LU.64 R50, [R1+0x53d0] ;  /* 0x0053d00001327983 */ /* 0x001ea20000300a00 */
[----:B------:R-:W3:Y:S03]  /*5c640*/  LDL.LU.64 R46, [R1+0x53c8] ;  /* 0x0053c800012e7983 */ /* 0x000ee60000300a00 */
[----:B------:R-:W-:Y:S02]  /*5c650*/  STL.64 [R1+0x1840], R56 ;  /* 0x0018403801007387 */ /* 0x000fe40000100a00 */
[----:B------:R0:W-:Y:S02]  /*5c660*/  STL.64 [R1+0x1848], R58 ;  /* 0x0018483a01007387 */ /* 0x0001e40000100a00 */
[----:B0-----:R-:W3:Y:S01]  /*5c670*/  LDL.LU.64 R58, [R1+0x53c0] ;  /* 0x0053c000013a7983 */ /* 0x001ee20000300a00 */
[----:B------:R-:W3:Y:S01]  /*5c680*/  LDL.LU.64 R56, [R1+0x53b8] ;  /* 0x0053b80001387983 */ /* 0x000ee20000300a00 */
[C---:B----4-:R-:W-:Y:S02]  /*5c690*/  HMMA.16816.F32 R8, R52.reuse, R10, R4 ;  /* 0x0000000a3408723c */ /* 0x050fe40000001804 */
[----:B------:R-:W4:Y:S06]  /*5c6a0*/  LDL.LU.64 R6, [R1+0x53b0] ;  /* 0x0053b00001067983 */ /* 0x000f2c0000300a00 */
[C---:B--2---:R-:W-:Y:S08]  /*5c6b0*/  HMMA.16816.F32 R48, R52.reuse, R50, R36 ;  /* 0x000000323430723c */ /* 0x044ff00000001824 */
[C---:B---3--:R-:W-:Y:S07]  /*5c6c0*/  HMMA.16816.F32 R44, R52.reuse, R46, R40 ;  /* 0x0000002e342c723c */ /* 0x048fee0000001828 */
[----:B------:R-:W-:Y:S01]  /*5c6d0*/  STL.64 [R1+0x1830], R8 ;  /* 0x0018300801007387 */ /* 0x000fe20000100a00 */
[----:B------:R0:W-:Y:S03]  /*5c6e0*/  STL.64 [R1+0x1838], R10 ;  /* 0x0018380a01007387 */ /* 0x0001e60000100a00 */
[----:B0-----:R-:W2:Y:S01]  /*5c6f0*/  LDL.LU.64 R10, [R1+0x53a8] ;  /* 0x0053a800010a7983 */ /* 0x001ea20000300a00 */
[----:B------:R-:W2:Y:S02]  /*5c700*/  LDL.LU.64 R8, [R1+0x53a0] ;  /* 0x0053a00001087983 */ /* 0x000ea40000300a00 */
[----:B------:R-:W3:Y:S02]  /*5c710*/  LDL.LU.64 R38, [R1+0x5398] ;  /* 0x0053980001267983 */ /* 0x000ee40000300a00 */
[----:B------:R-:W2:Y:S01]  /*5c720*/  LDL.LU.64 R36, [R1+0x5390] ;  /* 0x0053900001247983 */ /* 0x000ea20000300a00 */
[----:B------:R-:W-:Y:S01]  /*5c730*/  STL.64 [R1+0x1820], R48 ;  /* 0x0018203001007387 */ /* 0x000fe20000100a00 */
[----:B------:R0:W-:Y:S03]  /*5c740*/  STL.64 [R1+0x1828], R50 ;  /* 0x0018283201007387 */ /* 0x0001e60000100a00 */
[----:B0-----:R-:W2:Y:S01]  /*5c750*/  LDL.LU.64 R50, [R1+0x5388] ;  /* 0x0053880001327983 */ /* 0x001ea20000300a00 */
[----:B------:R-:W2:Y:S02]  /*5c760*/  LDL.LU.64 R48, [R1+0x5380] ;  /* 0x0053800001307983 */ /* 0x000ea40000300a00 */
[----:B------:R-:W2:Y:S02]  /*5c770*/  LDL.LU.64 R42, [R1+0x5378] ;  /* 0x00537800012a7983 */ /* 0x000ea40000300a00 */
[----:B------:R-:W-:Y:S01]  /*5c780*/  STL.64 [R1+0x1810], R44 ;  /* 0x0018102c01007387 */ /* 0x000fe20000100a00 */
[----:B------:R0:W-:Y:S04]  /*5c790*/  STL.64 [R1+0x1818], R46 ;  /* 0x0018182e01007387 */ /* 0x0001e80000100a00 */
[----:B0-----:R-:W2:Y:S01]  /*5c7a0*/  LDL.LU.64 R46, [R1+0x5370] ;  /* 0x00537000012e7983 */ /* 0x001ea20000300a00 */
[----:B------:R-:W2:Y:S01]  /*5c7b0*/  LDL.LU.64 R44, [R1+0x5368] ;  /* 0x00536800012c7983 */ /* 0x000ea20000300a00 */
[C---:B----4-:R-:W-:Y:S02]  /*5c7c0*/  HMMA.16816.F32 R4, R52.reuse, R6, R56 ;  /* 0x000000063404723c */ /* 0x050fe40000001838 */
[----:B------:R-:W4:Y:S01]  /*5c7d0*/  LDL.LU.64 R58, [R1+0x5360] ;  /* 0x00536000013a7983 */ /* 0x000f220000300a00 */
[----:B------:R-:W4:Y:S11]  /*5c7e0*/  LDL.LU R56, [R1+0x5358] ;  /* 0x0053580001387983 */ /* 0x000f360000300800 */
[----:B------:R-:W-:Y:S09]  /*5c7f0*/  @!UPT UIADD3 URZ, URZ, URZ, URZ ;  /* 0x0000003f3f3ff290 */ /* 0x000ff2000fffe03f */
[----:B------:R0:W-:Y:S01]  /*5c800*/  STL.64 [R1+0x1800], R4 ;  /* 0x0018000401007387 */ /* 0x0001e20000100a00 */
[----:B------:R-:W-:Y:S03]  /*5c810*/  STL.64 [R1+0x1808], R6 ;  /* 0x0018080601007387 */ /* 0x000fe60000100a00 */
[----:B0-----:R-:W4:Y:S01]  /*5c820*/  LDL.LU.64 R4, [R1+0x5350] ;  /* 0x0053500001047983 */ /* 0x001f220000300a00 */
[----:B---3--:R-:W-:Y:S01]  /*5c830*/  IMAD.MOV.U32 R57, RZ, RZ, R38 ;  /* 0x000000ffff397224 */ /* 0x008fe200078e0026 */
[C---:B--2---:R-:W-:Y:S08]  /*5c840*/  HMMA.16816.F32 R24, R52.reuse, R50, R24 ;  /* 0x000000323418723c */ /* 0x044ff00000001818 */
[----:B----4-:R-:W-:Y:S11]  /*5c850*/  HMMA.16816.F32 R8, R52, R58, R8 ;  /* 0x0000003a3408723c */ /* 0x010ff60000001808 */
[----:B------:R-:W-:Y:S11]  /*5c860*/  @!UPT UIADD3 URZ, URZ, URZ, URZ ;  /* 0x0000003f3f3ff290 */ /* 0x000ff6000fffe03f */
[----:B------:R-:W-:Y:S01]  /*5c870*/  @!UPT UIADD3 URZ, URZ, URZ, URZ ;  /* 0x0000003f3f3ff290 */ /* 0x000fe2000fffe03f */
[----:B------:R0:W-:Y:S01]  /*5c880*/  STL.64 [R1+0x17f0], R8 ;  /* 0x0017f00801007387 */ /* 0x0001e20000100a00 */
[----:B------:R-:W-:Y:S03]  /*5c890*/  STL.64 [R1+0x17f8], R10 ;  /* 0x0017f80a01007387 */ /* 0x000fe60000100a00 */
[----:B0-----:R-:W2:Y:S01]  /*5c8a0*/  LDL.LU.64 R8, [R1+0x5348] ;  /* 0x0053480001087983 */ /* 0x001ea20000300a00 */
[----:B------:R-:W-:Y:S02]  /*5c8b0*/  STL.64 [R1+0x5250], R58 ;  /* 0x0052503a01007387 */ /* 0x000fe40000100a00 */
[----:B------:R0:W-:Y:S02]  /*5c8c0*/  STL [R1+0x5248], R56 ;  /* 0x0052483801007387 */ /* 0x0001e40000100800 */
[----:B0-----:R-:W-:Y:S02]  /*5c8d0*/  IMAD.MOV.U32 R56, RZ, RZ, R34 ;  /* 0x000000ffff387224 */ /* 0x001fe400078e0022 */
[----:B------:R-:W-:Y:S01]  /*5c8e0*/  IMAD.MOV.U32 R58, RZ, RZ, R46 ;  /* 0x000000ffff3a7224 */ /* 0x000fe200078e002e */
[----:B------:R-:W3:Y:S01]  /*5c8f0*/  LDL.LU R34, [R1+0x5344] ;  /* 0x0053440001227983 */ /* 0x000ee20000300800 */
[----:B------:R-:W4:Y:S02]  /*5c900*/  LDL.LU R38, [R1+0x5340] ;  /* 0x0053400001267983 */ /* 0x000f240000300800 */
[----:B------:R-:W2:Y:S02]  /*5c910*/  LDL.LU R46, [R1+0x533c] ;  /* 0x00533c00012e7983 */ /* 0x000ea40000300800 */
[----:B------:R-:W-:-:S02]  /*5c920*/  IMAD.MOV.U32 R59, RZ, RZ, R47 ;  /* 0x000000ffff3b7224 */ /* 0x000fc400078e002f */
[----:B------:R-:W2:Y:S01]  /*5c930*/  LDL.LU R47, [R1+0x5338] ;  /* 0x00533800012f7983 */ /* 0x000ea20000300800 */
[----:B------:R-:W-:Y:S02]  /*5c940*/  STL.64 [R1+0x17e0], R24 ;  /* 0x0017e01801007387 */ /* 0x000fe40000100a00 */
[----:B------:R0:W-:Y:S02]  /*5c950*/  STL.64 [R1+0x17e8], R26 ;  /* 0x0017e81a01007387 */ /* 0x0001e40000100a00 */
[----:B0-----:R-:W3:Y:S01]  /*5c960*/  LDL.LU.64 R26, [R1+0x5330] ;  /* 0x00533000011a7983 */ /* 0x001ee20000300a00 */
[----:B------:R-:W3:Y:S02]  /*5c970*/  LDL.LU R25, [R1+0x5328] ;  /* 0x0053280001197983 */ /* 0x000ee40000300800 */
[----:B------:R-:W-:Y:S02]  /*5c980*/  STL.64 [R1+0x51c8], R50 ;  /* 0x0051c83201007387 */ /* 0x000fe40000100a00 */
[----:B------:R0:W-:Y:S02]  /*5c990*/  STL.64 [R1+0x51c0], R48 ;  /* 0x0051c03001007387 */ /* 0x0001e40000100a00 */
[----:B0-----:R-:W-:-:S02]  /*5c9a0*/  IMAD.MOV.U32 R48, RZ, RZ, R42 ;  /* 0x000000ffff307224 */ /* 0x001fc400078e002a */
[----:B------:R-:W-:Y:S01]  /*5c9b0*/  IMAD.MOV.U32 R49, RZ, RZ, R43 ;  /* 0x000000ffff317224 */ /* 0x000fe200078e002b */
[----:B------:R-:W3:Y:S01]  /*5c9c0*/  LDL.LU R42, [R1+0x5324] ;  /* 0x00532400012a7983 */ /* 0x000ee20000300800 */
[----:B------:R-:W3:Y:S02]  /*5c9d0*/  LDL.LU R43, [R1+0x5320] ;  /* 0x00532000012b7983 */ /* 0x000ee40000300800 */
[----:B------:R-:W-:Y:S02]  /*5c9e0*/  IMAD.MOV.U32 R50, RZ, RZ, R39 ;  /* 0x000000ffff327224 */ /* 0x000fe400078e0027 */
[----:B------:R-:W4:Y:S01]  /*5c9f0*/  LDL.LU R39, [R1+0x531c] ;  /* 0x00531c0001277983 */ /* 0x000f220000300800 */
[----:B------:R-:W-:Y:S02]  /*5ca00*/  IMAD.MOV.U32 R51, RZ, RZ, R35 ;  /* 0x000000ffff337224 */ /* 0x000fe400078e0023 */
[----:B------:R-:W3:Y:S01]  /*5ca10*/  LDL.LU R35, [R1+0x5318] ;  /* 0x0053180001237983 */ /* 0x000ee20000300800 */
[C---:B--2---:R-:W-:Y:S11]  /*5ca20*/  HMMA.16816.F32 R20, R52.reuse, R46, R20 ;  /* 0x0000002e3414723c */ /* 0x044ff60000001814 */
[----:B------:R-:W-:Y:S11]  /*5ca30*/  @!UPT UIADD3 URZ, URZ, URZ, URZ ;  /* 0x0000003f3f3ff290 */ /* 0x000ff6000fffe03f */
[----:B------:R-:W-:Y:S01]  /*5ca40*/  @!UPT UIADD3 URZ, URZ, URZ, URZ ;  /* 0x0000003f3f3ff290 */ /* 0x000fe2000fffe03f */
[----:B------:R-:W-:Y:S01]  /*5ca50*/  STL.64 [R1+0x17d0], R20 ;  /* 0x0017d01401007387 */ /* 0x000fe20000100a00 */
[----:B------:R0:W-:Y:S03]  /*5ca60*/  STL.64 [R1+0x17d8], R22 ;  /* 0x0017d81601007387 */ /* 0x0001e60000100a00 */
[----:B0-----:R-:W2:Y:S01]  /*5ca70*/  LDL.LU.64 R22, [R1+0x5310] ;  /* 0x0053100001167983 */ /* 0x001ea20000300a00 */
[----:B------:R-:W-:Y:S02]  /*5ca80*/  STL.64 [R1+0x51d8], R46 ;  /* 0x0051d82e01007387 */ /* 0x000fe40000100a00 */
[----:B------:R0:W-:Y:S02]  /*5ca90*/  STL.64 [R1+0x51d0], R44 ;  /* 0x0051d02c01007387 */ /* 0x0001e40000100a00 */
[----:B---3--:R4:W-:Y:S01]  /*5caa0*/  STL.64 [R1+0x5288], R42 ;  /* 0x0052882a01007387 */ /* 0x0089e20000100a00 */
[C---:B------:R-:W-:Y:S08]  /*5cab0*/  HMMA.16816.F32 R12, R52.reuse, R34, R12 ;  /* 0x00000022340c723c */ /* 0x040ff0000000180c */
[C---:B0-----:R-:W-:Y:S08]  /*5cac0*/  HMMA.16816.F32 R44, R52.reuse, R42, R48 ;  /* 0x0000002a342c723c */ /* 0x041ff00000001830 */
[C---:B----4-:R-:W-:Y:S11]  /*5cad0*/  HMMA.16816.F32 R40, R52.reuse, R38, R56 ;  /* 0x000000263428723c */ /* 0x050ff60000001838 */
[----:B------:R-:W-:Y:S04]  /*5cae0*/  @!UPT UIADD3 URZ, URZ, URZ, URZ ;  /* 0x0000003f3f3ff290 */ /* 0x000fe8000fffe03f */
[----:B------:R-:W-:Y:S01]  /*5caf0*/  STL.64 [R1+0x17c0], R44 ;  /* 0x0017c02c01007387 */ /* 0x000fe20000100a00 */
[----:B------:R-:W-:Y:S02]  /*5cb00*/  STL.64 [R1+0x17c8], R46 ;  /* 0x0017c82e01007387 */ /* 0x000fe40000100a00 */
[----:B------:R-:W-:Y:S02]  /*5cb10*/  STL.64 [R1+0x51e8], R38 ;  /* 0x0051e82601007387 */ /* 0x000fe40000100a00 */
[----:B------:R0:W-:Y:S03]  /*5cb20*/  STL.64 [R1+0x51e0], R36 ;  /* 0x0051e02401007387 */ /* 0x0001e60000100a00 */
[----:B------:R-:W-:Y:S01]  /*5cb30*/  STL.64 [R1+0x17b0], R40 ;  /* 0x0017b02801007387 */ /* 0x000fe20000100a00 */
[----:B------:R-:W-:Y:S02]  /*5cb40*/  STL.64 [R1+0x17b8], R42 ;  /* 0x0017b82a01007387 */ /* 0x000fe40000100a00 */
[----:B------:R-:W-:Y:S02]  /*5cb50*/  STL.64 [R1+0x51f8], R34 ;  /* 0x0051f82201007387 */ /* 0x000fe40000100a00 */
[----:B------:R-:W-:Y:S01]  /*5cb60*/  STL.64 [R1+0x51f0], R32 ;  /* 0x0051f02001007387 */ /* 0x000fe20000100a00 */
[----:B------:R-:W-:Y:S01]  /*5cb70*/  STL.64 [R1+0x17a0], R12 ;  /* 0x0017a00c01007387 */ /* 0x000fe20000100a00 */
[----:B------:R1:W-:Y:S03]  /*5cb80*/  STL.64 [R1+0x17a8], R14 ;  /* 0x0017a80e01007387 */ /* 0x0003e60000100a00 */
[----:B0-----:R-:W3:Y:S01]  /*5cb90*/  LDL.LU R36, [R1+0xd60] ;  /* 0x000d600001247983 */ /* 0x001ee20000300800 */
[----:B-1----:R-:W-:Y:S11]  /*5cba0*/  HMMA.16816.F32 R12, R52, R30, R16 ;  /* 0x0000001e340c723c */ /* 0x002ff60000001810 */
[----:B------:R-:W-:Y:S11]  /*5cbb0*/  @!UPT UIADD3 URZ, URZ, URZ, URZ ;  /* 0x0000003f3f3ff290 */ /* 0x000ff6000fffe03f */
[----:B------:R-:W-:Y:S01]  /*5cbc0*/  @!UPT UIADD3 URZ, URZ, URZ, URZ ;  /* 0x0000003f3f3ff290 */ /* 0x000fe2000fffe03f */
[----:B------:R-:W-:Y:S01]  /*5cbd0*/  STL.64 [R1+0x1790], R12 ;  /* 0x0017900c01007387 */ /* 0x000fe20000100a00 */
[----:B------:R-:W-:Y:S02]  /*5cbe0*/  STL.64 [R1+0x1798], R14 ;  /* 0x0017980e01007387 */ /* 0x000fe40000100a00 */
[----:B------:R-:W3:Y:S02]  /*5cbf0*/  LDL.LU R37, [R1+0xd64] ;  /* 0x000d640001257983 */ /* 0x000ee40000300800 */
[----:B------:R-:W-:Y:S02]  /*5cc00*/  IMAD.MOV.U32 R38, RZ, RZ, R26 ;  /* 0x000000ffff267224 */ /* 0x000fe400078e001a */
[----:B------:R-:W-:Y:S02]  /*5cc10*/  IMAD.MOV.U32 R39, RZ, RZ, R27 ;  /* 0x000000ffff277224 */ /* 0x000fe400078e001b */
[----:B------:R-:W-:Y:S02]  /*5cc20*/  IMAD.MOV.U32 R34, RZ, RZ, R5 ;  /* 0x000000ffff227224 */ /* 0x000fe400078e0005 */
[----:B------:R-:W-:Y:S01]  /*5cc30*/  IMAD.MOV.U32 R35, RZ, RZ, R4 ;  /* 0x000000ffff237224 */ /* 0x000fe200078e0004 */
[----:B------:R-:W4:Y:S01]  /*5cc40*/  LDL.LU R26, [R1+0x530c] ;  /* 0x00530c00011a7983 */ /* 0x000f220000300800 */
[----:B------:R-:W2:Y:S02]  /*5cc50*/  LDL.LU R27, [R1+0x5308] ;  /* 0x00530800011b7983 */ /* 0x000ea40000300800 */
[----:B------:R-:W-:Y:S01]  /*5cc60*/  STL.64 [R1+0x5298], R38 ;  /* 0x0052982601007387 */ /* 0x000fe20000100a00 */
[----:B---3--:R-:W-:Y:S01]  /*5cc70*/  STL.64 [R1+0x5290], R36 ;  /* 0x0052902401007387 */ /* 0x008fe20000100a00 */
[----:B------:R0:W-:Y:S02]  /*5cc80*/  STL.64 [R1+0x52a0], R34 ;  /* 0x0052a02201007387 */ /* 0x0001e40000100a00 */
[----:B------:R-:W3:Y:S02]  /*5cc90*/  LDL.LU R32, [R1+0xf20] ;  /* 0x000f200001207983 */ /* 0x000ee40000300800 */
[----:B------:R-:W3:Y:S01]  /*5cca0*/  LDL.LU R33, [R1+0xf24] ;  /* 0x000f240001217983 */ /* 0x000ee20000300800 */
[----:B0-----:R-:W2:Y:S01]  /*5ccb0*/  LDL.LU R34, [R1+0xf28] ;  /* 0x000f280001227983 */ /* 0x001ea20000300800 */
[----:B------:R-:W2:Y:S03]  /*5ccc0*/  LDL.LU R35, [R1+0xf2c] ;  /* 0x000f2c0001237983 */ /* 0x000ea60000300800 */
[----:B--2---:R0:W-:Y:S01]  /*5ccd0*/  STL.64 [R1+0x52b0], R34 ;  /* 0x0052b02201007387 */ /* 0x0041e20000100a00 */
[----:B---3--:R-:W-:Y:S03]  /*5cce0*/  STL.64 [R1+0x52a8], R32 ;  /* 0x0052a82001007387 */ /* 0x008fe60000100a00 */
[----:B0-----:R-:W2:Y:S04]  /*5ccf0*/  LDL R34, [R1+0x108] ;  /* 0x0001080001227983 */ /* 0x001ea80000100800 */
[----:B------:R-:W2:Y:S01]  /*5cd00*/  LDL R35, [R1+0x10c] ;  /* 0x00010c0001237983 */ /* 0x000ea20000100800 */
[----:B------:R-:W3:Y:S02]  /*5cd10*/  LDL.LU R56, [R1+0xf90] ;  /* 0x000f900001387983 */ /* 0x000ee40000300800 */
[----:B------:R-:W3:Y:S02]  /*5cd20*/  LDL.LU R57, [R1+0xf94] ;  /* 0x000f940001397983 */ /* 0x000ee40000300800 */
[----:B------:R-:W3:Y:S01]  /*5cd30*/  LDL.LU R58, [R1+0xf98] ;  /* 0x000f9800013a7983 */ /* 0x000ee20000300800 */
[----:B------:R-:W3:Y:S04]  /*5cd40*/  LDL.LU R59, [R1+0xf9c] ;  /* 0x000f9c00013b7983 */ /* 0x000ee80000300800 */
[----:B--2---:R0:W-:Y:S04]  /*5cd50*/  STL.64 [R1+0x52c0], R34 ;  /* 0x0052c02201007387 */ /* 0x0041e80000100a00 */
[----:B0-----:R-:W2:Y:S04]  /*5cd60*/  LDL.64 R34, [R1+0x118] ;  /* 0x0001180001227983 */ /* 0x001ea80000100a00 */
[----:B--2---:R-:W-:Y:S01]  /*5cd70*/  STL.64 [R1+0x52c8], R34 ;  /* 0x0052c82201007387 */ /* 0x004fe20000100a00 */
[----:B------:R-:W2:Y:S03]  /*5cd80*/  LDL.64 R38, [R1+0x128] ;  /* 0x0001280001267983 */ /* 0x000ea60000100a00 */
[----:B--2---:R0:W-:Y:S01]  /*5cd90*/  STL.64 [R1+0x52b8], R38 ;  /* 0x0052b82601007387 */ /* 0x0041e20000100a00 */
[----:B------:R-:W2:Y:S02]  /*5cda0*/  LDL.LU R36, [R1+0xf30] ;  /* 0x000f300001247983 */ /* 0x000ea40000300800 */
[----:B------:R-:W2:Y:S02]  /*5cdb0*/  LDL.LU R37, [R1+0xf34] ;  /* 0x000f340001257983 */ /* 0x000ea40000300800 */
[----:B0-----:R-:W-:-:S02]  /*5cdc0*/  IMAD.MOV.U32 R38, RZ, RZ, R27 ;  /* 0x000000ffff267224 */ /* 0x001fc400078e001b */
[----:B----4-:R-:W-:Y:S01]  /*5cdd0*/  IMAD.MOV.U32 R39, RZ, RZ, R26 ;  /* 0x000000ffff277224 */ /* 0x010fe200078e001a */
[----:B------:R-:W4:Y:S01]  /*5cde0*/  LDL.LU R27, [R1+0x5304] ;  /* 0x00530400011b7983 */ /* 0x000f220000300800 */
[----:B------:R-:W2:Y:S02]  /*5cdf0*/  LDL.LU R26, [R1+0x5300] ;  /* 0x00530000011a7983 */ /* 0x000ea40000300800 */
        /* <DEDUP_REMOVED lines=13> */
[----:B------:R-:W3:Y:S02]  /*5ced0*/  LDL.LU R33, [R1+0xf54] ;  /* 0x000f540001217983 */ /* 0x000ee40000300800 */
[----:B----4-:R-:W-:-:S02]  /*5cee0*/  IMAD.MOV.U32 R35, RZ, RZ, R27 ;  /* 0x000000ffff237224 */ /* 0x010fc400078e001b */
[----:B--2---:R-:W-:Y:S02]  /*5cef0*/  IMAD.MOV.U32 R34, RZ, RZ, R26 ;  /* 0x000000ffff227224 */ /* 0x004fe400078e001a */
[----:B------:R-:W3:Y:S01]  /*5cf00*/  LDL.LU R26, [R1+0x52fc] ;  /* 0x0052fc00011a7983 */ /* 0x000ee20000300800 */
[----:B------:R-:W3:Y:S02]  /*5cf10*/  LDL.LU R27, [R1+0x52f8] ;  /* 0x0052f800011b7983 */ /* 0x000ee40000300800 */
[----:B------:R-:W2:Y:S02]  /*5cf20*/  LDL.64 R46, [R1+0xc8] ;  /* 0x0000c800012e7983 */ /* 0x000ea40000100a00 */
[----:B------:R-:W-:Y:S01]  /*5cf30*/  STL.64 [R1+0x51b0], R30 ;  /* 0x0051b01e01007387 */ /* 0x000fe20000100a00 */
[----:B------:R0:W-:Y:S04]  /*5cf40*/  STL.64 [R1+0x51a8], R28 ;  /* 0x0051a81c01007387 */ /* 0x0001e80000100a00 */
[----:B0-----:R-:W4:Y:S01]  /*5cf50*/  LDL.LU R28, [R1+0xf40] ;  /* 0x000f4000011c7983 */ /* 0x001f220000300800 */
[----:B------:R-:W4:Y:S02]  /*5cf60*/  LDL.LU R29, [R1+0xf44] ;  /* 0x000f4400011d7983 */ /* 0x000f240000300800 */
[----:B------:R-:W4:Y:S02]  /*5cf70*/  LDL.LU R30, [R1+0xf48] ;  /* 0x000f4800011e7983 */ /* 0x000f240000300800 */
[----:B------:R-:W4:Y:S01]  /*5cf80*/  LDL.LU R31, [R1+0xf4c] ;  /* 0x000f4c00011f7983 */ /* 0x000f220000300800 */
[----:B------:R-:W2:Y:S01]  /*5cf90*/  LDL.LU R40, [R1+0xda0] ;  /* 0x000da00001287983 */ /* 0x000ea20000300800 */
[----:B---3--:R-:W-:Y:S11]  /*5cfa0*/  HMMA.16816.F32 R48, R52, R26, R56 ;  /* 0x0000001a3430723c */ /* 0x008ff60000001838 */
[----:B------:R-:W-:Y:S11]  /*5cfb0*/  @!UPT UIADD3 URZ, URZ, URZ, URZ ;  /* 0x0000003f3f3ff290 */ /* 0x000ff6000fffe03f */
[----:B------:R-:W-:Y:S01]  /*5cfc0*/  @!UPT UIADD3 URZ, URZ, URZ, URZ ;  /* 0x0000003f3f3ff290 */ /* 0x000fe2000fffe03f */
[----:B------:R0:W-:Y:S01]  /*5cfd0*/  STL.64 [R1+0x1780], R48 ;  /* 0x0017803001007387 */ /* 0x0001e20000100a00 */
[----:B------:R1:W-:Y:S02]  /*5cfe0*/  STL.64 [R1+0x1788], R50 ;  /* 0x0017883201007387 */ /* 0x0003e40000100a00 */
[----:B------:R-:W2:Y:S02]  /*5cff0*/  LDL.LU R41, [R1+0xda4] ;  /* 0x000da40001297983 */ /* 0x000ea40000300800 */
[----:B------:R-:W2:Y:S01]  /*5d000*/  LDL.LU R42, [R1+0xda8] ;  /* 0x000da800012a7983 */ /* 0x000ea20000300800 */
[----:B------:R-:W2:Y:S01]  /*5d010*/  LDL.LU R43, [R1+0xdac] ;  /* 0x000dac00012b7983 */ /* 0x000ea20000300800 */
[----:B------:R-:W2:Y:S03]  /*5d020*/  LDL.64 R10, [R1+0x138] ;  /* 0x00013800010a7983 */ /* 0x000ea60000100a00 */
[----:B0-----:R-:W3:Y:S01]  /*5d030*/  LDL.LU R48, [R1+0xd50] ;  /* 0x000d500001307983 */ /* 0x001ee20000300800 */
[----:B------:R-:W3:Y:S02]  /*5d040*/  LDL.LU R49, [R1+0xd54] ;  /* 0x000d540001317983 */ /* 0x000ee40000300800 */
[----:B-1----:R-:W-:-:S02]  /*5d050*/  IMAD.MOV.U32 R50, RZ, RZ, R22 ;  /* 0x000000ffff327224 */ /* 0x002fc400078e0016 */
[----:B------:R-:W-:Y:S01]  /*5d060*/  IMAD.MOV.U32 R51, RZ, RZ, R23 ;  /* 0x000000ffff337224 */ /* 0x000fe200078e0017 */
[----:B------:R-:W2:Y:S01]  /*5d070*/  LDL.LU R22, [R1+0x52f4] ;  /* 0x0052f40001167983 */ /* 0x000ea20000300800 */
[----:B------:R-:W2:Y:S02]  /*5d080*/  LDL.LU R23, [R1+0x52f0] ;  /* 0x0052f00001177983 */ /* 0x000ea40000300800 */
[----:B------:R-:W3:Y:S02]  /*5d090*/  LDL.64 R58, [R1+0xb8] ;  /* 0x0000b800013a7983 */ /* 0x000ee40000100a00 */
[----:B------:R-:W-:Y:S01]  /*5d0a0*/  STL.64 [R1+0x5270], R26 ;  /* 0x0052701a01007387 */ /* 0x000fe20000100a00 */
[----:B------:R0:W-:Y:S01]  /*5d0b0*/  STL [R1+0x5268], R25 ;  /* 0x0052681901007387 */ /* 0x0001e20000100800 */
[----:B------:R-:W3:Y:S03]  /*5d0c0*/  LDL.LU R24, [R1+0xd70] ;  /* 0x000d700001187983 */ /* 0x000ee60000300800 */
[----:B0-----:R-:W3:Y:S01]  /*5d0d0*/  LDL.LU R25, [R1+0xd74] ;  /* 0x000d740001197983 */ /* 0x001ee20000300800 */
[----:B------:R-:W3:Y:S02]  /*5d0e0*/  LDL.LU R26, [R1+0xd78] ;  /* 0x000d7800011a7983 */ /* 0x000ee40000300800 */
[----:B------:R-:W3:Y:S01]  /*5d0f0*/  LDL.LU R27, [R1+0xd7c] ;  /* 0x000d7c00011b7983 */ /* 0x000ee20000300800 */
[C---:B--2---:R-:W-:Y:S11]  /*5d100*/  HMMA.16816.F32 R16, R52.reuse, R22, R16 ;  /* 0x000000163410723c */ /* 0x044ff60000001810 */
[----:B------:R-:W-:Y:S11]  /*5d110*/  @!UPT UIADD3 URZ, URZ, URZ, URZ ;  /* 0x0000003f3f3ff290 */ /* 0x000ff6000fffe03f */
[----:B------:R-:W-:Y:S01]  /*5d120*/  @!UPT UIADD3 URZ, URZ, URZ, URZ ;  /* 0x0000003f3f3ff290 */ /* 0x000fe2000fffe03f */
[----:B------:R-:W-:Y:S01]  /*5d130*/  STL.64 [R1+0x1770], R16 ;  /* 0x0017701001007387 */ /* 0x000fe20000100a00 */
[----:B------:R0:W-:Y:S03]  /*5d140*/  STL.64 [R1+0x1778], R18 ;  /* 0x0017781201007387 */ /* 0x0001e60000100a00 */
[----:B0-----:R-:W2:Y:S01]  /*5d150*/  LDL.LU.64 R18, [R1+0x52e8] ;  /* 0x0052e80001127983 */ /* 0x001ea20000300a00 */
[----:B------:R-:W-:Y:S01]  /*5d160*/  STL.64 [R1+0x5200], R22 ;  /* 0x0052001601007387 */ /* 0x000fe20000100a00 */
[C---:B--2---:R-:W-:Y:S11]  /*5d170*/  HMMA.16816.F32 R12, R52.reuse, R18, R12 ;  /* 0x00000012340c723c */ /* 0x044ff6000000180c */
[----:B------:R-:W-:Y:S11]  /*5d180*/  @!UPT UIADD3 URZ, URZ, URZ, URZ ;  /* 0x0000003f3f3ff290 */ /* 0x000ff6000fffe03f */
[----:B------:R-:W-:Y:S01]  /*5d190*/  @!UPT UIADD3 URZ, URZ, URZ, URZ ;  /* 0x0000003f3f3ff290 */ /* 0x000fe2000fffe03f */
[----:B------:R-:W-:Y:S01]  /*5d1a0*/  STL.64 [R1+0x1760], R12 ;  /* 0x0017600c01007387 */ /* 0x000fe20000100a00 */
[----:B------:R0:W-:Y:S03]  /*5d1b0*/  STL.64 [R1+0x1768], R14 ;  /* 0x0017680e01007387 */ /* 0x0001e60000100a00 */
[----:B0-----:R-:W2:Y:S02]  /*5d1c0*/  LDL.LU.64 R14, [R1+0x52e0] ;  /* 0x0052e000010e7983 */ /* 0x001ea40000300a00 */
[C---:B--2---:R-:W-:Y:S11]  /*5d1d0*/  HMMA.16816.F32 R4, R52.reuse, R14, R4 ;  /* 0x0000000e3404723c */ /* 0x044ff60000001804 */
[----:B------:R-:W-:Y:S11]  /*5d1e0*/  @!UPT UIADD3 URZ, URZ, URZ, URZ ;  /* 0x0000003f3f3ff290 */ /* 0x000ff6000fffe03f */
[----:B------:R-:W-:Y:S01]  /*5d1f0*/  @!UPT UIADD3 URZ, URZ, URZ, URZ ;  /* 0x0000003f3f3ff290 */ /* 0x000fe2000fffe03f */
[----:B------:R-:W-:Y:S01]  /*5d200*/  STL.64 [R1+0x1750], R4 ;  /* 0x0017500401007387 */ /* 0x000fe20000100a00 */
[----:B------:R0:W-:Y:S03]  /*5d210*/  STL.64 [R1+0x1758], R6 ;  /* 0x0017580601007387 */ /* 0x0001e60000100a00 */
[----:B0-----:R-:W2:Y:S01]  /*5d220*/  LDL.LU.64 R6, [R1+0x52d8] ;  /* 0x0052d80001067983 */ /* 0x001ea20000300a00 */
[----:B------:R-:W3:Y:S01]  /*5d230*/  LDL.LU R5, [R1+0x52d0] ;  /* 0x0052d00001057983 */ /* 0x000ee20000300800 */
[C---:B--2---:R-:W-:Y:S11]  /*5d240*/  HMMA.16816.F32 R32, R52.reuse, R6, R32 ;  /* 0x000000063420723c */ /* 0x044ff60000001820 */
[----:B------:R-:W-:Y:S11]  /*5d250*/  @!UPT UIADD3 URZ, URZ, URZ, URZ ;  /* 0x0000003f3f3ff290 */ /* 0x000ff6000fffe03f */
[----:B------:R-:W-:Y:S01]  /*5d260*/  @!UPT UIADD3 URZ, URZ, URZ, URZ ;  /* 0x0000003f3f3ff290 */ /* 0x000fe2000fffe03f */
[----:B------:R-:W-:Y:S01]  /*5d270*/  STL.64 [R1+0x1740], R32 ;  /* 0x0017402001007387 */ /* 0x000fe20000100a00 */
[----:B------:R0:W-:Y:S03]  /*5d280*/  STL.64 [R1+0x1748], R34 ;  /* 0x0017482201007387 */ /* 0x0001e60000100a00 */
[----:B0-----:R-:W4:Y:S02]  /*5d290*/  LDL.LU.64 R34, [R1+0x52c8] ;  /* 0x0052c80001227983 */ /* 0x001f240000300a00 */
[C---:B----4-:R-:W-:Y:S11]  /*5d2a0*/  HMMA.16816.F32 R28, R52.reuse, R34, R28 ;  /* 0x00000022341c723c */ /* 0x050ff6000000181c */
[----:B------:R-:W-:Y:S11]  /*5d2b0*/  @!UPT UIADD3 URZ, URZ, URZ, URZ ;  /* 0x0000003f3f3ff290 */ /* 0x000ff6000fffe03f */
[----:B------:R-:W-:Y:S01]  /*5d2c0*/  @!UPT UIADD3 URZ, URZ, URZ, URZ ;  /* 0x0000003f3f3ff290 */ /* 0x000fe2000fffe03f */
[----:B------:R0:W-:Y:S01]  /*5d2d0*/  STL.64 [R1+0x1730], R28 ;  /* 0x0017301c01007387 */ /* 0x0001e20000100a00 */
[----:B------:R-:W-:Y:S02]  /*5d2e0*/  STL.64 [R1+0x1738], R30 ;  /* 0x0017381e01007387 */ /* 0x000fe40000100a00 */
[----:B0-----:R-:W-:Y:S02]  /*5d2f0*/  IMAD.MOV.U32 R29, RZ, RZ, R34 ;  /* 0x000000ffff1d7224 */ /* 0x001fe400078e0022 */
[----:B------:R-:W-:Y:S02]  /*5d300*/  IMAD.MOV.U32 R28, RZ, RZ, R35 ;  /* 0x000000ffff1c7224 */ /* 0x000fe400078e0023 */
[----:B------:R-:W2:Y:S02]  /*5d310*/  LDL.LU.64 R34, [R1+0x52c0] ;  /* 0x0052c00001227983 */ /* 0x000ea40000300a00 */
[C---:B--2---:R-:W-:Y:S02]  /*5d320*/  HMMA.16816.F32 R32, R52.reuse, R34, R36 ;  /* 0x000000223420723c */ /* 0x044fe40000001824 */
[----:B------:R-:W2:Y:S11]  /*5d330*/  LDL.LU.64 R38, [R1+0x52b8] ;  /* 0x0052b80001267983 */ /* 0x000eb60000300a00 */
[----:B------:R-:W-:Y:S10]  /*5d340*/  @!UPT UIADD3 URZ, URZ, URZ, URZ ;  /* 0x0000003f3f3ff290 */ /* 0x000ff4000fffe03f */
[----:B------:R-:W-:Y:S01]  /*5d350*/  STL.64 [R1+0x1720], R32 ;  /* 0x0017202001007387 */ /* 0x000fe20000100a00 */
[----:B------:R0:W-:Y:S03]  /*5d360*/  STL.64 [R1+0x1728], R34 ;  /* 0x0017282201007387 */ /* 0x0001e60000100a00 */
[----:B0-----:R-:W4:Y:S01]  /*5d370*/  LDL.LU.64 R34, [R1+0x52b0] ;  /* 0x0052b00001227983 */ /* 0x001f220000300a00 */
[----:B------:R-:W4:Y:S02]  /*5d380*/  LDL.LU.64 R32, [R1+0x52a8] ;  /* 0x0052a80001207983 */ /* 0x000f240000300a00 */
[----:B--2---:R-:W-:Y:S02]  /*5d390*/  IMAD.MOV.U32 R31, RZ, RZ, R38 ;  /* 0x000000ffff1f7224 */ /* 0x004fe400078e0026 */
[----:B------:R-:W-:Y:S01]  /*5d3a0*/  IMAD.MOV.U32 R30, RZ, RZ, R39 ;  /* 0x000000ffff1e7224 */ /* 0x000fe200078e0027 */
[C---:B----4-:R-:W-:Y:S08]  /*5d3b0*/  HMMA.16816.F32 R32, R52.reuse, R38, R32 ;  /* 0x000000263420723c */ /* 0x050ff00000001820 */
[----:B------:R-:W-:Y:S11]  /*5d3c0*/  HMMA.16816.F32 R52, R52, R10, R40 ;  /* 0x0000000a3434723c */ /* 0x000ff60000001828 */
[----:B------:R-:W-:Y:S04]  /*5d3d0*/  @!UPT UIADD3 URZ, URZ, URZ, URZ ;  /* 0x0000003f3f3ff290 */ /* 0x000fe8000fffe03f */
[----:B------:R-:W-:Y:S01]  /*5d3e0*/  STL.64 [R1+0x1710], R32 ;  /* 0x0017102001007387 */ /* 0x000fe20000100a00 */
[----:B------:R0:W-:Y:S03]  /*5d3f0*/  STL.64 [R1+0x1718], R34 ;  /* 0x0017182201007387 */ /* 0x0001e60000100a00 */
[----:B0-----:R-:W2:Y:S01]  /*5d400*/  LDL.LU.64 R34, [R1+0x52a0] ;  /* 0x0052a00001227983 */ /* 0x001ea20000300a00 */
[----:B------:R-:W4:Y:S02]  /*5d410*/  LDL.LU.64 R38, [R1+0x5298] ;  /* 0x0052980001267983 */ /* 0x000f240000300a00 */
[----:B------:R-:W4:Y:S02]  /*5d420*/  LDL.LU.64 R36, [R1+0x5290] ;  /* 0x0052900001247983 */ /* 0x000f240000300a00 */
[----:B------:R-:W-:Y:S01]  /*5d430*/  STL.64 [R1+0x5210], R30 ;  /* 0x0052101e01007387 */ /* 0x000fe20000100a00 */
[----:B------:R0:W-:Y:S04]  /*5d440*/  STL.64 [R1+0x5208], R28 ;  /* 0x0052081c01007387 */ /* 0x0001e80000100a00 */
[----:B0-----:R-:W2:Y:S01]  /*5d450*/  LDL.LU R28, [R1+0xd80] ;  /* 0x000d8000011c7983 */ /* 0x001ea20000300800 */
[----:B------:R-:W2:Y:S02]  /*5d460*/  LDL.LU R29, [R1+0xd84] ;  /* 0x000d8400011d7983 */ /* 0x000ea40000300800 */
[----:B------:R-:W2:Y:S02]  /*5d470*/  LDL.LU R30, [R1+0xd88] ;  /* 0x000d8800011e7983 */ /* 0x000ea40000300800 */
[----:B------:R-:W2:Y:S01]  /*5d480*/  LDL.LU R31, [R1+0xd8c] ;  /* 0x000d8c00011f7983 */ /* 0x000ea20000300800 */
[----:B------:R-:W2:Y:S01]  /*5d490*/  LDL.LU.64 R42, [R1+0x5288] ;  /* 0x00528800012a7983 */ /* 0x000ea20000300a00 */
[----:B------:R-:W-:-:S02]  /*5d4a0*/  IMAD.MOV.U32 R40, RZ, RZ, R10 ;  /* 0x000000ffff287224 */ /* 0x000fc400078e000a */
[----:B------:R-:W-:Y:S02]  /*5d4b0*/  IMAD.MOV.U32 R41, RZ, RZ, R11 ;  /* 0x000000ffff297224 */ /* 0x000fe400078e000b */
[----:B------:R-:W-:Y:S01]  /*5d4c0*/  STL.64 [R1+0xda0], R52 ;  /* 0x000da03401007387 */ /* 0x000fe20000100a00 */
[----:B------:R-:W-:Y:S01]  /*5d4d0*/  STL.64 [R1+0xda8], R54 ;  /* 0x000da83601007387 */ /* 0x000fe20000100a00 */
[----:B------:R-:W-:Y:S02]  /*5d4e0*/  IMAD.MOV.U32 R22, RZ, RZ, R9 ;  /* 0x000000ffff167224 */ /* 0x000fe400078e0009 */
[----:B------:R-:W-:Y:S02]  /*5d4f0*/  IMAD.MOV.U32 R23, RZ, RZ, R8 ;  /* 0x000000ffff177224 */ /* 0x000fe400078e0008 */
[----:B------:R-:W3:Y:S01]  /*5d500*/  LDL.LU.64 R10, [R1+0x5280] ;  /* 0x00528000010a7983 */ /* 0x000ee20000300a00 */
[----:B------:R-:W3:Y:S04]  /*5d510*/  LDL.LU.64 R8, [R1+0x5278] ;  /* 0x0052780001087983 */ /* 0x000ee80000300a00 */
[----:B--2---:R-:W-:Y:S01]  /*5d520*/  STL.64 [R1+0x5220], R42 ;  /* 0x0052202a01007387 */ /* 0x004fe20000100a00 */
[----:B------:R0:W-:Y:S03]  /*5d530*/  STL.64 [R1+0x5218], R40 ;  /* 0x0052182801007387 */ /* 0x0001e60000100a00 */
[----:B0-----:R-:W2:Y:S01]  /*5d540*/  LDL.LU R40, [R1+0xd90] ;  /* 0x000d900001287983 */ /* 0x001ea20000300800 */
[----:B------:R-:W2:Y:S02]  /*5d550*/  LDL.LU R41, [R1+0xd94] ;  /* 0x000d940001297983 */ /* 0x000ea40000300800 */
[----:B------:R-:W2:Y:S02]  /*5d560*/  LDL.LU R42, [R1+0xd98] ;  /* 0x000d9800012a7983 */ /* 0x000ea40000300800 */
[----:B------:R-:W2:Y:S02]  /*5d570*/  LDL.LU R43, [R1+0xd9c] ;  /* 0x000d9c00012b7983 */ /* 0x000ea40000300800 */
[----:B---3--:R-:W-:-:S02]  /*5d580*/  IMAD.MOV.U32 R54, RZ, RZ, R5 ;  /* 0x000000ffff367224 */ /* 0x008fc400078e0005 */
[----:B------:R-:W-:Y:S01]  /*5d590*/  IMAD.MOV.U32 R55, RZ, RZ, R3 ;  /* 0x000000ffff377224 */ /* 0x000fe200078e0003 */
[C---:B------:R-:W-:Y:S08]  /*5d5a0*/  HMMA.16816.F32 R28, R8.reuse, R22, R28 ;  /* 0x00000016081c723c */ /* 0x040ff0000000181c */
[C---:B------:R-:W-:Y:S08]  /*5d5b0*/  HMMA.16816.F32 R24, R8.reuse, R34, R24 ;  /* 0x000000220818723c */ /* 0x040ff00000001818 */
[----:B----4-:R-:W-:Y:S01]  /*5d5c0*/  HMMA.16816.F32 R20, R8, R46, R36 ;  /* 0x0000002e0814723c */ /* 0x010fe20000001824 */
[----:B------:R-:W-:-:S02]  /*5d5d0*/  IMAD.MOV.U32 R5, RZ, RZ, R47 ;  /* 0x000000ffff057224 */ /* 0x000fc400078e002f */
[----:B------:R-:W-:-:S05]  /*5d5e0*/  IMAD.MOV.U32 R12, RZ, RZ, R46 ;  /* 0x000000ffff0c7224 */ /* 0x000fca00078e002e */
[C---:B--2---:R-:W-:Y:S11]  /*5d5f0*/  HMMA.16816.F32 R40, R8.reuse, R54, R40 ;  /* 0x000000360828723c */ /* 0x044ff60000001828 */
[----:B------:R-:W-:Y:S11]  /*5d600*/  @!UPT UIADD3 URZ, URZ, URZ, URZ ;  /* 0x0000003f3f3ff290 */ /* 0x000ff6000fffe03f */
[----:B------:R-:W-:Y:S01]  /*5d610*/  @!UPT UIADD3 URZ, URZ, URZ, URZ ;  /* 0x0000003f3f3ff290 */ /* 0x000fe2000fffe03f */
[----:B------:R-:W-:Y:S01]  /*5d620*/  STL.64 [R1+0xf20], R40 ;  /* 0x000f202801007387 */ /* 0x000fe20000100a00 */
[----:B------:R-:W-:Y:S02]  /*5d630*/  STL.64 [R1+0xf28], R42 ;  /* 0x000f282a01007387 */ /* 0x000fe40000100a00 */
[----:B------:R-:W-:Y:S02]  /*5d640*/  STL.64 [R1+0x12d0], R28 ;  /* 0x0012d01c01007387 */ /* 0x000fe40000100a00 */
[----:B------:R-:W-:Y:S01]  /*5d650*/  STL.64 [R1+0x12d8], R30 ;  /* 0x0012d81e01007387 */ /* 0x000fe20000100a00 */
[----:B------:R-:W-:Y:S01]  /*5d660*/  STL.64 [R1+0x12c0], R24 ;  /* 0x0012c01801007387 */ /* 0x000fe20000100a00 */
[----:B------:R-:W-:Y:S02]  /*5d670*/  STL.64 [R1+0x12c8], R26 ;  /* 0x0012c81a01007387 */ /* 0x000fe40000100a00 */
[----:B------:R-:W-:Y:S02]  /*5d680*/  STL.64 [R1+0x12b0], R20 ;  /* 0x0012b01401007387 */ /* 0x000fe40000100a00 */
[----:B------:R-:W-:Y:S01]  /*5d690*/  STL.64 [R1+0x12b8], R22 ;  /* 0x0012b81601007387 */ /* 0x000fe20000100a00 */
[----:B------:R-:W-:Y:S01]  /*5d6a0*/  STL [R1+0x510c], R5 ;  /* 0x00510c0501007387 */ /* 0x000fe20000100800 */
[----:B------:R0:W-:Y:S02]  /*5d6b0*/  STL.64 [R1+0x5240], R6 ;  /* 0x0052400601007387 */ /* 0x0001e40000100a00 */
[----:B0-----:R-:W-:Y:S01]  /*5d6c0*/  HMMA.16816.F32 R4, R8, R58, R48 ;  /* 0x0000003a0804723c */ /* 0x001fe20000001830 */
[----:B------:R-:W-:Y:S11]  /*5d6d0*/  STL [R1+0x5108], R12 ;  /* 0x0051080c01007387 */ /* 0x000ff60000100800 */
[----:B------:R-:W-:Y:S11]  /*5d6e0*/  @!UPT UIADD3 URZ, URZ, URZ, URZ ;  /* 0x0000003f3f3ff290 */ /* 0x000ff6000fffe03f */
[----:B------:R0:W-:Y:S01]  /*5d6f0*/  STL.64 [R1+0x12a0], R4 ;  /* 0x0012a00401007387 */ /* 0x0001e20000100a00 */
[----:B------:R1:W-:Y:S02]  /*5d700*/  STL.64 [R1+0x12a8], R6 ;  /* 0x0012a80601007387 */ /* 0x0003e40000100a00 */
[----:B------:R-:W2:Y:S02]  /*5d710*/  LDL.64 R34, [R1+0x68] ;  /* 0x0000680001227983 */ /* 0x000ea40000100a00 */
[----:B--2---:R-:W-:Y:S01]  /*5d720*/  STL.64 [R1+0x5238], R34 ;  /* 0x0052382201007387 */ /* 0x004fe20000100a00 */
[----:B------:R-:W2:Y:S02]  /*5d730*/  LDL.LU R20, [R1+0xed0] ;  /* 0x000ed00001147983 */ /* 0x000ea40000300800 */
[----:B------:R-:W2:Y:S02]  /*5d740*/  LDL.LU R21, [R1+0xed4] ;  /* 0x000ed40001157983 */ /* 0x000ea40000300800 */
[----:B------:R-:W3:Y:S01]  /*5d750*/  LDL.LU R22, [R1+0xed8] ;  /* 0x000ed80001167983 */ /* 0x000ee20000300800 */
[----:B------:R-:W3:Y:S01]  /*5d760*/  LDL.LU R23, [R1+0xedc] ;  /* 0x000edc0001177983 */ /* 0x000ee20000300800 */
[----:B------:R-:W4:Y:S02]  /*5d770*/  LDL.LU R24, [R1+0xd40] ;  /* 0x000d400001187983 */ /* 0x000f240000300800 */
[----:B------:R-:W4:Y:S02]  /*5d780*/  LDL.LU R25, [R1+0xd44] ;  /* 0x000d440001197983 */ /* 0x000f240000300800 */
[----:B------:R-:W4:Y:S01]  /*5d790*/  LDL.LU R26, [R1+0xd48] ;  /* 0x000d4800011a7983 */ /* 0x000f220000300800 */
[----:B------:R-:W4:Y:S01]  /*5d7a0*/  LDL.LU R27, [R1+0xd4c] ;  /* 0x000d4c00011b7983 */ /* 0x000f220000300800 */
[----:B------:R-:W4:Y:S02]  /*5d7b0*/  LDL.64 R54, [R1+0xa8] ;  /* 0x0000a80001367983 */ /* 0x000f240000100a00 */
[----:B------:R-:W2:Y:S02]  /*5d7c0*/  LDL.LU R44, [R1+0xd30] ;  /* 0x000d3000012c7983 */ /* 0x000ea40000300800 */
[----:B------:R-:W2:Y:S01]  /*5d7d0*/  LDL.LU R45, [R1+0xd34] ;  /* 0x000d3400012d7983 */ /* 0x000ea20000300800 */
[----:B------:R-:W2:Y:S01]  /*5d7e0*/  LDL.LU R46, [R1+0xd38] ;  /* 0x000d3800012e7983 */ /* 0x000ea20000300800 */
[----:B------:R-:W2:Y:S02]  /*5d7f0*/  LDL.LU R47, [R1+0xd3c] ;  /* 0x000d3c00012f7983 */ /* 0x000ea40000300800 */
[----:B0-----:R-:W2:Y:S02]  /*5d800*/  LDL.LU R4, [R1+0xf00] ;  /* 0x000f000001047983 */ /* 0x001ea40000300800 */
[----:B------:R-:W2:Y:S01]  /*5d810*/  LDL.LU R5, [R1+0xf04] ;  /* 0x000f040001057983 */ /* 0x000ea20000300800 */
[----:B-1----:R-:W2:Y:S01]  /*5d820*/  LDL.LU R6, [R1+0xf08] ;  /* 0x000f080001067983 */ /* 0x002ea20000300800 */
[----:B------:R-:W2:Y:S02]  /*5d830*/  LDL.LU R7, [R1+0xf0c] ;  /* 0x000f0c0001077983 */ /* 0x000ea40000300800 */
[----:B------:R-:W-:-:S02]  /*5d840*/  IMAD.MOV.U32 R16, RZ, RZ, R58 ;  /* 0x000000ffff107224 */ /* 0x000fc400078e003a */
[----:B------:R-:W-:Y:S01]  /*5d850*/  IMAD.MOV.U32 R13, RZ, RZ, R59 ;  /* 0x000000ffff0d7224 */ /* 0x000fe200078e003b */
[C---:B------:R-:W-:Y:S01]  /*5d860*/  LOP3.LUT R3, R60.reuse, 0x7, RZ, 0xc0, !PT ;  /* 0x000000073c037812 */ /* 0x040fe200078ec0ff */
[----:B------:R-:W-:Y:S02]  /*5d870*/  IMAD.MOV.U32 R50, RZ, RZ, R2 ;  /* 0x000000ffff327224 */ /* 0x000fe400078e0002 */
[C---:B------:R-:W-:Y:S02]  /*5d880*/  IMAD.SHL.U32 R2, R60.reuse, 0x2, RZ ;  /* 0x000000023c027824 */ /* 0x040fe400078e00ff */
[----:B------:R-:W-:Y:S02]  /*5d890*/  IMAD R3, R3, 0x110, RZ ;  /* 0x0000011003037824 */ /* 0x000fe400078e02ff */
[----:B------:R-:W-:-:S03]  /*5d8a0*/  IMAD.SHL.U32 R60, R60, 0x80, RZ ;  /* 0x000000803c3c7824 */ /* 0x000fc600078e00ff */
[----:B------:R-:W-:-:S04]  /*5d8b0*/  LOP3.LUT R3, R3, 0x10, R2, 0x78, !PT ;  /* 0x0000001003037812 */ /* 0x000fc800078e7802 */
[----:B------:R-:W-:Y:S01]  /*5d8c0*/  LOP3.LUT R3, R3, 0x800, R60, 0xf8, !PT ;  /* 0x0000080003037812 */ /* 0x000fe200078ef83c */
[----:B--2---:R-:W-:Y:S01]  /*5d8d0*/  STL.64 [R1+0x5260], R6 ;  /* 0x0052600601007387 */ /* 0x004fe20000100a00 */
[----:B------:R0:W-:Y:S03]  /*5d8e0*/  STL.64 [R1+0x5258], R4 ;  /* 0x0052580401007387 */ /* 0x0001e60000100a00 */
[----:B0-----:R-:W2:Y:S01]  /*5d8f0*/  LDL.LU R4, [R1+0xf10] ;  /* 0x000f100001047983 */ /* 0x001ea20000300800 */
[----:B------:R-:W2:Y:S02]  /*5d900*/  LDL.LU R5, [R1+0xf14] ;  /* 0x000f140001057983 */ /* 0x000ea40000300800 */
[----:B------:R-:W2:Y:S02]  /*5d910*/  LDL.LU R6, [R1+0xf18] ;  /* 0x000f180001067983 */ /* 0x000ea40000300800 */
[----:B------:R-:W2:Y:S01]  /*5d920*/  LDL.LU R7, [R1+0xf1c] ;  /* 0x000f1c0001077983 */ /* 0x000ea20000300800 */
[----:B------:R-:W2:Y:S01]  /*5d930*/  LDL.64 R58, [R1+0x88] ;  /* 0x00008800013a7983 */ /* 0x000ea20000100a00 */
[----:B----4-:R-:W-:Y:S03]  /*5d940*/  HMMA.16816.F32 R24, R8, R54, R24 ;  /* 0x000000360818723c */ /* 0x010fe60000001818 */
[----:B------:R-:W4:Y:S01]  /*5d950*/  LDL.64 R34, [R1+0x78] ;  /* 0x0000780001227983 */ /* 0x000f220000100a00 */
[----:B---3--:R-:W-:Y:S02]  /*5d960*/  STL.64 [R1+0x5230], R22 ;  /* 0x0052301601007387 */ /* 0x008fe40000100a00 */
[----:B------:R0:W-:Y:S01]  /*5d970*/  STL.64 [R1+0x5228], R20 ;  /* 0x0052281401007387 */ /* 0x0001e20000100a00 */
[----:B------:R-:W-:Y:S01]  /*5d980*/  LOP3.LUT R3, R3, 0x20, RZ, 0x3c, !PT ;  /* 0x0000002003037812 */ /* 0x000fe200078e3cff */
[----:B0-----:R-:W3:Y:S01]  /*5d990*/  LDL.LU R20, [R1+0xef0] ;  /* 0x000ef00001147983 */ /* 0x001ee20000300800 */
[----:B------:R-:W3:Y:S02]  /*5d9a0*/  LDL.LU R21, [R1+0xef4] ;  /* 0x000ef40001157983 */ /* 0x000ee40000300800 */
[----:B------:R-:W3:Y:S02]  /*5d9b0*/  LDL.LU R22, [R1+0xef8] ;  /* 0x000ef80001167983 */ /* 0x000ee40000300800 */
[----:B------:R-:W3:Y:S01]  /*5d9c0*/  LDL.LU R23, [R1+0xefc] ;  /* 0x000efc0001177983 */ /* 0x000ee20000300800 */
[----:B------:R-:W3:Y:S01]  /*5d9d0*/  LDL.LU R40, [R1+0xee0] ;  /* 0x000ee00001287983 */ /* 0x000ee20000300800 */
[----:B------:R-:W3:Y:S02]  /*5d9e0*/  LDL.LU R41, [R1+0xee4] ;  /* 0x000ee40001297983 */ /* 0x000ee40000300800 */
[----:B------:R-:W3:Y:S02]  /*5d9f0*/  LDL.LU R42, [R1+0xee8] ;  /* 0x000ee800012a7983 */ /* 0x000ee40000300800 */
[----:B------:R-:W3:Y:S01]  /*5da00*/  LDL.LU R43, [R1+0xeec] ;  /* 0x000eec00012b7983 */ /* 0x000ee20000300800 */
[----:B------:R-:W3:Y:S04]  /*5da10*/  LDL.64 R30, [R1+0x58] ;  /* 0x00005800011e7983 */ /* 0x000ee80000100a00 */
[----:B------:R-:W3:Y:S01]  /*5da20*/  LDL.64 R38, [R1+0x48] ;  /* 0x0000480001267983 */ /* 0x000ee20000100a00 */
[----:B------:R-:W-:Y:S02]  /*5da30*/  STL [R1+0x5114], R13 ;  /* 0x0051140d01007387 */ /* 0x000fe40000100800 */
[----:B------:R-:W-:Y:S02]  /*5da40*/  STL [R1+0x5110], R16 ;  /* 0x0051101001007387 */ /* 0x000fe40000100800 */
[----:B------:R0:W-:Y:S02]  /*5da50*/  STL.64 [R1+0x1290], R24 ;  /* 0x0012901801007387 */ /* 0x0001e40000100a00 */
[----:B------:R-:W-:-:S02]  /*5da60*/  IMAD.MOV.U32 R17, RZ, RZ, R55 ;  /* 0x000000ffff117224 */ /* 0x000fc400078e0037 */
[----:B------:R-:W-:Y:S02]  /*5da70*/  IMAD.MOV.U32 R51, RZ, RZ, R0 ;  /* 0x000000ffff337224 */ /* 0x000fe400078e0000 */
[----:B0-----:R-:W-:Y:S02]  /*5da80*/  IMAD.MOV.U32 R24, RZ, RZ, R54 ;  /* 0x000000ffff187224 */ /* 0x001fe400078e0036 */
[----:B------:R-:W0:Y:S03]  /*5da90*/  LDSM.16.MT88.4 R52, [R3+0x9000] ;  /* 0x009000000334783b */ /* 0x000e260000004200 */
[C---:B------:R-:W-:Y:S01]  /*5daa0*/  HMMA.16816.F32 R44, R8.reuse, R50, R44 ;  /* 0x00000032082c723c */ /* 0x040fe2000000182c */
[----:B------:R1:W-:Y:S04]  /*5dab0*/  STL.64 [R1+0x1298], R26 ;  /* 0x0012981a01007387 */ /* 0x0003e80000100a00 */
[----:B-1----:R-:W3:Y:S01]  /*5dac0*/  LDL.LU.64 R26, [R1+0x5270] ;  /* 0x00527000011a7983 */ /* 0x002ee20000300a00 */
[----:B------:R-:W3:Y:S02]  /*5dad0*/  LDL.LU R25, [R1+0x5268] ;  /* 0x0052680001197983 */ /* 0x000ee40000300800 */
[----:B------:R-:W-:Y:S02]  /*5dae0*/  STL [R1+0x511c], R17 ;  /* 0x00511c1101007387 */ /* 0x000fe40000100800 */
[----:B------:R-:W-:Y:S11]  /*5daf0*/  STL [R1+0x5118], R24 ;  /* 0x0051181801007387 */ /* 0x000ff60000100800 */
[----:B------:R-:W-:Y:S02]  /*5db00*/  @!UPT UIADD3 URZ, URZ, URZ, URZ ;  /* 0x0000003f3f3ff290 */ /* 0x000fe4000fffe03f */
[----:B------:R1:W-:Y:S01]  /*5db10*/  STL.64 [R1+0x1280], R44 ;  /* 0x0012802c01007387 */ /* 0x0003e20000100a00 */
[----:B------:R1:W-:Y:S03]  /*5db20*/  STL.64 [R1+0x1288], R46 ;  /* 0x0012882e01007387 */ /* 0x0003e60000100a00 */
[----:B-1----:R-:W3:Y:S01]  /*5db30*/  LDL.LU R44, [R1+0xec0] ;  /* 0x000ec000012c7983 */ /* 0x002ee20000300800 */
[----:B------:R-:W3:Y:S02]  /*5db40*/  LDL.LU R45, [R1+0xec4] ;  /* 0x000ec400012d7983 */ /* 0x000ee40000300800 */
[----:B------:R-:W3:Y:S02]  /*5db50*/  LDL.LU R46, [R1+0xec8] ;  /* 0x000ec800012e7983 */ /* 0x000ee40000300800 */
[----:B------:R-:W3:Y:S01]  /*5db60*/  LDL.LU R47, [R1+0xecc] ;  /* 0x000ecc00012f7983 */ /* 0x000ee20000300800 */
[----:B------:R-:W3:Y:S01]  /*5db70*/  LDL.64 R50, [R1+0x38] ;  /* 0x0000380001327983 */ /* 0x000ee20000100a00 */
[----:B0-----:R-:W-:Y:S02]  /*5db80*/  STL [R1+0x5128], R53 ;  /* 0x0051283501007387 */ /* 0x001fe40000100800 */
[----:B------:R-:W-:Y:S02]  /*5db90*/  STL [R1+0x5124], R54 ;  /* 0x0051243601007387 */ /* 0x000fe40000100800 */
[----:B------:R-:W-:Y:S01]  /*5dba0*/  STL [R1+0x5120], R55 ;  /* 0x0051203701007387 */ /* 0x000fe20000100800 */
[C---:B--2---:R-:W-:Y:S11]  /*5dbb0*/  HMMA.16816.F32 R4, R8.reuse, R58, R4 ;  /* 0x0000003a0804723c */ /* 0x044ff60000001804 */
[----:B------:R-:W-:Y:S11]  /*5dbc0*/  @!UPT UIADD3 URZ, URZ, URZ, URZ ;  /* 0x0000003f3f3ff290 */ /* 0x000ff6000fffe03f */
[----:B------:R-:W-:Y:S01]  /*5dbd0*/  @!UPT UIADD3 URZ, URZ, URZ, URZ ;  /* 0x0000003f3f3ff290 */ /* 0x000fe2000fffe03f */
[----:B------:R-:W-:Y:S01]  /*5dbe0*/  STL.64 [R1+0x1270], R4 ;  /* 0x0012700401007387 */ /* 0x000fe20000100a00 */
[----:B------:R0:W-:Y:S03]  /*5dbf0*/  STL.64 [R1+0x1278], R6 ;  /* 0x0012780601007387 */ /* 0x0001e60000100a00 */
[----:B0-----:R-:W2:Y:S01]  /*5dc00*/  LDL.LU.64 R6, [R1+0x5260] ;  /* 0x0052600001067983 */ /* 0x001ea20000300a00 */
[----:B------:R-:W2:Y:S02]  /*5dc10*/  LDL.LU.64 R4, [R1+0x5258] ;  /* 0x0052580001047983 */ /* 0x000ea40000300a00 */
[----:B------:R-:W-:Y:S02]  /*5dc20*/  IMAD.MOV.U32 R60, RZ, RZ, R58 ;  /* 0x000000ffff3c7224 */ /* 0x000fe400078e003a */
[----:B------:R-:W-:Y:S02]  /*5dc30*/  IMAD.MOV.U32 R57, RZ, RZ, R59 ;  /* 0x000000ffff397224 */ /* 0x000fe400078e003b */
[----:B------:R-:W3:Y:S01]  /*5dc40*/  LDL.LU.64 R58, [R1+0x5250] ;  /* 0x00525000013a7983 */ /* 0x000ee20000300a00 */
[----:B------:R-:W3:Y:S02]  /*5dc50*/  LDL.LU R56, [R1+0x5248] ;  /* 0x0052480001387983 */ /* 0x000ee40000300800 */
[----:B----4-:R-:W-:Y:S01]  /*5dc60*/  IMAD.MOV.U32 R3, RZ, RZ, R35 ;  /* 0x000000ffff037224 */ /* 0x010fe200078e0023 */
[C---:B--2---:R-:W-:Y:S11]  /*5dc70*/  HMMA.16816.F32 R4, R8.reuse, R34, R4 ;  /* 0x000000220804723c */ /* 0x044ff60000001804 */
[----:B------:R-:W-:Y:S11]  /*5dc80*/  @!UPT UIADD3 URZ, URZ, URZ, URZ ;  /* 0x0000003f3f3ff290 */ /* 0x000ff6000fffe03f */
[----:B------:R-:W-:Y:S01]  /*5dc90*/  @!UPT UIADD3 URZ, URZ, URZ, URZ ;  /* 0x0000003f3f3ff290 */ /* 0x000fe2000fffe03f */
[----:B------:R0:W-:Y:S01]  /*5dca0*/  STL.64 [R1+0x1260], R4 ;  /* 0x0012600401007387 */ /* 0x0001e20000100a00 */
[----:B------:R1:W-:Y:S02]  /*5dcb0*/  STL.64 [R1+0x1268], R6 ;  /* 0x0012680601007387 */ /* 0x0003e40000100a00 */
[----:B0-----:R-:W-:Y:S01]  /*5dcc0*/  IMAD.MOV.U32 R4, RZ, RZ, R34 ;  /* 0x000000ffff047224 */ /* 0x001fe200078e0022 */
[----:B-1----:R-:W2:Y:S01]  /*5dcd0*/  LDL.LU.64 R6, [R1+0x5240] ;  /* 0x0052400001067983 */ /* 0x002ea20000300a00 */
[----:B------:R-:W3:Y:S02]  /*5dce0*/  LDL.LU.64 R34, [R1+0x5238] ;  /* 0x0052380001227983 */ /* 0x000ee40000300a00 */
[C---:B---3--:R-:W-:Y:S11]  /*5dcf0*/  HMMA.16816.F32 R20, R8.reuse, R34, R20 ;  /* 0x000000220814723c */ /* 0x048ff60000001814 */
[----:B------:R-:W-:Y:S11]  /*5dd00*/  @!UPT UIADD3 URZ, URZ, URZ, URZ ;  /* 0x0000003f3f3ff290 */ /* 0x000ff6000fffe03f */
[----:B------:R-:W-:Y:S01]  /*5dd10*/  @!UPT UIADD3 URZ, URZ, URZ, URZ ;  /* 0x0000003f3f3ff290 */ /* 0x000fe2000fffe03f */
[----:B------:R-:W-:Y:S01]  /*5dd20*/  STL.64 [R1+0x1250], R20 ;  /* 0x0012501401007387 */ /* 0x000fe20000100a00 */
[----:B------:R0:W-:Y:S03]  /*5dd30*/  STL.64 [R1+0x1258], R22 ;  /* 0x0012581601007387 */ /* 0x0001e60000100a00 */
[----:B0-----:R-:W3:Y:S01]  /*5dd40*/  LDL.LU.64 R22, [R1+0x5230] ;  /* 0x0052300001167983 */ /* 0x001ee20000300a00 */
[----:B------:R-:W3:Y:S01]  /*5dd50*/  LDL.LU.64 R20, [R1+0x5228] ;  /* 0x0052280001147983 */ /* 0x000ee20000300a00 */
[C---:B------:R-:W-:Y:S08]  /*5dd60*/  HMMA.16816.F32 R40, R8.reuse, R30, R40 ;  /* 0x0000001e0828723c */ /* 0x040ff00000001828 */
[----:B------:R-:W-:Y:S01]  /*5dd70*/  HMMA.16816.F32 R44, R8, R50, R44 ;  /* 0x00000032082c723c */ /* 0x000fe2000000182c */
[----:B------:R-:W4:Y:S01]  /*5dd80*/  LDL.LU R32, [R1+0xeb0] ;  /* 0x000eb00001207983 */ /* 0x000f220000300800 */
[----:B------:R-:W-:-:S02]  /*5dd90*/  IMAD.MOV.U32 R2, RZ, RZ, R34 ;  /* 0x000000ffff027224 */ /* 0x000fc400078e0022 */
[----:B------:R-:W4:Y:S02]  /*5dda0*/  LDL.LU R33, [R1+0xeb4] ;  /* 0x000eb40001217983 */ /* 0x000f240000300800 */
[----:B------:R-:W-:Y:S01]  /*5ddb0*/  IMAD.MOV.U32 R61, RZ, RZ, R35 ;  /* 0x000000ffff3d7224 */ /* 0x000fe200078e0023 */
[----:B------:R-:W4:Y:S01]  /*5ddc0*/  LDL.LU R34, [R1+0xeb8] ;  /* 0x000eb80001227983 */ /* 0x000f220000300800 */
[----:B------:R-:W4:Y:S02]  /*5ddd0*/  LDL.LU R35, [R1+0xebc] ;  /* 0x000ebc0001237983 */ /* 0x000f240000300800 */
[----:B------:R-:W-:Y:S02]  /*5dde0*/  IMAD.MOV.U32 R12, RZ, RZ, R30 ;  /* 0x000000ffff0c7224 */ /* 0x000fe400078e001e */
[----:B------:R-:W-:Y:S02]  /*5ddf0*/  IMAD.MOV.U32 R0, RZ, RZ, R31 ;  /* 0x000000ffff007224 */ /* 0x000fe400078e001f */
[----:B------:R-:W-:-:S02]  /*5de00*/  IMAD.MOV.U32 R5, RZ, RZ, R39 ;  /* 0x000000ffff057224 */ /* 0x000fc400078e0027 */
[----:B------:R-:W-:Y:S01]  /*5de10*/  IMAD.MOV.U32 R16, RZ, RZ, R38 ;  /* 0x000000ffff107224 */ /* 0x000fe200078e0026 */
[----:B------:R-:W-:Y:S01]  /*5de20*/  STL.64 [R1+0x1240], R40 ;  /* 0x0012402801007387 */ /* 0x000fe20000100a00 */
[----:B------:R0:W-:Y:S03]  /*5de30*/  STL.64 [R1+0x1248], R42 ;  /* 0x0012482a01007387 */ /* 0x0001e60000100a00 */
[----:B0-----:R-:W2:Y:S01]  /*5de40*/  LDL.LU.64 R42, [R1+0x5220] ;  /* 0x00522000012a7983 */ /* 0x001ea20000300a00 */
[----:B------:R-:W2:Y:S02]  /*5de50*/  LDL.LU.64 R40, [R1+0x5218] ;  /* 0x0052180001287983 */ /* 0x000ea40000300a00 */
[----:B------:R-:W2:Y:S02]  /*5de60*/  LDL.LU.64 R30, [R1+0x5210] ;  /* 0x00521000011e7983 */ /* 0x000ea40000300a00 */
[----:B------:R-:W2:Y:S02]  /*5de70*/  LDL.LU.64 R28, [R1+0x5208] ;  /* 0x00520800011c7983 */ /* 0x000ea40000300a00 */
[----:B------:R-:W-:-:S02]  /*5de80*/  IMAD.MOV.U32 R24, RZ, RZ, R50 ;  /* 0x000000ffff187224 */ /* 0x000fc400078e0032 */
[----:B------:R-:W-:Y:S01]  /*5de90*/  IMAD.MOV.U32 R13, RZ, RZ, R51 ;  /* 0x000000ffff0d7224 */ /* 0x000fe200078e0033 */
[C---:B---3--:R-:W-:Y:S11]  /*5dea0*/  HMMA.16816.F32 R20, R8.reuse, R38, R20 ;  /* 0x000000260814723c */ /* 0x048ff60000001814 */
[----:B------:R-:W-:Y:S11]  /*5deb0*/  @!UPT UIADD3 URZ, URZ, URZ, URZ ;  /* 0x0000003f3f3ff290 */ /* 0x000ff6000fffe03f */
[----:B------:R-:W-:Y:S01]  /*5dec0*/  @!UPT UIADD3 URZ, URZ, URZ, URZ ;  /* 0x0000003f3f3ff290 */ /* 0x000fe2000fffe03f */
[----:B------:R-:W-:Y:S01]  /*5ded0*/  STL.64 [R1+0x1230], R20 ;  /* 0x0012301401007387 */ /* 0x000fe20000100a00 */
[----:B------:R0:W-:Y:S03]  /*5dee0*/  STL.64 [R1+0x1238], R22 ;  /* 0x0012381601007387 */ /* 0x0001e60000100a00 */
[----:B0-----:R-:W3:Y:S01]  /*5def0*/  LDL.LU.64 R22, [R1+0x5200] ;  /* 0x0052000001167983 */ /* 0x001ee20000300a00 */
[----:B------:R-:W3:Y:S02]  /*5df00*/  LDL.LU R36, [R1+0xea0] ;  /* 0x000ea00001247983 */ /* 0x000ee40000300800 */
[----:B------:R-:W3:Y:S02]  /*5df10*/  LDL.LU R37, [R1+0xea4] ;  /* 0x000ea40001257983 */ /* 0x000ee40000300800 */
[----:B------:R-:W3:Y:S01]  /*5df20*/  LDL.LU R38, [R1+0xea8] ;  /* 0x000ea80001267983 */ /* 0x000ee20000300800 */
[----:B------:R-:W3:Y:S01]  /*5df30*/  LDL.LU R39, [R1+0xeac] ;  /* 0x000eac0001277983 */ /* 0x000ee20000300800 */
[----:B--2---:R0:W-:Y:S02]  /*5df40*/  STL.64 [R1+0x5160], R6 ;  /* 0x0051600601007387 */ /* 0x0041e40000100a00 */
[----:B------:R-:W-:Y:S01]  /*5df50*/  STL.64 [R1+0x5158], R4 ;  /* 0x0051580401007387 */ /* 0x000fe20000100a00 */
[----:B0-----:R-:W3:Y:S01]  /*5df60*/  LDL.64 R6, [R1+0x18] ;  /* 0x0000180001067983 */ /* 0x001ee20000100a00 */
[----:B------:R0:W-:Y:S02]  /*5df70*/  STL.64 [R1+0x1220], R44 ;  /* 0x0012202c01007387 */ /* 0x0001e40000100a00 */
[----:B------:R1:W-:Y:S01]  /*5df80*/  STL.64 [R1+0x1228], R46 ;  /* 0x0012282e01007387 */ /* 0x0003e20000100a00 */
[----:B0-----:R-:W2:Y:S01]  /*5df90*/  LDL.LU R44, [R1+0xe90] ;  /* 0x000e9000012c7983 */ /* 0x001ea20000300800 */
[----:B------:R-:W2:Y:S02]  /*5dfa0*/  LDL.LU R45, [R1+0xe94] ;  /* 0x000e9400012d7983 */ /* 0x000ea40000300800 */
[----:B-1----:R-:W2:Y:S02]  /*5dfb0*/  LDL.LU R46, [R1+0xe98] ;  /* 0x000e9800012e7983 */ /* 0x002ea40000300800 */
[----:B------:R-:W2:Y:S01]  /*5dfc0*/  LDL.LU R47, [R1+0xe9c] ;  /* 0x000e9c00012f7983 */ /* 0x000ea20000300800 */
[----:B------:R-:W2:Y:S01]  /*5dfd0*/  LDL.64 R50, [R1+0x8] ;  /* 0x0000080001327983 */ /* 0x000ea20000100a00 */
[----:B------:R0:W-:Y:S02]  /*5dfe0*/  STL.64 [R1+0x51a0], R26 ;  /* 0x0051a01a01007387 */ /* 0x0001e40000100a00 */
[----:B------:R-:W-:Y:S01]  /*5dff0*/  STL.64 [R1+0x5198], R24 ;  /* 0x0051981801007387 */ /* 0x000fe20000100a00 */
[----:B0-----:R-:W4:Y:S01]  /*5e000*/  LDL.64 R26, [R1+0x28] ;  /* 0x00002800011a7983 */ /* 0x001f220000100a00 */
[----:B------:R-:W-:Y:S02]  /*5e010*/  STL.64 [R1+0x5170], R14 ;  /* 0x0051700e01007387 */ /* 0x000fe40000100a00 */
[----:B------:R0:W-:Y:S02]  /*5e020*/  STL.64 [R1+0x5168], R12 ;  /* 0x0051680c01007387 */ /* 0x0001e40000100a00 */
[----:B0-----:R-:W2:Y:S01]  /*5e030*/  LDL.LU R12, [R1+0xe60] ;  /* 0x000e6000010c7983 */ /* 0x001ea20000300800 */
[----:B------:R-:W2:Y:S02]  /*5e040*/  LDL.LU R13, [R1+0xe64] ;  /* 0x000e6400010d7983 */ /* 0x000ea40000300800 */
[----:B------:R-:W2:Y:S02]  /*5e050*/  LDL.LU R14, [R1+0xe68] ;  /* 0x000e6800010e7983 */ /* 0x000ea40000300800 */
[----:B------:R-:W2:Y:S01]  /*5e060*/  LDL.LU R15, [R1+0xe6c] ;  /* 0x000e6c00010f7983 */ /* 0x000ea20000300800 */
[C---:B---3--:R-:W-:Y:S08]  /*5e070*/  HMMA.16816.F32 R36, R8.reuse, R6, R36 ;  /* 0x000000060824723c */ /* 0x048ff00000001824 */
[----:B----4-:R-:W-:Y:S01]  /*5e080*/  HMMA.16816.F32 R32, R8, R26, R32 ;  /* 0x0000001a0820723c */ /* 0x010fe20000001820 */
[----:B------:R-:W-:-:S02]  /*5e090*/  IMAD.MOV.U32 R21, RZ, RZ, R26 ;  /* 0x000000ffff157224 */ /* 0x000fc400078e001a */
[----:B------:R-:W-:Y:S02]  /*5e0a0*/  IMAD.MOV.U32 R20, RZ, RZ, R27 ;  /* 0x000000ffff147224 */ /* 0x000fe400078e001b */
[----:B------:R-:W-:Y:S02]  /*5e0b0*/  IMAD.MOV.U32 R17, RZ, RZ, R7 ;  /* 0x000000ffff117224 */ /* 0x000fe400078e0007 */
[----:B------:R-:W-:Y:S11]  /*5e0c0*/  IMAD.MOV.U32 R55, RZ, RZ, R6 ;  /* 0x000000ffff377224 */ /* 0x000ff600078e0006 */
[----:B------:R-:W-:Y:S05]  /*5e0d0*/  @!UPT UIADD3 URZ, URZ, URZ, URZ ;  /* 0x0000003f3f3ff290 */ /* 0x000fea000fffe03f */
[----:B------:R-:W-:Y:S01]  /*5e0e0*/  STL.64 [R1+0x1210], R32 ;  /* 0x0012102001007387 */ /* 0x000fe20000100a00 */
[----:B------:R0:W-:Y:S03]  /*5e0f0*/  STL.64 [R1+0x1218], R34 ;  /* 0x0012182201007387 */ /* 0x0001e60000100a00 */
[----:B0-----:R-:W3:Y:S01]  /*5e100*/  LDL.LU.64 R34, [R1+0x51f8] ;  /* 0x0051f80001227983 */ /* 0x001ee20000300a00 */
[----:B------:R-:W4:Y:S02]  /*5e110*/  LDL.LU.64 R32, [R1+0x51f0] ;  /* 0x0051f00001207983 */ /* 0x000f240000300a00 */
[----:B------:R-:W3:Y:S02]  /*5e120*/  LDL.LU R24, [R1+0xe50] ;  /* 0x000e500001187983 */ /* 0x000ee40000300800 */
[----:B------:R-:W3:Y:S01]  /*5e130*/  LDL.LU R25, [R1+0xe54] ;  /* 0x000e540001197983 */ /* 0x000ee20000300800 */
[----:B------:R-:W3:Y:S01]  /*5e140*/  LDL.LU R26, [R1+0xe58] ;  /* 0x000e5800011a7983 */ /* 0x000ee20000300800 */
[----:B------:R-:W3:Y:S02]  /*5e150*/  LDL.LU R27, [R1+0xe5c] ;  /* 0x000e5c00011b7983 */ /* 0x000ee40000300800 */
[----:B------:R-:W-:Y:S02]  /*5e160*/  STL.64 [R1+0x5190], R22 ;  /* 0x0051901601007387 */ /* 0x000fe40000100a00 */
[----:B------:R0:W-:Y:S02]  /*5e170*/  STL.64 [R1+0x5188], R20 ;  /* 0x0051881401007387 */ /* 0x0001e40000100a00 */
[----:B0-----:R-:W3:Y:S01]  /*5e180*/  LDL.LU R20, [R1+0xe70] ;  /* 0x000e700001147983 */ /* 0x001ee20000300800 */
[----:B------:R-:W3:Y:S02]  /*5e190*/  LDL.LU R21, [R1+0xe74] ;  /* 0x000e740001157983 */ /* 0x000ee40000300800 */
[----:B------:R-:W3:Y:S02]  /*5e1a0*/  LDL.LU R22, [R1+0xe78] ;  /* 0x000e780001167983 */ /* 0x000ee40000300800 */
[----:B------:R-:W3:Y:S01]  /*5e1b0*/  LDL.LU R23, [R1+0xe7c] ;  /* 0x000e7c0001177983 */ /* 0x000ee20000300800 */
[----:B------:R-:W-:Y:S01]  /*5e1c0*/  STL.64 [R1+0x1200], R36 ;  /* 0x0012002401007387 */ /* 0x000fe20000100a00 */
[----:B------:R0:W-:Y:S01]  /*5e1d0*/  STL.64 [R1+0x1208], R38 ;  /* 0x0012082601007387 */ /* 0x0001e20000100a00 */
[----:B--2---:R-:W-:Y:S02]  /*5e1e0*/  HMMA.16816.F32 R44, R8, R50, R44 ;  /* 0x00000032082c723c */ /* 0x004fe4000000182c */
[----:B0-----:R-:W2:Y:S01]  /*5e1f0*/  LDL.LU.64 R38, [R1+0x51e8] ;  /* 0x0051e80001267983 */ /* 0x001ea20000300a00 */
[----:B------:R-:W2:Y:S02]  /*5e200*/  LDL.LU.64 R36, [R1+0x51e0] ;  /* 0x0051e00001247983 */ /* 0x000ea40000300a00 */
[----:B------:R-:W2:Y:S02]  /*5e210*/  LDL.LU R4, [R1+0xe40] ;  /* 0x000e400001047983 */ /* 0x000ea40000300800 */
[----:B------:R-:W2:Y:S01]  /*5e220*/  LDL.LU R5, [R1+0xe44] ;  /* 0x000e440001057983 */ /* 0x000ea20000300800 */
[----:B------:R-:W2:Y:S01]  /*5e230*/  LDL.LU R6, [R1+0xe48] ;  /* 0x000e480001067983 */ /* 0x000ea20000300800 */
[----:B------:R-:W2:Y:S02]  /*5e240*/  LDL.LU R7, [R1+0xe4c] ;  /* 0x000e4c0001077983 */ /* 0x000ea40000300800 */
[----:B------:R-:W-:Y:S02]  /*5e250*/  STL.64 [R1+0x5180], R18 ;  /* 0x0051801201007387 */ /* 0x000fe40000100a00 */
[----:B------:R0:W-:Y:S02]  /*5e260*/  STL.64 [R1+0x5178], R16 ;  /* 0x0051781001007387 */ /* 0x0001e40000100a00 */
[----:B0-----:R-:W2:Y:S01]  /*5e270*/  LDL.LU R16, [R1+0xe80] ;  /* 0x000e800001107983 */ /* 0x001ea20000300800 */
[----:B------:R-:W2:Y:S02]  /*5e280*/  LDL.LU R17, [R1+0xe84] ;  /* 0x000e840001117983 */ /* 0x000ea40000300800 */
[----:B------:R-:W2:Y:S02]  /*5e290*/  LDL.LU R18, [R1+0xe88] ;  /* 0x000e880001127983 */ /* 0x000ea40000300800 */
[----:B------:R-:W2:Y:S03]  /*5e2a0*/  LDL.LU R19, [R1+0xe8c] ;  /* 0x000e8c0001137983 */ /* 0x000ea60000300800 */
[----:B------:R-:W-:Y:S01]  /*5e2b0*/  STL.64 [R1+0x11f0], R44 ;  /* 0x0011f02c01007387 */ /* 0x000fe20000100a00 */
[----:B------:R0:W-:Y:S02]  /*5e2c0*/  STL.64 [R1+0x11f8], R46 ;  /* 0x0011f82e01007387 */ /* 0x0001e40000100a00 */
[----:B------:R-:W-:-:S02]  /*5e2d0*/  IMAD.MOV.U32 R53, RZ, RZ, R50 ;  /* 0x000000ffff357224 */ /* 0x000fc400078e0032 */
[----:B------:R-:W-:Y:S01]  /*5e2e0*/  IMAD.MOV.U32 R54, RZ, RZ, R51 ;  /* 0x000000ffff367224 */ /* 0x000fe200078e0033 */
[----:B0-----:R-:W3:Y:S01]  /*5e2f0*/  LDL.LU.64 R46, [R1+0x51d8] ;  /* 0x0051d800012e7983 */ /* 0x001ee20000300a00 */
[----:B------:R-:W4:Y:S02]  /*5e300*/  LDL.LU.64 R44, [R1+0x51d0] ;  /* 0x0051d000012c7983 */ /* 0x000f240000300a00 */
[----:B------:R-:W4:Y:S02]  /*5e310*/  LDL.LU.64 R50, [R1+0x51c8] ;  /* 0x0051c80001327983 */ /* 0x000f240000300a00 */
[----:B------:R-:W4:Y:S01]  /*5e320*/  LDL.LU.64 R48, [R1+0x51c0] ;  /* 0x0051c00001307983 */ /* 0x000f220000300a00 */
[----:B------:R-:W-:Y:S01]  /*5e330*/  STL.64 [R1+0x5138], R54 ;  /* 0x0051383601007387 */ /* 0x000fe20000100a00 */
[----:B------:R-:W-:Y:S02]  /*5e340*/  STL.64 [R1+0x5130], R52 ;  /* 0x0051303401007387 */ /* 0x000fe40000100a00 */
[----:B------:R-:W-:Y:S02]  /*5e350*/  STL.64 [R1+0x4fa8], R58 ;  /* 0x004fa83a01007387 */ /* 0x000fe40000100a00 */
[----:B------:R-:W-:Y:S01]  /*5e360*/  STL [R1+0x4fa0], R56 ;  /* 0x004fa03801007387 */ /* 0x000fe20000100800 */
[C---:B--2---:R-:W-:Y:S08]  /*5e370*/  HMMA.16816.F32 R16, R8.reuse, R58, R16 ;  /* 0x0000003a0810723c */ /* 0x044ff00000001810 */
[C---:B---3--:R-:W-:Y:S11]  /*5e380*/  HMMA.16816.F32 R12, R8.reuse, R46, R12 ;  /* 0x0000002e080c723c */ /* 0x048ff6000000180c */
[----:B------:R-:W-:Y:S04]  /*5e390*/  @!UPT UIADD3 URZ, URZ, URZ, URZ ;  /* 0x0000003f3f3ff290 */ /* 0x000fe8000fffe03f */
[----:B------:R-:W-:Y:S01]  /*5e3a0*/  STL.64 [R1+0x11e0], R16 ;  /* 0x0011e01001007387 */ /* 0x000fe20000100a00 */
[----:B------:R4:W-:Y:S02]  /*5e3b0*/  STL.64 [R1+0x11e8], R18 ;  /* 0x0011e81201007387 */ /* 0x0009e40000100a00 */
[----:B----4-:R-:W-:Y:S01]  /*5e3c0*/  HMMA.16816.F32 R16, R8, R50, R20 ;  /* 0x000000320810723c */ /* 0x010fe20000001814 */
[----:B------:R0:W-:Y:S01]  /*5e3d0*/  STL.64 [R1+0x4fb8], R50 ;  /* 0x004fb83201007387 */ /* 0x0001e20000100a00 */
[----:B------:R-:W-:Y:S05]  /*5e3e0*/  STL.64 [R1+0x4fb0], R48 ;  /* 0x004fb03001007387 */ /* 0x000fea0000100a00 */
[----:B0-----:R-:W-:-:S02]  /*5e3f0*/  IMAD.MOV.U32 R50, RZ, RZ, R40 ;  /* 0x000000ffff327224 */ /* 0x001fc400078e0028 */
[----:B------:R-:W-:Y:S11]  /*5e400*/  IMAD.MOV.U32 R51, RZ, RZ, R41 ;  /* 0x000000ffff337224 */ /* 0x000ff600078e0029 */
[----:B------:R-:W-:Y:S03]  /*5e410*/  @!UPT UIADD3 URZ, URZ, URZ, URZ ;  /* 0x0000003f3f3ff290 */ /* 0x000fe6000fffe03f */
[----:B------:R-:W-:Y:S01]  /*5e420*/  STL.64 [R1+0x11d0], R16 ;  /* 0x0011d01001007387 */ /* 0x000fe20000100a00 */
[----:B------:R-:W-:Y:S02]  /*5e430*/  STL.64 [R1+0x11d8], R18 ;  /* 0x0011d81201007387 */ /* 0x000fe40000100a00 */
[----:B------:R-:W2:Y:S02]  /*5e440*/  LDL.LU R40, [R1+0x51bc] ;  /* 0x0051bc0001287983 */ /* 0x000ea40000300800 */
[----:B------:R-:W-:Y:S01]  /*5e450*/  STL.64 [R1+0x11c0], R12 ;  /* 0x0011c00c01007387 */ /* 0x000fe20000100a00 */
[----:B------:R-:W-:Y:S01]  /*5e460*/  STL.64 [R1+0x11c8], R14 ;  /* 0x0011c80e01007387 */ /* 0x000fe20000100a00 */
[----:B------:R-:W2:Y:S02]  /*5e470*/  LDL.LU R41, [R1+0x51b8] ;  /* 0x0051b80001297983 */ /* 0x000ea40000300800 */
[----:B------:R-:W-:Y:S02]  /*5e480*/  STL.64 [R1+0x5140], R50 ;  /* 0x0051403201007387 */ /* 0x000fe40000100a00 */
[----:B------:R-:W-:Y:S01]  /*5e490*/  STL.64 [R1+0x4fc8], R46 ;  /* 0x004fc82e01007387 */ /* 0x000fe20000100a00 */
[----:B------:R0:W-:Y:S04]  /*5e4a0*/  STL.64 [R1+0x4fc0], R44 ;  /* 0x004fc02c01007387 */ /* 0x0001e80000100a00 */
[----:B0-----:R-:W3:Y:S01]  /*5e4b0*/  LDL.LU R44, [R1+0x400] ;  /* 0x00040000012c7983 */ /* 0x001ee20000300800 */
[----:B------:R-:W3:Y:S02]  /*5e4c0*/  LDL.LU R45, [R1+0x404] ;  /* 0x00040400012d7983 */ /* 0x000ee40000300800 */
[----:B------:R-:W4:Y:S02]  /*5e4d0*/  LDL.LU R46, [R1+0x408] ;  /* 0x00040800012e7983 */ /* 0x000f240000300800 */
[----:B------:R-:W4:Y:S01]  /*5e4e0*/  LDL.LU R47, [R1+0x40c] ;  /* 0x00040c00012f7983 */ /* 0x000f220000300800 */
[C---:B------:R-:W-:Y:S08]  /*5e4f0*/  HMMA.16816.F32 R12, R8.reuse, R42, R24 ;  /* 0x0000002a080c723c */ /* 0x040ff00000001818 */
[----:B------:R-:W-:Y:S01]  /*5e500*/  HMMA.16816.F32 R4, R8, R38, R4 ;  /* 0x000000260804723c */ /* 0x000fe20000001804 */
[----:B------:R-:W-:-:S02]  /*5e510*/  IMAD.MOV.U32 R55, RZ, RZ, R28 ;  /* 0x000000ffff377224 */ /* 0x000fc400078e001c */
[----:B------:R-:W-:Y:S01]  /*5e520*/  IMAD.MOV.U32 R54, RZ, RZ, R29 ;  /* 0x000000ffff367224 */ /* 0x000fe200078e001d */
[----:B----4-:R-:W-:Y:S01]  /*5e530*/  STL.64 [R1+0x5150], R46 ;  /* 0x0051502e01007387 */ /* 0x010fe20000100a00 */
[----:B---3--:R-:W-:Y:S02]  /*5e540*/  STL.64 [R1+0x5148], R44 ;  /* 0x0051482c01007387 */ /* 0x008fe40000100a00 */
[----:B------:R0:W-:Y:S02]  /*5e550*/  STL.64 [R1+0x4f98], R42 ;  /* 0x004f982a01007387 */ /* 0x0001e40000100a00 */
[----:B--2---:R-:W-:Y:S06]  /*5e560*/  STL.64 [R1+0x4f90], R40 ;  /* 0x004f902801007387 */ /* 0x004fec0000100a00 */
[----:B------:R1:W-:Y:S01]  /*5e570*/  STL.64 [R1+0x11b0], R12 ;  /* 0x0011b00c01007387 */ /* 0x0003e20000100a00 */
[----:B------:R2:W-:Y:S07]  /*5e580*/  STL.64 [R1+0x11b8], R14 ;  /* 0x0011b80e01007387 */ /* 0x0005ee0000100a00 */
[----:B------:R3:W-:Y:S02]  /*5e590*/  STL.64 [R1+0x11a0], R4 ;  /* 0x0011a00401007387 */ /* 0x0007e40000100a00 */
[----:B------:R2:W-:Y:S01]  /*5e5a0*/  STL.64 [R1+0x11a8], R6 ;  /* 0x0011a80601007387 */ /* 0x0005e20000100a00 */
[----:B------:R-:W4:Y:S01]  /*5e5b0*/  LDL.LU R48, [R1+0xdc0] ;  /* 0x000dc00001307983 */ /* 0x000f220000300800 */
[----:B------:R-:W4:Y:S02]  /*5e5c0*/  LDL.LU R49, [R1+0xdc4] ;  /* 0x000dc40001317983 */ /* 0x000f240000300800 */
[----:B------:R-:W4:Y:S02]  /*5e5d0*/  LDL.LU R50, [R1+0xdc8] ;  /* 0x000dc80001327983 */ /* 0x000f240000300800 */
[----:B------:R-:W4:Y:S01]  /*5e5e0*/  LDL.LU R51, [R1+0xdcc] ;  /* 0x000dcc0001337983 */ /* 0x000f220000300800 */
[----:B------:R-:W4:Y:S01]  /*5e5f0*/  LDL.LU R28, [R1+0xe30] ;  /* 0x000e3000011c7983 */ /* 0x000f220000300800 */
[----:B------:R-:W4:Y:S02]  /*5e600*/  LDL.LU R29, [R1+0xe34] ;  /* 0x000e3400011d7983 */ /* 0x000f240000300800 */
[----:B0-----:R-:W-:-:S02]  /*5e610*/  IMAD.MOV.U32 R43, RZ, RZ, R30 ;  /* 0x000000ffff2b7224 */ /* 0x001fc400078e001e */
[----:B------:R-:W-:Y:S01]  /*5e620*/  IMAD.MOV.U32 R42, RZ, RZ, R31 ;  /* 0x000000ffff2a7224 */ /* 0x000fe200078e001f */
        /* <DEDUP_REMOVED lines=14> */
[----:B-1----:R-:W4:Y:S02]  /*5e710*/  LDL.LU R12, [R1+0xdf0] ;  /* 0x000df000010c7983 */ /* 0x002f240000300800 */
[----:B------:R-:W4:Y:S01]  /*5e720*/  LDL.LU R13, [R1+0xdf4] ;  /* 0x000df400010d7983 */ /* 0x000f220000300800 */
[----:B--2---:R-:W2:Y:S01]  /*5e730*/  LDL.LU R14, [R1+0xdf8] ;  /* 0x000df800010e7983 */ /* 0x004ea20000300800 */
[----:B------:R-:W2:Y:S02]  /*5e740*/  LDL.LU R15, [R1+0xdfc] ;  /* 0x000dfc00010f7983 */ /* 0x000ea40000300800 */
[----:B---3--:R-:W3:Y:S02]  /*5e750*/  LDL.LU R4, [R1+0xde0] ;  /* 0x000de00001047983 */ /* 0x008ee40000300800 */
[----:B------:R-:W3:Y:S01]  /*5e760*/  LDL.LU R5, [R1+0xde4] ;  /* 0x000de40001057983 */ /* 0x000ee20000300800 */
[----:B------:R-:W3:Y:S01]  /*5e770*/  LDL.LU R6, [R1+0xde8] ;  /* 0x000de80001067983 */ /* 0x000ee20000300800 */
[----:B------:R-:W3:Y:S02]  /*5e780*/  LDL.LU R7, [R1+0xdec] ;  /* 0x000dec0001077983 */ /* 0x000ee40000300800 */
        /* <DEDUP_REMOVED lines=9> */
[----:B------:R-:W2:Y:S01]  /*5e820*/  LDL.LU R39, [R1+0xd1c] ;  /* 0x000d1c0001277983 */ /* 0x000ea20000300800 */
        /* <DEDUP_REMOVED lines=8> */
[----:B------:R-:W-:Y:S01]  /*5e8b0*/  STL.64 [R1+0x4f80], R32 ;  /* 0x004f802001007387 */ /* 0x000fe20000100a00 */
[----:B0-----:R-:W2:Y:S04]  /*5e8c0*/  LDL R34, [R1+0x108] ;  /* 0x0001080001227983 */ /* 0x001ea80000100800 */
[----:B------:R-:W2:Y:S01]  /*5e8d0*/  LDL R35, [R1+0x10c] ;  /* 0x00010c0001237983 */ /* 0x000ea20000100800 */
[C---:B----4-:R-:W-:Y:S11]  /*5e8e0*/  HMMA.16816.F32 R24, R8.reuse, R30, R24 ;  /* 0x0000001e0818723c */ /* 0x050ff60000001818 */
[----:B------:R-:W-:Y:S11]  /*5e8f0*/  @!UPT UIADD3 URZ, URZ, URZ, URZ ;  /* 0x0000003f3f3ff290 */ /* 0x000ff6000fffe03f */
[----:B------:R-:W-:Y:S01]  /*5e900*/  @!UPT UIADD3 URZ, URZ, URZ, URZ ;  /* 0x0000003f3f3ff290 */ /* 0x000fe2000fffe03f */
[----:B------:R-:W-:Y:S01]  /*5e910*/  STL.64 [R1+0x1180], R24 ;  /* 0x0011801801007387 */ /* 0x000fe20000100a00 */
[----:B------:R0:W-:Y:S03]  /*5e920*/  STL.64 [R1+0x1188], R26 ;  /* 0x0011881a01007387 */ /* 0x0001e60000100a00 */
[----:B0-----:R-:W4:Y:S01]  /*5e930*/  LDL.LU.64 R26, [R1+0x51a0] ;  /* 0x0051a000011a7983 */ /* 0x001f220000300a00 */
[----:B------:R-:W3:Y:S02]  /*5e940*/  LDL.LU.64 R24, [R1+0x5198] ;  /* 0x0051980001187983 */ /* 0x000ee40000300a00 */
[----:B------:R-:W-:Y:S02]  /*5e950*/  STL.64 [R1+0x4f78], R30 ;  /* 0x004f781e01007387 */ /* 0x000fe40000100a00 */
[----:B--2---:R0:W-:Y:S02]  /*5e960*/  STL.64 [R1+0x4f70], R28 ;  /* 0x004f701c01007387 */ /* 0x0041e40000100a00 */
        /* <DEDUP_REMOVED lines=11> */
[----:B------:R-:W-:Y:S02]  /*5ea20*/  STL.64 [R1+0x4fe8], R26 ;  /* 0x004fe81a01007387 */ /* 0x000fe40000100a00 */
[----:B---3--:R-:W-:Y:S01]  /*5ea30*/  STL [R1+0x4fe0], R25 ;  /* 0x004fe01901007387 */ /* 0x008fe20000100800 */
[C---:B----4-:R-:W-:Y:S11]  /*5ea40*/  HMMA.16816.F32 R16, R8.reuse, R22, R16 ;  /* 0x000000160810723c */ /* 0x050ff60000001810 */
[----:B------:R-:W-:Y:S11]  /*5ea50*/  @!UPT UIADD3 URZ, URZ, URZ, URZ ;  /* 0x0000003f3f3ff290 */ /* 0x000ff6000fffe03f */
[----:B------:R-:W-:Y:S01]  /*5ea60*/  @!UPT UIADD3 URZ, URZ, URZ, URZ ;  /* 0x0000003f3f3ff290 */ /* 0x000fe2000fffe03f */
[----:B------:R-:W-:Y:S01]  /*5ea70*/  STL.64 [R1+0x1160], R16 ;  /* 0x0011601001007387 */ /* 0x000fe20000100a00 */
[----:B------:R0:W-:Y:S03]  /*5ea80*/  STL.64 [R1+0x1168], R18 ;  /* 0x0011681201007387 */ /* 0x0001e60000100a00 */
[----:B0-----:R-:W3:Y:S01]  /*5ea90*/  LDL.LU.64 R18, [R1+0x5180] ;  /* 0x0051800001127983 */ /* 0x001ee20000300a00 */
[----:B------:R-:W4:Y:S02]  /*5eaa0*/  LDL.LU.64 R16, [R1+0x5178] ;  /* 0x0051780001107983 */ /* 0x000f240000300a00 */
        /* <DEDUP_REMOVED lines=9> */
[----:B---3--:R-:W-:Y:S11]  /*5eb40*/  HMMA.16816.F32 R4, R8, R14, R4 ;  /* 0x0000000e0804723c */ /* 0x008ff60000001804 */
[----:B------:R-:W-:Y:S11]  /*5eb50*/  @!UPT UIADD3 URZ, URZ, URZ, URZ ;  /* 0x0000003f3f3ff290 */ /* 0x000ff6000fffe03f */
[----:B------:R-:W-:Y:S01]  /*5eb60*/  @!UPT UIADD3 URZ, URZ, URZ, URZ ;  /* 0x0000003f3f3ff290 */ /* 0x000fe2000fffe03f */
[----:B------:R-:W-:Y:S01]  /*5eb70*/  STL.64 [R1+0xd80], R4 ;  /* 0x000d800401007387 */ /* 0x000fe20000100a00 */
[----:B------:R0:W-:Y:S03]  /*5eb80*/  STL.64 [R1+0xd88], R6 ;  /* 0x000d880601007387 */ /* 0x0001e60000100a00 */
[----:B0-----:R-:W3:Y:S04]  /*5eb90*/  LDL.LU.64 R6, [R1+0x5160] ;  /* 0x0051600001067983 */ /* 0x001ee80000300a00 */
[----:B------:R-:W0:Y:S01]  /*5eba0*/  S2R R53, SR_TID.X ;  /* 0x0000000000357919 */ /* 0x000e220000002100 */
[----:B------:R-:W2:Y:S02]  /*5ebb0*/  LDL.LU.64 R4, [R1+0x5158] ;  /* 0x0051580001047983 */ /* 0x000ea40000300a00 */
[----:B------:R-:W-:Y:S01]  /*5ebc0*/  STL.64 [R1+0x50f8], R14 ;  /* 0x0050f80e01007387 */ /* 0x000fe20000100a00 */
[C---:B0-----:R-:W-:Y:S01]  /*5ebd0*/  LOP3.LUT R59, R53.reuse, 0x7, RZ, 0xc0, !PT ;  /* 0x00000007353b7812 */ /* 0x041fe200078ec0ff */
[----:B------:R-:W-:-:S02]  /*5ebe0*/  IMAD.SHL.U32 R56, R53, 0x2, RZ ;  /* 0x0000000235387824 */ /* 0x000fc400078e00ff */
[----:B------:R-:W-:Y:S02]  /*5ebf0*/  IMAD.SHL.U32 R58, R53, 0x80, RZ ;  /* 0x00000080353a7824 */ /* 0x000fe400078e00ff */
[C---:B------:R-:W-:Y:S08]  /*5ec00*/  HMMA.16816.F32 R52, R8.reuse, R54, R48 ;  /* 0x000000360834723c */ /* 0x040ff00000001830 */
[C---:B---3--:R-:W-:Y:S11]  /*5ec10*/  HMMA.16816.F32 R44, R8.reuse, R6, R44 ;  /* 0x00000006082c723c */ /* 0x048ff6000000182c */
[----:B------:R-:W-:Y:S11]  /*5ec20*/  @!UPT UIADD3 URZ, URZ, URZ, URZ ;  /* 0x0000003f3f3ff290 */ /* 0x000ff6000fffe03f */
[----:B------:R-:W-:Y:S01]  /*5ec30*/  @!UPT UIADD3 URZ, URZ, URZ, URZ ;  /* 0x0000003f3f3ff290 */ /* 0x000fe2000fffe03f */
[----:B------:R-:W-:Y:S01]  /*5ec40*/  STL.64 [R1+0xd70], R44 ;  /* 0x000d702c01007387 */ /* 0x000fe20000100a00 */
[----:B------:R0:W-:Y:S03]  /*5ec50*/  STL.64 [R1+0xd78], R46 ;  /* 0x000d782e01007387 */ /* 0x0001e60000100a00 */
[----:B0-----:R-:W3:Y:S01]  /*5ec60*/  LDL.LU.64 R46, [R1+0x5150] ;  /* 0x00515000012e7983 */ /* 0x001ee20000300a00 */
[----:B------:R-:W3:Y:S02]  /*5ec70*/  LDL.LU.64 R44, [R1+0x5148] ;  /* 0x00514800012c7983 */ /* 0x000ee40000300a00 */
[----:B------:R-:W3:Y:S01]  /*5ec80*/  LDL.LU.64 R50, [R1+0x5140] ;  /* 0x0051400001327983 */ /* 0x000ee20000300a00 */
[C---:B--2---:R-:W-:Y:S01]  /*5ec90*/  HMMA.16816.F32 R28, R8.reuse, R34, R28 ;  /* 0x00000022081c723c */ /* 0x044fe2000000181c */
[----:B------:R-:W-:Y:S01]  /*5eca0*/  STL.64 [R1+0xd60], R52 ;  /* 0x000d603401007387 */ /* 0x000fe20000100a00 */
[----:B------:R0:W-:Y:S06]  /*5ecb0*/  STL.64 [R1+0xd68], R54 ;  /* 0x000d683601007387 */ /* 0x0001ec0000100a00 */
[C---:B------:R-:W-:Y:S01]  /*5ecc0*/  HMMA.16816.F32 R32, R8.reuse, R42, R36 ;  /* 0x0000002a0820723c */ /* 0x040fe20000001824 */
[----:B0-----:R-:W2:Y:S01]  /*5ecd0*/  LDL.LU.64 R54, [R1+0x5138] ;  /* 0x0051380001367983 */ /* 0x001ea20000300a00 */
[----:B------:R-:W2:Y:S11]  /*5ece0*/  LDL.LU.64 R52, [R1+0x5130] ;  /* 0x0051300001347983 */ /* 0x000eb60000300a00 */
[----:B------:R-:W-:Y:S02]  /*5ecf0*/  @!UPT UIADD3 URZ, URZ, URZ, URZ ;  /* 0x0000003f3f3ff290 */ /* 0x000fe4000fffe03f */
[----:B------:R-:W-:Y:S01]  /*5ed00*/  STL.64 [R1+0xd50], R28 ;  /* 0x000d501c01007387 */ /* 0x000fe20000100a00 */
[----:B------:R-:W-:Y:S07]  /*5ed10*/  STL.64 [R1+0xd58], R30 ;  /* 0x000d581e01007387 */ /* 0x000fee0000100a00 */
[----:B------:R0:W-:Y:S02]  /*5ed20*/  STL.64 [R1+0x1150], R32 ;  /* 0x0011502001007387 */ /* 0x0001e40000100a00 */
[----:B------:R1:W-:Y:S01]  /*5ed30*/  STL.64 [R1+0x1158], R34 ;  /* 0x0011582201007387 */ /* 0x0003e20000100a00 */
[----:B0-----:R-:W2:Y:S01]  /*5ed40*/  LDL.LU R32, [R1+0xc00] ;  /* 0x000c000001207983 */ /* 0x001ea20000300800 */
[----:B---3--:R-:W-:Y:S11]  /*5ed50*/  HMMA.16816.F32 R28, R8, R50, R44 ;  /* 0x00000032081c723c */ /* 0x008ff6000000182c */
[----:B------:R-:W-:Y:S11]  /*5ed60*/  @!UPT UIADD3 URZ, URZ, URZ, URZ ;  /* 0x0000003f3f3ff290 */ /* 0x000ff6000fffe03f */
[----:B------:R-:W-:Y:S01]  /*5ed70*/  @!UPT UIADD3 URZ, URZ, URZ, URZ ;  /* 0x0000003f3f3ff290 */ /* 0x000fe2000fffe03f */
[----:B------:R-:W-:Y:S01]  /*5ed80*/  STL.64 [R1+0x400], R28 ;  /* 0x0004001c01007387 */ /* 0x000fe20000100a00 */
[----:B------:R-:W-:Y:S02]  /*5ed90*/  STL.64 [R1+0x408], R30 ;  /* 0x0004081e01007387 */ /* 0x000fe40000100a00 */
[----:B------:R-:W3:Y:S02]  /*5eda0*/  LDL.LU R33, [R1+0xc04] ;  /* 0x000c040001217983 */ /* 0x000ee40000300800 */
[----:B-1----:R-:W3:Y:S01]  /*5edb0*/  LDL.LU R34, [R1+0xc08] ;  /* 0x000c080001227983 */ /* 0x002ee20000300800 */
[----:B------:R-:W3:Y:S01]  /*5edc0*/  LDL.LU R35, [R1+0xc0c] ;  /* 0x000c0c0001237983 */ /* 0x000ee20000300800 */
[----:B------:R-:W-:-:S05]  /*5edd0*/  IMAD R59, R59, 0x110, RZ ;  /* 0x000001103b3b7824 */ /* 0x000fca00078e02ff */
[----:B------:R-:W-:-:S04]  /*5ede0*/  LOP3.LUT R59, R59, 0x10, R56, 0x78, !PT ;  /* 0x000000103b3b7812 */ /* 0x000fc800078e7838 */
[----:B------:R-:W-:-:S04]  /*5edf0*/  LOP3.LUT R59, R59, 0x800, R58, 0xf8, !PT ;  /* 0x000008003b3b7812 */ /* 0x000fc800078ef83a */
[----:B------:R-:W-:Y:S01]  /*5ee00*/  LOP3.LUT R59, R59, 0x20, RZ, 0x3c, !PT ;  /* 0x000000203b3b7812 */ /* 0x000fe200078e3cff */
[----:B--2---:R-:W-:-:S04]  /*5ee10*/  IMAD.MOV.U32 R58, RZ, RZ, R53 ;  /* 0x000000ffff3a7224 */ /* 0x004fc800078e0035 */
[----:B------:R0:W1:Y:S02]  /*5ee20*/  LDSM.16.MT88.4 R8, [R59+0x9080] ;  /* 0x009080003b08783b */ /* 0x0000640000004200 */
[----:B0-----:R-:W-:Y:S02]  /*5ee30*/  IMAD.MOV.U32 R59, RZ, RZ, R54 ;  /* 0x000000ffff3b7224 */ /* 0x001fe400078e0036 */
[----:B---3--:R-:W-:Y:S01]  /*5ee40*/  STL.64 [R1+0x5008], R34 ;  /* 0x0050082201007387 */ /* 0x008fe20000100a00 */
[----:B------:R-:W-:Y:S02]  /*5ee50*/  STL.64 [R1+0x5000], R32 ;  /* 0x0050002001007387 */ /* 0x000fe40000100a00 */
[----:B------:R-:W2:Y:S02]  /*5ee60*/  LDL.LU R53, [R1+0x5128] ;  /* 0x0051280001357983 */ /* 0x000ea40000300800 */
[----:B------:R-:W2:Y:S01]  /*5ee70*/  LDL.LU R54, [R1+0x5124] ;  /* 0x0051240001367983 */ /* 0x000ea20000300800 */
[----:B------:R0:W-:Y:S01]  /*5ee80*/  STL.64 [R1+0x5010], R58 ;  /* 0x0050103a01007387 */ /* 0x0001e20000100a00 */
[----:B------:R-:W3:Y:S02]  /*5ee90*/  LDL.LU R48, [R1+0xc10] ;  /* 0x000c100001307983 */ /* 0x000ee40000300800 */
[----:B------:R-:W3:Y:S02]  /*5eea0*/  LDL.LU R49, [R1+0xc14] ;  /* 0x000c140001317983 */ /* 0x000ee40000300800 */
[----:B------:R-:W2:Y:S01]  /*5eeb0*/  LDL.LU R50, [R1+0xc18] ;  /* 0x000c180001327983 */ /* 0x000ea20000300800 */
[----:B------:R-:W2:Y:S01]  /*5eec0*/  LDL.LU R51, [R1+0xc1c] ;  /* 0x000c1c0001337983 */ /* 0x000ea20000300800 */
[----:B------:R-:W-:-:S02]  /*5eed0*/  IMAD.MOV.U32 R46, RZ, RZ, R55 ;  /* 0x000000ffff2e7224 */ /* 0x000fc400078e0037 */
[----:B----4-:R-:W-:Y:S01]  /*5eee0*/  IMAD.MOV.U32 R47, RZ, RZ, R17 ;  /* 0x000000ffff2f7224 */ /* 0x010fe200078e0011 */
[----:B--2---:R-:W-:Y:S01]  /*5eef0*/  STL.64 [R1+0x5020], R50 ;  /* 0x0050203201007387 */ /* 0x004fe20000100a00 */
[----:B---3--:R2:W-:Y:S02]  /*5ef00*/  STL.64 [R1+0x5018], R48 ;  /* 0x0050183001007387 */ /* 0x0085e40000100a00 */
[----:B------:R-:W3:Y:S02]  /*5ef10*/  LDL.LU R55, [R1+0x5120] ;  /* 0x0051200001377983 */ /* 0x000ee40000300800 */
[----:B------:R-:W4:Y:S01]  /*5ef20*/  LDL.LU R17, [R1+0x511c] ;  /* 0x00511c0001117983 */ /* 0x000f220000300800 */
[----:B------:R0:W-:Y:S01]  /*5ef30*/  STL.64 [R1+0x5028], R46 ;  /* 0x0050282e01007387 */ /* 0x0001e20000100a00 */
[----:B------:R-:W2:Y:S02]  /*5ef40*/  LDL.LU R36, [R1+0xc20] ;  /* 0x000c200001247983 */ /* 0x000ea40000300800 */
[----:B------:R-:W2:Y:S02]  /*5ef50*/  LDL.LU R37, [R1+0xc24] ;  /* 0x000c240001257983 */ /* 0x000ea40000300800 */
[----:B------:R-:W2:Y:S01]  /*5ef60*/  LDL.LU R38, [R1+0xc28] ;  /* 0x000c280001267983 */ /* 0x000ea20000300800 */
[----:B------:R-:W2:Y:S01]  /*5ef70*/  LDL.LU R39, [R1+0xc2c] ;  /* 0x000c2c0001277983 */ /* 0x000ea20000300800 */
[----:B------:R-:W-:-:S02]  /*5ef80*/  IMAD.MOV.U32 R26, RZ, RZ, R21 ;  /* 0x000000ffff1a7224 */ /* 0x000fc400078e0015 */
[----:B------:R-:W-:Y:S01]  /*5ef90*/  IMAD.MOV.U32 R27, RZ, RZ, R20 ;  /* 0x000000ffff1b7224 */ /* 0x000fe200078e0014 */
[----:B--2---:R-:W-:Y:S01]  /*5efa0*/  STL.64 [R1+0x5038], R38 ;  /* 0x0050382601007387 */ /* 0x004fe20000100a00 */
[----:B------:R2:W-:Y:S03]  /*5efb0*/  STL.64 [R1+0x5030], R36 ;  /* 0x0050302401007387 */ /* 0x0005e60000100a00 */
[----:B------:R1:W-:Y:S02]  /*5efc0*/  STL.64 [R1+0x5040], R26 ;  /* 0x0050401a01007387 */ /* 0x0003e40000100a00 */
[----:B------:R-:W2:Y:S01]  /*5efd0*/  LDL.LU R20, [R1+0xc30] ;  /* 0x000c300001147983 */ /* 0x000ea20000300800 */
[----:B------:R-:W2:Y:S01]  /*5efe0*/  LDL.LU R21, [R1+0xc34] ;  /* 0x000c340001157983 */ /* 0x000ea20000300800 */
[----:B------:R-:W2:Y:S02]  /*5eff0*/  LDL.LU R22, [R1+0xc38] ;  /* 0x000c380001167983 */ /* 0x000ea40000300800 */
[----:B------:R-:W2:Y:S02]  /*5f000*/  LDL.LU R23, [R1+0xc3c] ;  /* 0x000c3c0001177983 */ /* 0x000ea40000300800 */
[----:B------:R-:W-:-:S02]  /*5f010*/  IMAD.MOV.U32 R18, RZ, RZ, R24 ;  /* 0x000000ffff127224 */ /* 0x000fc400078e0018 */
[----:B------:R-:W-:Y:S02]  /*5f020*/  IMAD.MOV.U32 R19, RZ, RZ, R13 ;  /* 0x000000ffff137224 */ /* 0x000fe400078e000d */
[----:B0-----:R-:W-:Y:S02]  /*5f030*/  IMAD.MOV.U32 R58, RZ, RZ, R16 ;  /* 0x000000ffff3a7224 */ /* 0x001fe400078e0010 */
[----:B------:R-:W-:Y:S01]  /*5f040*/  IMAD.MOV.U32 R59, RZ, RZ, R5 ;  /* 0x000000ffff3b7224 */ /* 0x000fe200078e0005 */
[----:B--2---:R-:W-:Y:S01]  /*5f050*/  STL.64 [R1+0x5050], R22 ;  /* 0x0050501601007387 */ /* 0x004fe20000100a00 */
[----:B------:R0:W-:Y:S02]  /*5f060*/  STL.64 [R1+0x5048], R20 ;  /* 0x0050481401007387 */ /* 0x0001e40000100a00 */
[----:B------:R-:W2:Y:S02]  /*5f070*/  LDL.LU R24, [R1+0x5118] ;  /* 0x0051180001187983 */ /* 0x000ea40000300800 */
[----:B------:R-:W2:Y:S01]  /*5f080*/  LDL.LU R13, [R1+0x5114] ;  /* 0x00511400010d7983 */ /* 0x000ea20000300800 */
[----:B------:R-:W-:Y:S01]  /*5f090*/  STL.64 [R1+0x5058], R18 ;  /* 0x0050581201007387 */ /* 0x000fe20000100a00 */
[----:B------:R-:W2:Y:S02]  /*5f0a0*/  LDL.LU R16, [R1+0x5110] ;  /* 0x0051100001107983 */ /* 0x000ea40000300800 */
[----:B------:R-:W2:Y:S02]  /*5f0b0*/  LDL.LU R5, [R1+0x510c] ;  /* 0x00510c0001057983 */ /* 0x000ea40000300800 */
[----:B------:R-:W-:Y:S01]  /*5f0c0*/  STL.64 [R1+0x5060], R58 ;  /* 0x0050603a01007387 */ /* 0x000fe20000100a00 */
[----:B------:R-:W2:Y:S01]  /*5f0d0*/  LDL.LU R48, [R1+0xc50] ;  /* 0x000c500001307983 */ /* 0x000ea20000300800 */
[----:B------:R-:W2:Y:S02]  /*5f0e0*/  LDL.LU R49, [R1+0xc54] ;  /* 0x000c540001317983 */ /* 0x000ea40000300800 */
[----:B------:R-:W2:Y:S02]  /*5f0f0*/  LDL.LU R50, [R1+0xc58] ;  /* 0x000c580001327983 */ /* 0x000ea40000300800 */
[----:B------:R-:W2:Y:S02]  /*5f100*/  LDL.LU R51, [R1+0xc5c] ;  /* 0x000c5c0001337983 */ /* 0x000ea40000300800 */
[----:B------:R-:W-:-:S02]  /*5f110*/  IMAD.MOV.U32 R46, RZ, RZ, R12 ;  /* 0x000000ffff2e7224 */ /* 0x000fc400078e000c */
[----:B------:R-:W-:Y:S01]  /*5f120*/  IMAD.MOV.U32 R47, RZ, RZ, R0 ;  /* 0x000000ffff2f7224 */ /* 0x000fe200078e0000 */
[----:B--2---:R-:W-:Y:S01]  /*5f130*/  STL.64 [R1+0x5070], R50 ;  /* 0x0050703201007387 */ /* 0x004fe20000100a00 */
[----:B------:R-:W-:Y:S02]  /*5f140*/  STL.64 [R1+0x5068], R48 ;  /* 0x0050683001007387 */ /* 0x000fe40000100a00 */
[----:B------:R-:W2:Y:S02]  /*5f150*/  LDL.LU R12, [R1+0x5108] ;  /* 0x00510800010c7983 */ /* 0x000ea40000300800 */
[----:B------:R-:W2:Y:S01]  /*5f160*/  LDL.LU R0, [R1+0x5104] ;  /* 0x0051040001007983 */ /* 0x000ea20000300800 */
[----:B------:R-:W-:Y:S01]  /*5f170*/  STL.64 [R1+0x5078], R46 ;  /* 0x0050782e01007387 */ /* 0x000fe20000100a00 */
[----:B------:R-:W2:Y:S02]  /*5f180*/  LDL.LU R36, [R1+0xc60] ;  /* 0x000c600001247983 */ /* 0x000ea40000300800 */
[----:B------:R-:W2:Y:S02]  /*5f190*/  LDL.LU R37, [R1+0xc64] ;  /* 0x000c640001257983 */ /* 0x000ea40000300800 */
[----:B------:R-:W2:Y:S01]  /*5f1a0*/  LDL.LU R38, [R1+0xc68] ;  /* 0x000c680001267983 */ /* 0x000ea20000300800 */
[----:B------:R-:W2:Y:S01]  /*5f1b0*/  LDL.LU R39, [R1+0xc6c] ;  /* 0x000c6c0001277983 */ /* 0x000ea20000300800 */
[----:B-1----:R-:W-:-:S02]  /*5f1c0*/  IMAD.MOV.U32 R26, RZ, RZ, R2 ;  /* 0x000000ffff1a7224 */ /* 0x002fc400078e0002 */
[----:B------:R-:W-:Y:S01]  /*5f1d0*/  IMAD.MOV.U32 R27, RZ, RZ, R61 ;  /* 0x000000ffff1b7224 */ /* 0x000fe200078e003d */
[----:B--2---:R-:W-:Y:S01]  /*5f1e0*/  STL.64 [R1+0x5088], R38 ;  /* 0x0050882601007387 */ /* 0x004fe20000100a00 */
[----:B------:R1:W-:Y:S02]  /*5f1f0*/  STL.64 [R1+0x5080], R36 ;  /* 0x0050802401007387 */ /* 0x0003e40000100a00 */
[----:B------:R-:W2:Y:S02]  /*5f200*/  LDL.LU R2, [R1+0x5100] ;  /* 0x0051000001027983 */ /* 0x000ea40000300800 */
[----:B------:R1:W-:Y:S01]  /*5f210*/  STL.64 [R1+0x5090], R26 ;  /* 0x0050901a01007387 */ /* 0x0003e20000100a00 */
[----:B0-----:R-:W2:Y:S01]  /*5f220*/  LDL.LU R20, [R1+0xc70] ;  /* 0x000c700001147983 */ /* 0x001ea20000300800 */
[----:B------:R-:W2:Y:S02]  /*5f230*/  LDL.LU R21, [R1+0xc74] ;  /* 0x000c740001157983 */ /* 0x000ea40000300800 */
[----:B------:R-:W2:Y:S02]  /*5f240*/  LDL.LU R22, [R1+0xc78] ;  /* 0x000c780001167983 */ /* 0x000ea40000300800 */
[----:B------:R-:W2:Y:S02]  /*5f250*/  LDL.LU R23, [R1+0xc7c] ;  /* 0x000c7c0001177983 */ /* 0x000ea40000300800 */
[----:B------:R-:W-:-:S02]  /*5f260*/  IMAD.MOV.U32 R42, RZ, RZ, R60 ;  /* 0x000000ffff2a7224 */ /* 0x000fc400078e003c */
[----:B------:R-:W-:Y:S01]  /*5f270*/  IMAD.MOV.U32 R43, RZ, RZ, R57 ;  /* 0x000000ffff2b7224 */ /* 0x000fe200078e0039 */
[----:B--2---:R-:W-:Y:S01]  /*5f280*/  STL.64 [R1+0x50a0], R22 ;  /* 0x0050a01601007387 */ /* 0x004fe20000100a00 */
[----:B------:R0:W-:Y:S03]  /*5f290*/  STL.64 [R1+0x5098], R20 ;  /* 0x0050981401007387 */ /* 0x0001e60000100a00 */
[----:B------:R2:W-:Y:S02]  /*5f2a0*/  STL.64 [R1+0x50a8], R42 ;  /* 0x0050a82a01007387 */ /* 0x0005e40000100a00 */
[----:B-1----:R-:W2:Y:S01]  /*5f2b0*/  LDL.LU R36, [R1+0xca0] ;  /* 0x000ca00001247983 */ /* 0x002ea20000300800 */
[----:B------:R-:W2:Y:S01]  /*5f2c0*/  LDL.LU R37, [R1+0xca4] ;  /* 0x000ca40001257983 */ /* 0x000ea20000300800 */
[----:B------:R-:W2:Y:S02]  /*5f2d0*/  LDL.LU R38, [R1+0xca8] ;  /* 0x000ca80001267983 */ /* 0x000ea40000300800 */
[----:B------:R-:W2:Y:S02]  /*5f2e0*/  LDL.LU R39, [R1+0xcac] ;  /* 0x000cac0001277983 */ /* 0x000ea40000300800 */
[----:B------:R-:W-:-:S02]  /*5f2f0*/  IMAD.MOV.U32 R26, RZ, RZ, R24 ;  /* 0x000000ffff1a7224 */ /* 0x000fc400078e0018 */
[----:B----4-:R-:W-:Y:S01]  /*5f300*/  IMAD.MOV.U32 R27, RZ, RZ, R17 ;  /* 0x000000ffff1b7224 */ /* 0x010fe200078e0011 */
[----:B--2---:R-:W-:Y:S01]  /*5f310*/  STL.64 [R1+0x50b8], R38 ;  /* 0x0050b82601007387 */ /* 0x004fe20000100a00 */
[----:B------:R1:W-:Y:S03]  /*5f320*/  STL.64 [R1+0x50b0], R36 ;  /* 0x0050b02401007387 */ /* 0x0003e60000100a00 */
[----:B------:R2:W-:Y:S02]  /*5f330*/  STL.64 [R1+0x50c0], R26 ;  /* 0x0050c01a01007387 */ /* 0x0005e40000100a00 */
[----:B0-----:R-:W4:Y:S01]  /*5f340*/  LDL.LU R20, [R1+0xcb0] ;  /* 0x000cb00001147983 */ /* 0x001f220000300800 */
[----:B------:R-:W4:Y:S01]  /*5f350*/  LDL.LU R21, [R1+0xcb4] ;  /* 0x000cb40001157983 */ /* 0x000f220000300800 */
[----:B------:R-:W2:Y:S02]  /*5f360*/  LDL.LU R22, [R1+0xcb8] ;  /* 0x000cb80001167983 */ /* 0x000ea40000300800 */
[----:B------:R-:W2:Y:S02]  /*5f370*/  LDL.LU R23, [R1+0xcbc] ;  /* 0x000cbc0001177983 */ /* 0x000ea40000300800 */
[----:B------:R-:W-:-:S02]  /*5f380*/  IMAD.MOV.U32 R42, RZ, RZ, R16 ;  /* 0x000000ffff2a7224 */ /* 0x000fc400078e0010 */
[----:B------:R-:W-:Y:S01]  /*5f390*/  IMAD.MOV.U32 R43, RZ, RZ, R13 ;  /* 0x000000ffff2b7224 */ /* 0x000fe200078e000d */
[----:B--2---:R-:W-:Y:S01]  /*5f3a0*/  STL.64 [R1+0x50d0], R22 ;  /* 0x0050d01601007387 */ /* 0x004fe20000100a00 */
[----:B----4-:R-:W-:Y:S03]  /*5f3b0*/  STL.64 [R1+0x50c8], R20 ;  /* 0x0050c81401007387 */ /* 0x010fe60000100a00 */
[----:B------:R-:W-:Y:S02]  /*5f3c0*/  STL.64 [R1+0x50d8], R42 ;  /* 0x0050d82a01007387 */ /* 0x000fe40000100a00 */
[----:B-1----:R-:W2:Y:S01]  /*5f3d0*/  LDL.LU R36, [R1+0xcc0] ;  /* 0x000cc00001247983 */ /* 0x002ea20000300800 */
[----:B------:R-:W2:Y:S01]  /*5f3e0*/  LDL.LU R37, [R1+0xcc4] ;  /* 0x000cc40001257983 */ /* 0x000ea20000300800 */
[----:B------:R-:W4:Y:S02]  /*5f3f0*/  LDL.LU R38, [R1+0xcc8] ;  /* 0x000cc80001267983 */ /* 0x000f240000300800 */
[----:B------:R-:W4:Y:S02]  /*5f400*/  LDL.LU R39, [R1+0xccc] ;  /* 0x000ccc0001277983 */ /* 0x000f240000300800 */
[----:B------:R-:W-:-:S02]  /*5f410*/  IMAD.MOV.U32 R26, RZ, RZ, R12 ;  /* 0x000000ffff1a7224 */ /* 0x000fc400078e000c */
[----:B------:R-:W-:Y:S01]  /*5f420*/  IMAD.MOV.U32 R27, RZ, RZ, R5 ;  /* 0x000000ffff1b7224 */ /* 0x000fe200078e0005 */
[----:B----4-:R-:W-:Y:S01]  /*5f430*/  STL.64 [R1+0x50e8], R38 ;  /* 0x0050e82601007387 */ /* 0x010fe20000100a00 */
[----:B--2---:R-:W-:Y:S02]  /*5f440*/  STL.64 [R1+0x50e0], R36 ;  /* 0x0050e02401007387 */ /* 0x004fe40000100a00 */
[----:B------:R-:W2:Y:S02]  /*5f450*/  LDL.64 R30, [R1+0xf8] ;  /* 0x0000f800011e7983 */ /* 0x000ea40000100a00 */
[----:B------:R-:W3:Y:S01]  /*5f460*/  LDL.LU R12, [R1+0xcf0] ;  /* 0x000cf000010c7983 */ /* 0x000ee20000300800 */
[----:B------:R-:W3:Y:S01]  /*5f470*/  LDL.LU R13, [R1+0xcf4] ;  /* 0x000cf400010d7983 */ /* 0x000ee20000300800 */
[----:B------:R-:W3:Y:S02]  /*5f480*/  LDL.LU R14, [R1+0xcf8] ;  /* 0x000cf800010e7983 */ /* 0x000ee40000300800 */
[----:B------:R-:W3:Y:S02]  /*5f490*/  LDL.LU R15, [R1+0xcfc] ;  /* 0x000cfc00010f7983 */ /* 0x000ee40000300800 */
[----:B------:R0:W-:Y:S02]  /*5f4a0*/  STL.64 [R1+0x50f0], R26 ;  /* 0x0050f01a01007387 */ /* 0x0001e40000100a00 */
[----:B0-----:R-:W3:Y:S01]  /*5f4b0*/  LDL.64 R26, [R1+0xe8] ;  /* 0x0000e800011a7983 */ /* 0x001ee20000100a00 */
[----:B------:R-:W4:Y:S02]  /*5f4c0*/  LDL.LU R36, [R1+0xce0] ;  /* 0x000ce00001247983 */ /* 0x000f240000300800 */
[----:B------:R-:W4:Y:S02]  /*5f4d0*/  LDL.LU R37, [R1+0xce4] ;  /* 0x000ce40001257983 */ /* 0x000f240000300800 */
[----:B------:R-:W4:Y:S01]  /*5f4e0*/  LDL.LU R38, [R1+0xce8] ;  /* 0x000ce80001267983 */ /* 0x000f220000300800 */
[----:B------:R-:W4:Y:S01]  /*5f4f0*/  LDL.LU R39, [R1+0xcec] ;  /* 0x000cec0001277983 */ /* 0x000f220000300800 */
[----:B------:R-:W4:Y:S02]  /*5f500*/  LDL.64 R42, [R1+0xd8] ;  /* 0x0000d800012a7983 */ /* 0x000f240000100a00 */
[----:B------:R-:W4:Y:S02]  /*5f510*/  LDL.LU R20, [R1+0xcd0] ;  /* 0x000cd00001147983 */ /* 0x000f240000300800 */
[----:B------:R-:W4:Y:S01]  /*5f520*/  LDL.LU R21, [R1+0xcd4] ;  /* 0x000cd40001157983 */ /* 0x000f220000300800 */
[----:B------:R-:W4:Y:S01]  /*5f530*/  LDL.LU R22, [R1+0xcd8] ;  /* 0x000cd80001167983 */ /* 0x000f220000300800 */
[----:B------:R-:W4:Y:S02]  /*5f540*/  LDL.LU R23, [R1+0xcdc] ;  /* 0x000cdc0001177983 */ /* 0x000f240000300800 */
[----:B------:R-:W4:Y:S02]  /*5f550*/  LDL.64 R46, [R1+0x98] ;  /* 0x00009800012e7983 */ /* 0x000f240000100a00 */
        /* <DEDUP_REMOVED lines=12> */
[----:B------:R-:W-:Y:S01]  /*5f620*/  STL.64 [R1+0x4f18], R10 ;  /* 0x004f180a01007387 */ /* 0x000fe20000100a00 */
[----:B------:R0:W-:Y:S04]  /*5f630*/  STL.64 [R1+0x4f10], R8 ;  /* 0x004f100801007387 */ /* 0x0001e80000100a00 */
[----:B0-----:R-:W4:Y:S01]  /*5f640*/  LDL.LU R8, [R1+0xd00] ;  /* 0x000d000001087983 */ /* 0x001f220000300800 */
[----:B------:R-:W4:Y:S02]  /*5f650*/  LDL.LU R9, [R1+0xd04] ;  /* 0x000d040001097983 */ /* 0x000f240000300800 */
[----:B------:R-:W4:Y:S02]  /*5f660*/  LDL.LU R10, [R1+0xd08] ;  /* 0x000d0800010a7983 */ /* 0x000f240000300800 */
[----:B------:R-:W4:Y:S01]  /*5f670*/  LDL.LU R11, [R1+0xd0c] ;  /* 0x000d0c00010b7983 */ /* 0x000f220000300800 */
[C---:B---3--:R-:W-:Y:S08]  /*5f680*/  HMMA.16816.F32 R12, R52.reuse, R26, R12 ;  /* 0x0000001a340c723c */ /* 0x048ff0000000180c */
[----:B----4-:R-:W-:Y:S01]  /*5f690*/  HMMA.16816.F32 R36, R52, R42, R36 ;  /* 0x0000002a3424723c */ /* 0x010fe20000001824 */
[----:B--2---:R-:W-:-:S07]  /*5f6a0*/  IMAD.MOV.U32 R5, RZ, RZ, R31 ;  /* 0x000000ffff057224 */ /* 0x004fce00078e001f */
[----:B------:R-:W-:Y:S11]  /*5f6b0*/  HMMA.16816.F32 R8, R52, R30, R8 ;  /* 0x0000001e3408723c */ /* 0x000ff60000001808 */
[----:B------:R-:W-:Y:S11]  /*5f6c0*/  @!UPT UIADD3 URZ, URZ, URZ, URZ ;  /* 0x0000003f3f3ff290 */ /* 0x000ff6000fffe03f */
[----:B------:R-:W-:Y:S01]  /*5f6d0*/  @!UPT UIADD3 URZ, URZ, URZ, URZ ;  /* 0x0000003f3f3ff290 */ /* 0x000fe2000fffe03f */
[----:B------:R0:W-:Y:S01]  /*5f6e0*/  STL.64 [R1+0xd00], R8 ;  /* 0x000d000801007387 */ /* 0x0001e20000100a00 */
[----:B------:R1:W-:Y:S02]  /*5f6f0*/  STL.64 [R1+0xd08], R10 ;  /* 0x000d080a01007387 */ /* 0x0003e40000100a00 */
[----:B------:R-:W2:Y:S02]  /*5f700*/  LDL.LU R28, [R1+0xbf0] ;  /* 0x000bf000011c7983 */ /* 0x000ea40000300800 */
[----:B------:R-:W2:Y:S02]  /*5f710*/  LDL.LU R29, [R1+0xbf4] ;  /* 0x000bf400011d7983 */ /* 0x000ea40000300800 */
[----:B0-----:R-:W-:Y:S02]  /*5f720*/  IMAD.MOV.U32 R8, RZ, RZ, R30 ;  /* 0x000000ffff087224 */ /* 0x001fe400078e001e */
[----:B------:R-:W2:Y:S01]  /*5f730*/  LDL.LU R30, [R1+0xbf8] ;  /* 0x000bf800011e7983 */ /* 0x000ea20000300800 */
[----:B------:R-:W2:Y:S02]  /*5f740*/  LDL.LU R31, [R1+0xbfc] ;  /* 0x000bfc00011f7983 */ /* 0x000ea40000300800 */
[----:B------:R0:W-:Y:S02]  /*5f750*/  STL.64 [R1+0xcf0], R12 ;  /* 0x000cf00c01007387 */ /* 0x0001e40000100a00 */
[----:B------:R3:W-:Y:S02]  /*5f760*/  STL.64 [R1+0xcf8], R14 ;  /* 0x000cf80e01007387 */ /* 0x0007e40000100a00 */
[----:B-1----:R-:W-:-:S02]  /*5f770*/  IMAD.MOV.U32 R10, RZ, RZ, R42 ;  /* 0x000000ffff0a7224 */ /* 0x002fc400078e002a */
[----:B0-----:R-:W-:Y:S01]  /*5f780*/  IMAD.MOV.U32 R13, RZ, RZ, R26 ;  /* 0x000000ffff0d7224 */ /* 0x001fe200078e001a */
[----:B---3--:R-:W3:Y:S01]  /*5f790*/  LDL.LU.64 R14, [R1+0x50f8] ;  /* 0x0050f800010e7983 */ /* 0x008ee20000300a00 */
[----:B------:R-:W-:Y:S02]  /*5f7a0*/  IMAD.MOV.U32 R12, RZ, RZ, R27 ;  /* 0x000000ffff0c7224 */ /* 0x000fe400078e001b */
[----:B------:R-:W4:Y:S02]  /*5f7b0*/  LDL.LU.64 R26, [R1+0x50f0] ;  /* 0x0050f000011a7983 */ /* 0x000f240000300a00 */
[----:B------:R-:W-:Y:S01]  /*5f7c0*/  STL.64 [R1+0xce0], R36 ;  /* 0x000ce02401007387 */ /* 0x000fe20000100a00 */
[----:B------:R0:W-:Y:S01]  /*5f7d0*/  STL.64 [R1+0xce8], R38 ;  /* 0x000ce82601007387 */ /* 0x0001e20000100a00 */
[----:B------:R-:W-:-:S03]  /*5f7e0*/  IMAD.MOV.U32 R9, RZ, RZ, R43 ;  /* 0x000000ffff097224 */ /* 0x000fc600078e002b */
[----:B0-----:R-:W2:Y:S01]  /*5f7f0*/  LDL.LU.64 R38, [R1+0x50e8] ;  /* 0x0050e80001267983 */ /* 0x001ea20000300a00 */
[----:B------:R-:W2:Y:S02]  /*5f800*/  LDL.LU.64 R36, [R1+0x50e0] ;  /* 0x0050e00001247983 */ /* 0x000ea40000300a00 */
[----:B------:R-:W2:Y:S01]  /*5f810*/  LDL.LU.64 R42, [R1+0x50d8] ;  /* 0x0050d800012a7983 */ /* 0x000ea20000300a00 */
[C---:B----4-:R-:W-:Y:S01]  /*5f820*/  HMMA.16816.F32 R24, R52.reuse, R26, R20 ;  /* 0x0000001a3418723c */ /* 0x050fe20000001814 */
[----:B------:R-:W4:Y:S01]  /*5f830*/  LDL.LU.64 R22, [R1+0x50d0] ;  /* 0x0050d00001167983 */ /* 0x000f220000300a00 */
[----:B------:R-:W4:Y:S06]  /*5f840*/  LDL.LU.64 R20, [R1+0x50c8] ;  /* 0x0050c80001147983 */ /* 0x000f2c0000300a00 */
[----:B--2---:R-:W-:Y:S11]  /*5f850*/  HMMA.16816.F32 R40, R52, R42, R36 ;  /* 0x0000002a3428723c */ /* 0x004ff60000001824 */
[----:B------:R-:W-:Y:S04]  /*5f860*/  @!UPT UIADD3 URZ, URZ, URZ, URZ ;  /* 0x0000003f3f3ff290 */ /* 0x000fe8000fffe03f */
[----:B------:R-:W-:Y:S01]  /*5f870*/  STL.64 [R1+0xcd0], R24 ;  /* 0x000cd01801007387 */ /* 0x000fe20000100a00 */
[----:B------:R0:W-:Y:S03]  /*5f880*/  STL.64 [R1+0xcd8], R26 ;  /* 0x000cd81a01007387 */ /* 0x0001e60000100a00 */
[----:B0-----:R-:W4:Y:S01]  /*5f890*/  LDL.LU.64 R26, [R1+0x50c0] ;  /* 0x0050c000011a7983 */ /* 0x001f220000300a00 */
[----:B------:R-:W2:Y:S02]  /*5f8a0*/  LDL.LU.64 R38, [R1+0x50b8] ;  /* 0x0050b80001267983 */ /* 0x000ea40000300a00 */
[----:B------:R-:W2:Y:S02]  /*5f8b0*/  LDL.LU.64 R36, [R1+0x50b0] ;  /* 0x0050b00001247983 */ /* 0x000ea40000300a00 */
[----:B------:R-:W-:Y:S01]  /*5f8c0*/  STL.64 [R1+0xcc0], R40 ;  /* 0x000cc02801007387 */ /* 0x000fe20000100a00 */
[----:B------:R0:W-:Y:S04]  /*5f8d0*/  STL.64 [R1+0xcc8], R42 ;  /* 0x000cc82a01007387 */ /* 0x0001e80000100a00 */
[----:B0-----:R-:W3:Y:S01]  /*5f8e0*/  LDL.LU.64 R42, [R1+0x50a8] ;  /* 0x0050a800012a7983 */ /* 0x001ee20000300a00 */
[----:B------:R-:W-:-:S02]  /*5f8f0*/  IMAD.MOV.U32 R18, RZ, RZ, R4 ;  /* 0x000000ffff127224 */ /* 0x000fc400078e0004 */
[----:B------:R-:W-:Y:S02]  /*5f900*/  IMAD.MOV.U32 R19, RZ, RZ, R3 ;  /* 0x000000ffff137224 */ /* 0x000fe400078e0003 */
[----:B------:R-:W-:Y:S02]  /*5f910*/  IMAD.MOV.U32 R4, RZ, RZ, R46 ;  /* 0x000000ffff047224 */ /* 0x000fe400078e002e */
[----:B------:R-:W-:-:S03]  /*5f920*/  IMAD.MOV.U32 R3, RZ, RZ, R47 ;  /* 0x000000ffff037224 */ /* 0x000fc600078e002f */
[C---:B------:R-:W-:Y:S08]  /*5f930*/  HMMA.16816.F32 R16, R52.reuse, R18, R56 ;  /* 0x000000123410723c */ /* 0x040ff00000001838 */
[C---:B----4-:R-:W-:Y:S08]  /*5f940*/  HMMA.16816.F32 R24, R52.reuse, R26, R20 ;  /* 0x0000001a3418723c */ /* 0x050ff00000001814 */
[C---:B--2---:R-:W-:Y:S01]  /*5f950*/  HMMA.16816.F32 R36, R52.reuse, R46, R36 ;  /* 0x0000002e3424723c */ /* 0x044fe20000001824 */
[----:B------:R-:W2:Y:S01]  /*5f960*/  LDL.LU.64 R22, [R1+0x50a0] ;  /* 0x0050a00001167983 */ /* 0x000ea20000300a00 */
[----:B------:R-:W2:Y:S06]  /*5f970*/  LDL.LU.64 R20, [R1+0x5098] ;  /* 0x0050980001147983 */ /* 0x000eac0000300a00 */
[C---:B---3--:R-:W-:Y:S07]  /*5f980*/  HMMA.16816.F32 R40, R52.reuse, R42, R48 ;  /* 0x0000002a3428723c */ /* 0x048fee0000001830 */
[----:B------:R-:W-:Y:S01]  /*5f990*/  STL.64 [R1+0xcb0], R24 ;  /* 0x000cb01801007387 */ /* 0x000fe20000100a00 */
[----:B------:R0:W-:Y:S03]  /*5f9a0*/  STL.64 [R1+0xcb8], R26 ;  /* 0x000cb81a01007387 */ /* 0x0001e60000100a00 */
[----:B0-----:R-:W2:Y:S04]  /*5f9b0*/  LDL.LU.64 R26, [R1+0x5090] ;  /* 0x00509000011a7983 */ /* 0x001ea80000300a00 */
[----:B------:R-:W-:Y:S02]  /*5f9c0*/  STL.64 [R1+0xca0], R36 ;  /* 0x000ca02401007387 */ /* 0x000fe40000100a00 */
[----:B------:R0:W-:Y:S02]  /*5f9d0*/  STL.64 [R1+0xca8], R38 ;  /* 0x000ca82601007387 */ /* 0x0001e40000100a00 */
[----:B0-----:R-:W3:Y:S01]  /*5f9e0*/  LDL.LU.64 R38, [R1+0x5088] ;  /* 0x0050880001267983 */ /* 0x001ee20000300a00 */
[----:B------:R-:W3:Y:S02]  /*5f9f0*/  LDL.LU.64 R36, [R1+0x5080] ;  /* 0x0050800001247983 */ /* 0x000ee40000300a00 */
[----:B------:R-:W3:Y:S02]  /*5fa00*/  LDL.LU.64 R46, [R1+0x5078] ;  /* 0x00507800012e7983 */ /* 0x000ee40000300a00 */
[----:B------:R-:W4:Y:S01]  /*5fa10*/  LDL.LU.64 R50, [R1+0x5070] ;  /* 0x0050700001327983 */ /* 0x000f220000300a00 */
[----:B------:R-:W4:Y:S01]  /*5fa20*/  LDL.LU.64 R48, [R1+0x5068] ;  /* 0x0050680001307983 */ /* 0x000f220000300a00 */
[----:B------:R0:W-:Y:S02]  /*5fa30*/  STL.64 [R1+0x1700], R40 ;  /* 0x0017002801007387 */ /* 0x0001e40000100a00 */
[----:B------:R1:W-:Y:S01]  /*5fa40*/  STL.64 [R1+0x1708], R42 ;  /* 0x0017082a01007387 */ /* 0x0003e20000100a00 */
[----:B0-----:R-:W4:Y:S01]  /*5fa50*/  LDL.LU R40, [R1+0xbe0] ;  /* 0x000be00001287983 */ /* 0x001f220000300800 */
[----:B------:R-:W4:Y:S02]  /*5fa60*/  LDL.LU R41, [R1+0xbe4] ;  /* 0x000be40001297983 */ /* 0x000f240000300800 */
[----:B-1----:R-:W4:Y:S02]  /*5fa70*/  LDL.LU R42, [R1+0xbe8] ;  /* 0x000be800012a7983 */ /* 0x002f240000300800 */
[----:B------:R-:W4:Y:S01]  /*5fa80*/  LDL.LU R43, [R1+0xbec] ;  /* 0x000bec00012b7983 */ /* 0x000f220000300800 */
[----:B------:R-:W4:Y:S01]  /*5fa90*/  LDL.LU.64 R58, [R1+0x5060] ;  /* 0x00506000013a7983 */ /* 0x000f220000300a00 */
[----:B------:R-:W-:Y:S02]  /*5faa0*/  STL.64 [R1+0x16f0], R16 ;  /* 0x0016f01001007387 */ /* 0x000fe40000100a00 */
[----:B------:R0:W-:Y:S02]  /*5fab0*/  STL.64 [R1+0x16f8], R18 ;  /* 0x0016f81201007387 */ /* 0x0001e40000100a00 */
[----:B0-----:R-:W4:Y:S01]  /*5fac0*/  LDL.LU.64 R18, [R1+0x5058] ;  /* 0x0050580001127983 */ /* 0x001f220000300a00 */
[C---:B--2---:R-:W-:Y:S03]  /*5fad0*/  HMMA.16816.F32 R24, R52.reuse, R26, R20 ;  /* 0x0000001a3418723c */ /* 0x044fe60000001814 */
[----:B------:R-:W2:Y:S01]  /*5fae0*/  LDL.LU.64 R22, [R1+0x5050] ;  /* 0x0050500001167983 */ /* 0x000ea20000300a00 */
[----:B------:R-:W2:Y:S04]  /*5faf0*/  LDL.LU.64 R20, [R1+0x5048] ;  /* 0x0050480001147983 */ /* 0x000ea80000300a00 */
[C---:B---3--:R-:W-:Y:S11]  /*5fb00*/  HMMA.16816.F32 R44, R52.reuse, R46, R36 ;  /* 0x0000002e342c723c */ /* 0x048ff60000001824 */
[----:B------:R-:W-:Y:S04]  /*5fb10*/  @!UPT UIADD3 URZ, URZ, URZ, URZ ;  /* 0x0000003f3f3ff290 */ /* 0x000fe8000fffe03f */
[----:B------:R-:W-:Y:S01]  /*5fb20*/  STL.64 [R1+0x16e0], R24 ;  /* 0x0016e01801007387 */ /* 0x000fe20000100a00 */
[C---:B----4-:R-:W-:Y:S03]  /*5fb30*/  HMMA.16816.F32 R56, R52.reuse, R58, R48 ;  /* 0x0000003a3438723c */ /* 0x050fe60000001830 */
[----:B------:R0:W-:Y:S04]  /*5fb40*/  STL.64 [R1+0x16e8], R26 ;  /* 0x0016e81a01007387 */ /* 0x0001e80000100a00 */
[----:B0-----:R-:W2:Y:S01]  /*5fb50*/  LDL.LU.64 R26, [R1+0x5040] ;  /* 0x00504000011a7983 */ /* 0x001ea20000300a00 */
[----:B------:R-:W3:Y:S02]  /*5fb60*/  LDL.LU.64 R38, [R1+0x5038] ;  /* 0x0050380001267983 */ /* 0x000ee40000300a00 */
[----:B------:R-:W3:Y:S02]  /*5fb70*/  LDL.LU.64 R36, [R1+0x5030] ;  /* 0x0050300001247983 */ /* 0x000ee40000300a00 */
[----:B------:R-:W-:Y:S01]  /*5fb80*/  STL.64 [R1+0x16d0], R44 ;  /* 0x0016d02c01007387 */ /* 0x000fe20000100a00 */
[----:B------:R0:W-:Y:S04]  /*5fb90*/  STL.64 [R1+0x16d8], R46 ;  /* 0x0016d82e01007387 */ /* 0x0001e80000100a00 */
[----:B0-----:R-:W3:Y:S01]  /*5fba0*/  LDL.LU.64 R46, [R1+0x5028] ;  /* 0x00502800012e7983 */ /* 0x001ee20000300a00 */
[----:B------:R-:W4:Y:S02]  /*5fbb0*/  LDL.LU.64 R50, [R1+0x5020] ;  /* 0x0050200001327983 */ /* 0x000f240000300a00 */
[----:B------:R-:W4:Y:S03]  /*5fbc0*/  LDL.LU.64 R48, [R1+0x5018] ;  /* 0x0050180001307983 */ /* 0x000f260000300a00 */
[----:B------:R-:W-:Y:S01]  /*5fbd0*/  STL.64 [R1+0x16c0], R56 ;  /* 0x0016c03801007387 */ /* 0x000fe20000100a00 */
[----:B------:R0:W-:Y:S04]  /*5fbe0*/  STL.64 [R1+0x16c8], R58 ;  /* 0x0016c83a01007387 */ /* 0x0001e80000100a00 */
[----:B0-----:R-:W4:Y:S01]  /*5fbf0*/  LDL.LU.64 R58, [R1+0x5010] ;  /* 0x00501000013a7983 */ /* 0x001f220000300a00 */
[C---:B------:R-:W-:Y:S01]  /*5fc00*/  HMMA.16816.F32 R16, R52.reuse, R18, R32 ;  /* 0x000000123410723c */ /* 0x040fe20000001820 */
[----:B------:R-:W4:Y:S02]  /*5fc10*/  LDL.LU.64 R34, [R1+0x5008] ;  /* 0x0050080001227983 */ /* 0x000f240000300a00 */
[----:B------:R-:W4:Y:S11]  /*5fc20*/  LDL.LU.64 R32, [R1+0x5000] ;  /* 0x0050000001207983 */ /* 0x000f360000300a00 */
[----:B------:R-:W-:Y:S09]  /*5fc30*/  @!UPT UIADD3 URZ, URZ, URZ, URZ ;  /* 0x0000003f3f3ff290 */ /* 0x000ff2000fffe03f */
[----:B------:R-:W-:Y:S01]  /*5fc40*/  STL.64 [R1+0x16b0], R16 ;  /* 0x0016b01001007387 */ /* 0x000fe20000100a00 */
[----:B------:R0:W-:Y:S03]  /*5fc50*/  STL.64 [R1+0x16b8], R18 ;  /* 0x0016b81201007387 */ /* 0x0001e60000100a00 */
[----:B0-----:R-:W4:Y:S01]  /*5fc60*/  LDL.LU.64 R18, [R1+0x4ff8] ;  /* 0x004ff80001127983 */ /* 0x001f220000300a00 */
[C---:B--2---:R-:W-:Y:S03]  /*5fc70*/  HMMA.16816.F32 R24, R52.reuse, R26, R20 ;  /* 0x0000001a3418723c */ /* 0x044fe60000001814 */
[----:B------:R-:W2:Y:S05]  /*5fc80*/  LDL.LU.64 R22, [R1+0x4ff0] ;  /* 0x004ff00001167983 */ /* 0x000eaa0000300a00 */
[C---:B---3--:R-:W-:Y:S08]  /*5fc90*/  HMMA.16816.F32 R44, R52.reuse, R46, R36 ;  /* 0x0000002e342c723c */ /* 0x048ff00000001824 */
[C---:B----4-:R-:W-:Y:S07]  /*5fca0*/  HMMA.16816.F32 R56, R52.reuse, R58, R48 ;  /* 0x0000003a3438723c */ /* 0x050fee0000001830 */
[----:B------:R-:W-:Y:S01]  /*5fcb0*/  STL.64 [R1+0x16a0], R24 ;  /* 0x0016a01801007387 */ /* 0x000fe20000100a00 */
[----:B------:R0:W-:Y:S03]  /*5fcc0*/  STL.64 [R1+0x16a8], R26 ;  /* 0x0016a81a01007387 */ /* 0x0001e60000100a00 */
[----:B0-----:R-:W3:Y:S01]  /*5fcd0*/  LDL.LU.64 R26, [R1+0x4fe8] ;  /* 0x004fe800011a7983 */ /* 0x001ee20000300a00 */
[----:B------:R-:W4:Y:S02]  /*5fce0*/  LDL.LU R25, [R1+0x4fe0] ;  /* 0x004fe00001197983 */ /* 0x000f240000300800 */
        /* <DEDUP_REMOVED lines=11> */
[----:B------:R-:W3:Y:S01]  /*5fda0*/  LDL.LU R56, [R1+0x4fa0] ;  /* 0x004fa00001387983 */ /* 0x000ee20000300800 */
[C---:B--2---:R-:W-:Y:S11]  /*5fdb0*/  HMMA.16816.F32 R32, R52.reuse, R58, R32 ;  /* 0x0000003a3420723c */ /* 0x044ff60000001820 */
[----:B------:R-:W-:Y:S11]  /*5fdc0*/  @!UPT UIADD3 URZ, URZ, URZ, URZ ;  /* 0x0000003f3f3ff290 */ /* 0x000ff6000fffe03f */
[----:B------:R-:W-:Y:S01]  /*5fdd0*/  @!UPT UIADD3 URZ, URZ, URZ, URZ ;  /* 0x0000003f3f3ff290 */ /* 0x000fe2000fffe03f */
[----:B------:R0:W-:Y:S01]  /*5fde0*/  STL.64 [R1+0x1670], R32 ;  /* 0x0016702001007387 */ /* 0x0001e20000100a00 */
[----:B------:R1:W-:Y:S03]  /*5fdf0*/  STL.64 [R1+0x1678], R34 ;  /* 0x0016782201007387 */ /* 0x0003e60000100a00 */
[----:B0-----:R-:W2:Y:S01]  /*5fe00*/  LDL.LU R32, [R1+0xbc0] ;  /* 0x000bc00001207983 */ /* 0x001ea20000300800 */
[----:B------:R-:W2:Y:S02]  /*5fe10*/  LDL.LU R33, [R1+0xbc4] ;  /* 0x000bc40001217983 */ /* 0x000ea40000300800 */
[----:B-1----:R-:W2:Y:S02]  /*5fe20*/  LDL.LU R34, [R1+0xbc8] ;  /* 0x000bc80001227983 */ /* 0x002ea40000300800 */
[----:B------:R-:W2:Y:S01]  /*5fe30*/  LDL.LU R35, [R1+0xbcc] ;  /* 0x000bcc0001237983 */ /* 0x000ea20000300800 */
[----:B------:R-:W-:Y:S01]  /*5fe40*/  STL.64 [R1+0x4e88], R58 ;  /* 0x004e883a01007387 */ /* 0x000fe20000100a00 */
[----:B---3--:R0:W-:Y:S02]  /*5fe50*/  STL [R1+0x4e80], R56 ;  /* 0x004e803801007387 */ /* 0x0081e40000100800 */
[C---:B0-----:R-:W-:Y:S08]  /*5fe60*/  HMMA.16816.F32 R56, R52.reuse, R50, R28 ;  /* 0x000000323438723c */ /* 0x041ff0000000181c */
[C---:B------:R-:W-:Y:S01]  /*5fe70*/  HMMA.16816.F32 R40, R52.reuse, R46, R40 ;  /* 0x0000002e3428723c */ /* 0x040fe20000001828 */
[----:B------:R-:W3:Y:S11]  /*5fe80*/  LDL.LU R28, [R1+0xbb0] ;  /* 0x000bb000011c7983 */ /* 0x000ef60000300800 */
[----:B------:R-:W-:Y:S03]  /*5fe90*/  @!UPT UIADD3 URZ, URZ, URZ, URZ ;  /* 0x0000003f3f3ff290 */ /* 0x000fe6000fffe03f */
[----:B------:R0:W-:Y:S01]  /*5fea0*/  STL.64 [R1+0x1660], R56 ;  /* 0x0016603801007387 */ /* 0x0001e20000100a00 */
[----:B------:R1:W-:Y:S02]  /*5feb0*/  STL.64 [R1+0x1668], R58 ;  /* 0x0016683a01007387 */ /* 0x0003e40000100a00 */
[----:B------:R-:W3:Y:S02]  /*5fec0*/  LDL.LU R29, [R1+0xbb4] ;  /* 0x000bb400011d7983 */ /* 0x000ee40000300800 */
[----:B------:R-:W3:Y:S01]  /*5fed0*/  LDL.LU R30, [R1+0xbb8] ;  /* 0x000bb800011e7983 */ /* 0x000ee20000300800 */
[----:B------:R-:W3:Y:S04]  /*5fee0*/  LDL.LU R31, [R1+0xbbc] ;  /* 0x000bbc00011f7983 */ /* 0x000ee80000300800 */
[----:B0-----:R-:W3:Y:S01]  /*5fef0*/  LDL.LU R56, [R1+0xb80] ;  /* 0x000b800001387983 */ /* 0x001ee20000300800 */
[----:B------:R-:W3:Y:S02]  /*5ff00*/  LDL.LU R57, [R1+0xb84] ;  /* 0x000b840001397983 */ /* 0x000ee40000300800 */
[----:B-1----:R-:W3:Y:S02]  /*5ff10*/  LDL.LU R58, [R1+0xb88] ;  /* 0x000b8800013a7983 */ /* 0x002ee40000300800 */
[----:B------:R-:W3:Y:S01]  /*5ff20*/  LDL.LU R59, [R1+0xb8c] ;  /* 0x000b8c00013b7983 */ /* 0x000ee20000300800 */
[----:B------:R-:W-:Y:S01]  /*5ff30*/  STL.64 [R1+0x4e78], R50 ;  /* 0x004e783201007387 */ /* 0x000fe20000100a00 */
[----:B------:R0:W-:Y:S03]  /*5ff40*/  STL.64 [R1+0x4e70], R48 ;  /* 0x004e703001007387 */ /* 0x0001e60000100a00 */
[----:B0-----:R-:W3:Y:S01]  /*5ff50*/  LDL.LU R48, [R1+0xb90] ;  /* 0x000b900001307983 */ /* 0x001ee20000300800 */
[----:B------:R-:W3:Y:S02]  /*5ff60*/  LDL.LU R49, [R1+0xb94] ;  /* 0x000b940001317983 */ /* 0x000ee40000300800 */
[----:B------:R-:W3:Y:S02]  /*5ff70*/  LDL.LU R50, [R1+0xb98] ;  /* 0x000b980001327983 */ /* 0x000ee40000300800 */
[----:B------:R-:W3:Y:S01]  /*5ff80*/  LDL.LU R51, [R1+0xb9c] ;  /* 0x000b9c0001337983 */ /* 0x000ee20000300800 */
[----:B------:R-:W-:Y:S01]  /*5ff90*/  STL.64 [R1+0x1650], R40 ;  /* 0x0016502801007387 */ /* 0x000fe20000100a00 */
[----:B------:R0:W-:Y:S03]  /*5ffa0*/  STL.64 [R1+0x1658], R42 ;  /* 0x0016582a01007387 */ /* 0x0001e60000100a00 */
[----:B0-----:R-:W3:Y:S01]  /*5ffb0*/  LDL.LU.64 R42, [R1+0x4f98] ;  /* 0x004f9800012a7983 */ /* 0x001ee20000300a00 */
[----:B------:R-:W3:Y:S02]  /*5ffc0*/  LDL.LU.64 R40, [R1+0x4f90] ;  /* 0x004f900001287983 */ /* 0x000ee40000300a00 */
[----:B------:R-:W-:Y:S02]  /*5ffd0*/  STL.64 [R1+0x4e98], R46 ;  /* 0x004e982e01007387 */ /* 0x000fe40000100a00 */
[----:B------:R0:W-:Y:S02]  /*5ffe0*/  STL.64 [R1+0x4e90], R44 ;  /* 0x004e902c01007387 */ /* 0x0001e40000100a00 */
[----:B0-----:R-:W3:Y:S01]  /*5fff0*/  LDL.LU R44, [R1+0xbd0] ;  /* 0x000bd000012c7983 */ /* 0x001ee20000300800 */
[----:B------:R-:W3:Y:S02]  /*60000*/  LDL.LU R45, [R1+0xbd4] ;  /* 0x000bd400012d7983 */ /* 0x000ee40000300800 */
[----:B------:R-:W3:Y:S02]  /*60010*/  LDL.LU R46, [R1+0xbd8] ;  /* 0x000bd800012e7983 */ /* 0x000ee40000300800 */
[----:B------:R-:W3:Y:S01]  /*60020*/  LDL.LU R47, [R1+0xbdc] ;  /* 0x000bdc00012f7983 */ /* 0x000ee20000300800 */
[C---:B--2---:R-:W-:Y:S08]  /*60030*/  HMMA.16816.F32 R32, R52.reuse, R38, R32 ;  /* 0x000000263420723c */ /* 0x044ff00000001820 */
[C---:B---3--:R-:W-:Y:S11]  /*60040*/  HMMA.16816.F32 R44, R52.reuse, R42, R44 ;  /* 0x0000002a342c723c */ /* 0x048ff6000000182c */
        /* <DEDUP_REMOVED lines=16> */
[----:B0-----:R-:W2:Y:S01]  /*60150*/  LDL.LU.64 R34, [R1+0x4f88] ;  /* 0x004f880001227983 */ /* 0x001ea20000300a00 */
[----:B------:R-:W3:Y:S02]  /*60160*/  LDL.LU.64 R32, [R1+0x4f80] ;  /* 0x004f800001207983 */ /* 0x000ee40000300a00 */
[----:B------:R-:W-:Y:S02]  /*60170*/  STL.64 [R1+0x4eb8], R38 ;  /* 0x004eb82601007387 */ /* 0x000fe40000100a00 */
[----:B------:R0:W-:Y:S02]  /*60180*/  STL.64 [R1+0x4eb0], R36 ;  /* 0x004eb02401007387 */ /* 0x0001e40000100a00 */
[----:B0-----:R-:W3:Y:S01]  /*60190*/  LDL.LU R36, [R1+0xb70] ;  /* 0x000b700001247983 */ /* 0x001ee20000300800 */
[----:B------:R-:W3:Y:S02]  /*601a0*/  LDL.LU R37, [R1+0xb74] ;  /* 0x000b740001257983 */ /* 0x000ee40000300800 */
        /* <DEDUP_REMOVED lines=8> */
[----:B------:R-:W2:Y:S02]  /*60230*/  LDL.LU.64 R28, [R1+0x4f70] ;  /* 0x004f7000011c7983 */ /* 0x000ea40000300a00 */
[----:B------:R-:W-:Y:S02]  /*60240*/  STL.64 [R1+0x4ec8], R34 ;  /* 0x004ec82201007387 */ /* 0x000fe40000100a00 */
[----:B---3--:R0:W-:Y:S02]  /*60250*/  STL.64 [R1+0x4ec0], R32 ;  /* 0x004ec02001007387 */ /* 0x0081e40000100a00 */
[----:B0-----:R-:W2:Y:S01]  /*60260*/  LDL.LU R32, [R1+0xba0] ;  /* 0x000ba00001207983 */ /* 0x001ea20000300800 */
[----:B------:R-:W2:Y:S02]  /*60270*/  LDL.LU R33, [R1+0xba4] ;  /* 0x000ba40001217983 */ /* 0x000ea40000300800 */
[----:B------:R-:W2:Y:S02]  /*60280*/  LDL.LU R34, [R1+0xba8] ;  /* 0x000ba80001227983 */ /* 0x000ea40000300800 */
[----:B------:R-:W2:Y:S02]  /*60290*/  LDL.LU R35, [R1+0xbac] ;  /* 0x000bac0001237983 */ /* 0x000ea40000300800 */
[C---:B--2---:R-:W-:Y:S01]  /*602a0*/  HMMA.16816.F32 R32, R52.reuse, R30, R32 ;  /* 0x0000001e3420723c */ /* 0x044fe20000001820 */
[----:B------:R-:W-:Y:S01]  /*602b0*/  STL.64 [R1+0x4e68], R30 ;  /* 0x004e681e01007387 */ /* 0x000fe20000100a00 */
[----:B------:R0:W-:Y:S06]  /*602c0*/  STL.64 [R1+0x4e60], R28 ;  /* 0x004e601c01007387 */ /* 0x0001ec0000100a00 */
[C---:B0-----:R-:W-:Y:S11]  /*602d0*/  HMMA.16816.F32 R28, R52.reuse, R26, R48 ;  /* 0x0000001a341c723c */ /* 0x041ff60000001830 */
[----:B------:R-:W-:Y:S04]  /*602e0*/  @!UPT UIADD3 URZ, URZ, URZ, URZ ;  /* 0x0000003f3f3ff290 */ /* 0x000fe8000fffe03f */
[----:B------:R-:W-:Y:S01]  /*602f0*/  STL.64 [R1+0x1610], R32 ;  /* 0x0016102001007387 */ /* 0x000fe20000100a00 */
[----:B------:R-:W-:Y:S02]  /*60300*/  STL.64 [R1+0x1618], R34 ;  /* 0x0016182201007387 */ /* 0x000fe40000100a00 */
[----:B------:R-:W-:Y:S02]  /*60310*/  STL.64 [R1+0x4f40], R26 ;  /* 0x004f401a01007387 */ /* 0x000fe40000100a00 */
[----:B----4-:R0:W-:Y:S02]  /*60320*/  STL [R1+0x4f38], R25 ;  /* 0x004f381901007387 */ /* 0x0101e40000100800 */
[C---:B0-----:R-:W-:Y:S01]  /*60330*/  HMMA.16816.F32 R24, R52.reuse, R22, R56 ;  /* 0x000000163418723c */ /* 0x041fe20000001838 */
[----:B------:R-:W-:Y:S01]  /*60340*/  STL.64 [R1+0x1600], R28 ;  /* 0x0016001c01007387 */ /* 0x000fe20000100a00 */
[----:B------:R0:W-:Y:S02]  /*60350*/  STL.64 [R1+0x1608], R30 ;  /* 0x0016081e01007387 */ /* 0x0001e40000100a00 */
[----:B------:R-:W2:Y:S11]  /*60360*/  LDL.LU R48, [R1+0x3c0] ;  /* 0x0003c00001307983 */ /* 0x000eb60000300800 */
[----:B------:R-:W-:Y:S08]  /*60370*/  @!UPT UIADD3 URZ, URZ, URZ, URZ ;  /* 0x0000003f3f3ff290 */ /* 0x000ff0000fffe03f */
[----:B------:R-:W-:Y:S01]  /*60380*/  STL.64 [R1+0x15f0], R24 ;  /* 0x0015f01801007387 */ /* 0x000fe20000100a00 */
[----:B------:R-:W-:Y:S02]  /*60390*/  STL.64 [R1+0x15f8], R26 ;  /* 0x0015f81a01007387 */ /* 0x000fe40000100a00 */
[----:B------:R-:W2:Y:S02]  /*603a0*/  LDL.LU R49, [R1+0x3c4] ;  /* 0x0003c40001317983 */ /* 0x000ea40000300800 */
[----:B------:R-:W3:Y:S01]  /*603b0*/  LDL.LU R50, [R1+0x3c8] ;  /* 0x0003c80001327983 */ /* 0x000ee20000300800 */
[----:B------:R-:W3:Y:S01]  /*603c0*/  LDL.LU R51, [R1+0x3cc] ;  /* 0x0003cc0001337983 */ /* 0x000ee20000300800 */
[----:B0-----:R-:W-:Y:S02]  /*603d0*/  IMAD.MOV.U32 R30, RZ, RZ, R10 ;  /* 0x000000ffff1e7224 */ /* 0x001fe400078e000a */
[----:B------:R-:W-:Y:S01]  /*603e0*/  IMAD.MOV.U32 R31, RZ, RZ, R9 ;  /* 0x000000ffff1f7224 */ /* 0x000fe200078e0009 */
[----:B---3--:R-:W-:Y:S01]  /*603f0*/  STL.64 [R1+0x4ef8], R50 ;  /* 0x004ef83201007387 */ /* 0x008fe20000100a00 */
[----:B--2---:R-:W-:Y:S03]  /*60400*/  STL.64 [R1+0x4ef0], R48 ;  /* 0x004ef03001007387 */ /* 0x004fe60000100a00 */
[----:B------:R-:W-:Y:S02]  /*60410*/  STL.64 [R1+0x4f00], R30 ;  /* 0x004f001e01007387 */ /* 0x000fe40000100a00 */
[----:B------:R-:W2:Y:S02]  /*60420*/  LDL.64 R58, [R1+0xc8] ;  /* 0x0000c800013a7983 */ /* 0x000ea40000100a00 */
[----:B--2---:R-:W-:Y:S01]  /*60430*/  STL.64 [R1+0x4f08], R58 ;  /* 0x004f083a01007387 */ /* 0x004fe20000100a00 */
[----:B------:R0:W-:Y:S02]  /*60440*/  STL.64 [R1+0x4e48], R22 ;  /* 0x004e481601007387 */ /* 0x0001e40000100a00 */
[C---:B0-----:R-:W-:Y:S01]  /*60450*/  HMMA.16816.F32 R20, R52.reuse, R18, R36 ;  /* 0x000000123414723c */ /* 0x041fe20000001824 */
[----:B------:R0:W-:Y:S07]  /*60460*/  STL.64 [R1+0x4f20], R18 ;  /* 0x004f201201007387 */ /* 0x0001ee0000100a00 */
[C---:B0-----:R-:W-:Y:S11]  /*60470*/  HMMA.16816.F32 R16, R52.reuse, R14, R40 ;  /* 0x0000000e3410723c */ /* 0x041ff60000001828 */
[----:B------:R-:W-:Y:S04]  /*60480*/  @!UPT UIADD3 URZ, URZ, URZ, URZ ;  /* 0x0000003f3f3ff290 */ /* 0x000fe8000fffe03f */
[----:B------:R-:W-:Y:S01]  /*60490*/  STL.64 [R1+0x15e0], R20 ;  /* 0x0015e01401007387 */ /* 0x000fe20000100a00 */
[----:B------:R-:W-:Y:S02]  /*604a0*/  STL.64 [R1+0x15e8], R22 ;  /* 0x0015e81601007387 */ /* 0x000fe40000100a00 */
[----:B------:R-:W-:Y:S02]  /*604b0*/  STL.64 [R1+0x4f30], R14 ;  /* 0x004f300e01007387 */ /* 0x000fe40000100a00 */
[----:B------:R0:W-:Y:S02]  /*604c0*/  STL.64 [R1+0x4f28], R12 ;  /* 0x004f280c01007387 */ /* 0x0001e40000100a00 */
[C---:B0-----:R-:W-:Y:S01]  /*604d0*/  HMMA.16816.F32 R12, R52.reuse, R6, R44 ;  /* 0x00000006340c723c */ /* 0x041fe2000000182c */
[----:B------:R-:W-:Y:S01]  /*604e0*/  STL.64 [R1+0x15d0], R16 ;  /* 0x0015d01001007387 */ /* 0x000fe20000100a00 */
[----:B------:R-:W-:Y:S02]  /*604f0*/  STL.64 [R1+0x15d8], R18 ;  /* 0x0015d81201007387 */ /* 0x000fe40000100a00 */
[----:B------:R0:W-:Y:S02]  /*60500*/  STL.64 [R1+0x4f68], R6 ;  /* 0x004f680601007387 */ /* 0x0001e40000100a00 */
[----:B------:R-:W-:Y:S11]  /*60510*/  STL [R1+0x4f60], R4 ;  /* 0x004f600401007387 */ /* 0x000ff60000100800 */
[----:B------:R-:W-:Y:S06]  /*60520*/  @!UPT UIADD3 URZ, URZ, URZ, URZ ;  /* 0x0000003f3f3ff290 */ /* 0x000fec000fffe03f */
[----:B------:R-:W-:Y:S01]  /*60530*/  STL.64 [R1+0x15c0], R12 ;  /* 0x0015c00c01007387 */ /* 0x000fe20000100a00 */
[----:B------:R1:W-:Y:S02]  /*60540*/  STL.64 [R1+0x15c8], R14 ;  /* 0x0015c80e01007387 */ /* 0x0003e40000100a00 */
[----:B------:R-:W2:Y:S02]  /*60550*/  LDL.LU R24, [R1+0xb20] ;  /* 0x000b200001187983 */ /* 0x000ea40000300800 */
[----:B------:R-:W2:Y:S01]  /*60560*/  LDL.LU R25, [R1+0xb24] ;  /* 0x000b240001197983 */ /* 0x000ea20000300800 */
[----:B------:R-:W3:Y:S01]  /*60570*/  LDL.LU R26, [R1+0xb28] ;  /* 0x000b2800011a7983 */ /* 0x000ee20000300800 */
[----:B------:R-:W3:Y:S02]  /*60580*/  LDL.LU R27, [R1+0xb2c] ;  /* 0x000b2c00011b7983 */ /* 0x000ee40000300800 */
[----:B------:R-:W4:Y:S02]  /*60590*/  LDL.LU R20, [R1+0xb40] ;  /* 0x000b400001147983 */ /* 0x000f240000300800 */
[----:B------:R-:W4:Y:S01]  /*605a0*/  LDL.LU R21, [R1+0xb44] ;  /* 0x000b440001157983 */ /* 0x000f220000300800 */
[----:B------:R-:W4:Y:S01]  /*605b0*/  LDL.LU R22, [R1+0xb48] ;  /* 0x000b480001167983 */ /* 0x000f220000300800 */
[----:B------:R-:W4:Y:S02]  /*605c0*/  LDL.LU R23, [R1+0xb4c] ;  /* 0x000b4c0001177983 */ /* 0x000f240000300800 */
[----:B0-----:R-:W4:Y:S01]  /*605d0*/  LDL.64 R6, [R1+0x118] ;  /* 0x0001180001067983 */ /* 0x001f220000100a00 */
[----:B---3--:R0:W-:Y:S01]  /*605e0*/  STL.64 [R1+0x4f50], R26 ;  /* 0x004f501a01007387 */ /* 0x0081e20000100a00 */
[----:B--2---:R-:W-:Y:S02]  /*605f0*/  STL.64 [R1+0x4f48], R24 ;  /* 0x004f481801007387 */ /* 0x004fe40000100a00 */
[----:B-1----:R-:W2:Y:S01]  /*60600*/  LDL.64 R14, [R1+0x128] ;  /* 0x00012800010e7983 */ /* 0x002ea20000100a00 */
[----:B0-----:R-:W3:Y:S04]  /*60610*/  LDL.64 R26, [R1+0x108] ;  /* 0x00010800011a7983 */ /* 0x001ee80000100a00 */
[----:B--2---:R0:W-:Y:S01]  /*60620*/  STL.64 [R1+0x4f58], R14 ;  /* 0x004f580e01007387 */ /* 0x0041e20000100a00 */
[----:B------:R-:W2:Y:S02]  /*60630*/  LDL.LU R12, [R1+0xb30] ;  /* 0x000b3000010c7983 */ /* 0x000ea40000300800 */
[----:B------:R-:W2:Y:S01]  /*60640*/  LDL.LU R13, [R1+0xb34] ;  /* 0x000b3400010d7983 */ /* 0x000ea20000300800 */
[----:B0-----:R-:W2:Y:S01]  /*60650*/  LDL.LU R14, [R1+0xb38] ;  /* 0x000b3800010e7983 */ /* 0x001ea20000300800 */
[----:B------:R-:W2:Y:S02]  /*60660*/  LDL.LU R15, [R1+0xb3c] ;  /* 0x000b3c00010f7983 */ /* 0x000ea40000300800 */
[----:B------:R-:W2:Y:S01]  /*60670*/  LDL.LU R16, [R1+0x430] ;  /* 0x0004300001107983 */ /* 0x000ea20000300800 */
[----:B----4-:R-:W-:Y:S01]  /*60680*/  HMMA.16816.F32 R20, R52, R6, R20 ;  /* 0x000000063414723c */ /* 0x010fe20000001814 */
[----:B------:R-:W4:Y:S01]  /*60690*/  LDL.LU R17, [R1+0x434] ;  /* 0x0004340001117983 */ /* 0x000f220000300800 */
[----:B------:R-:W4:Y:S02]  /*606a0*/  LDL.LU R18, [R1+0x438] ;  /* 0x0004380001127983 */ /* 0x000f240000300800 */
[----:B------:R-:W4:Y:S02]  /*606b0*/  LDL.LU R19, [R1+0x43c] ;  /* 0x00043c0001137983 */ /* 0x000f240000300800 */
[----:B------:R-:W4:Y:S01]  /*606c0*/  LDL.64 R10, [R1+0x138] ;  /* 0x00013800010a7983 */ /* 0x000f220000100a00 */
        /* <DEDUP_REMOVED lines=12> */
[----:B------:R-:W4:Y:S01]  /*60790*/  LDL.64 R38, [R1+0xb8] ;  /* 0x0000b80001267983 */ /* 0x000f220000100a00 */
[----:B------:R-:W4:Y:S02]  /*607a0*/  LDL.LU R40, [R1+0x3a0] ;  /* 0x0003a00001287983 */ /* 0x000f240000300800 */
[----:B------:R-:W4:Y:S02]  /*607b0*/  LDL.LU R41, [R1+0x3a4] ;  /* 0x0003a40001297983 */ /* 0x000f240000300800 */
[----:B------:R-:W4:Y:S01]  /*607c0*/  LDL.LU R42, [R1+0x3a8] ;  /* 0x0003a800012a7983 */ /* 0x000f220000300800 */
[----:B------:R-:W4:Y:S01]  /*607d0*/  LDL.LU R43, [R1+0x3ac] ;  /* 0x0003ac00012b7983 */ /* 0x000f220000300800 */
[----:B------:R-:W4:Y:S02]  /*607e0*/  LDL.64 R46, [R1+0xa8] ;  /* 0x0000a800012e7983 */ /* 0x000f240000100a00 */
[----:B------:R-:W-:-:S02]  /*607f0*/  IMAD.MOV.U32 R31, RZ, RZ, R5 ;  /* 0x000000ffff1f7224 */ /* 0x000fc400078e0005 */
[----:B------:R0:W-:Y:S01]  /*60800*/  STL.64 [R1+0x15b0], R20 ;  /* 0x0015b01401007387 */ /* 0x0001e20000100a00 */
[----:B------:R3:W-:Y:S01]  /*60810*/  STL.64 [R1+0x15b8], R22 ;  /* 0x0015b81601007387 */ /* 0x0007e20000100a00 */
[----:B------:R-:W-:Y:S02]  /*60820*/  IMAD.MOV.U32 R5, RZ, RZ, R7 ;  /* 0x000000ffff057224 */ /* 0x000fe400078e0007 */
[----:B0-----:R-:W-:Y:S02]  /*60830*/  IMAD.MOV.U32 R20, RZ, RZ, R6 ;  /* 0x000000ffff147224 */ /* 0x001fe400078e0006 */
[----:B------:R-:W4:Y:S01]  /*60840*/  LDL.LU.64 R6, [R1+0x4f68] ;  /* 0x004f680001067983 */ /* 0x000f220000300a00 */
[----:B------:R-:W4:Y:S02]  /*60850*/  LDL.LU R4, [R1+0x4f60] ;  /* 0x004f600001047983 */ /* 0x000f240000300800 */
[----:B---3--:R-:W-:Y:S02]  /*60860*/  IMAD.MOV.U32 R22, RZ, RZ, R26 ;  /* 0x000000ffff167224 */ /* 0x008fe400078e001a */
[----:B------:R-:W-:Y:S01]  /*60870*/  IMAD.MOV.U32 R21, RZ, RZ, R27 ;  /* 0x000000ffff157224 */ /* 0x000fe200078e001b */
[C---:B--2---:R-:W-:Y:S11]  /*60880*/  HMMA.16816.F32 R12, R52.reuse, R26, R12 ;  /* 0x0000001a340c723c */ /* 0x044ff6000000180c */
[----:B------:R-:W-:Y:S11]  /*60890*/  @!UPT UIADD3 URZ, URZ, URZ, URZ ;  /* 0x0000003f3f3ff290 */ /* 0x000ff6000fffe03f */
[----:B------:R-:W-:Y:S01]  /*608a0*/  @!UPT UIADD3 URZ, URZ, URZ, URZ ;  /* 0x0000003f3f3ff290 */ /* 0x000fe2000fffe03f */
[----:B------:R-:W-:Y:S01]  /*608b0*/  STL.64 [R1+0x15a0], R12 ;  /* 0x0015a00c01007387 */ /* 0x000fe20000100a00 */
[----:B------:R0:W-:Y:S03]  /*608c0*/  STL.64 [R1+0x15a8], R14 ;  /* 0x0015a80e01007387 */ /* 0x0001e60000100a00 */
[----:B0-----:R-:W2:Y:S01]  /*608d0*/  LDL.LU.64 R14, [R1+0x4f58] ;  /* 0x004f5800010e7983 */ /* 0x001ea20000300a00 */
[----:B------:R-:W2:Y:S02]  /*608e0*/  LDL.LU.64 R26, [R1+0x4f50] ;  /* 0x004f5000011a7983 */ /* 0x000ea40000300a00 */
[----:B------:R-:W2:Y:S02]  /*608f0*/  LDL.LU.64 R24, [R1+0x4f48] ;  /* 0x004f480001187983 */ /* 0x000ea40000300a00 */
[----:B----4-:R-:W-:Y:S02]  /*60900*/  IMAD.MOV.U32 R61, RZ, RZ, R11 ;  /* 0x000000ffff3d7224 */ /* 0x010fe400078e000b */
[----:B------:R-:W-:Y:S01]  /*60910*/  IMAD.MOV.U32 R30, RZ, RZ, R8 ;  /* 0x000000ffff1e7224 */ /* 0x000fe200078e0008 */
[C---:B--2---:R-:W-:Y:S08]  /*60920*/  HMMA.16816.F32 R24, R52.reuse, R14, R24 ;  /* 0x0000000e3418723c */ /* 0x044ff00000001818 */
[----:B------:R-:W-:Y:S01]  /*60930*/  HMMA.16816.F32 R52, R52, R10, R16 ;  /* 0x0000000a3434723c */ /* 0x000fe20000001810 */
[----:B------:R-:W-:Y:S11]  /*60940*/  IMAD.MOV.U32 R23, RZ, RZ, R15 ;  /* 0x000000ffff177224 */ /* 0x000ff600078e000f */
[----:B------:R-:W-:Y:S03]  /*60950*/  @!UPT UIADD3 URZ, URZ, URZ, URZ ;  /* 0x0000003f3f3ff290 */ /* 0x000fe6000fffe03f */
[----:B------:R0:W-:Y:S01]  /*60960*/  STL.64 [R1+0x1590], R24 ;  /* 0x0015901801007387 */ /* 0x0001e20000100a00 */
[----:B------:R1:W-:Y:S02]  /*60970*/  STL.64 [R1+0x1598], R26 ;  /* 0x0015981a01007387 */ /* 0x0003e40000100a00 */
[----:B0-----:R-:W-:Y:S01]  /*60980*/  IMAD.MOV.U32 R24, RZ, RZ, R14 ;  /* 0x000000ffff187224 */ /* 0x001fe200078e000e */
[----:B-1----:R-:W2:Y:S01]  /*60990*/  LDL.LU.64 R26, [R1+0x4f40] ;  /* 0x004f4000011a7983 */ /* 0x002ea20000300a00 */
[----:B------:R-:W3:Y:S02]  /*609a0*/  LDL.LU R25, [R1+0x4f38] ;  /* 0x004f380001197983 */ /* 0x000ee40000300800 */
[----:B------:R-:W4:Y:S02]  /*609b0*/  LDL.LU.64 R14, [R1+0x4f30] ;  /* 0x004f3000010e7983 */ /* 0x000f240000300a00 */
[----:B------:R-:W2:Y:S01]  /*609c0*/  LDL.LU.64 R12, [R1+0x4f28] ;  /* 0x004f2800010c7983 */ /* 0x000ea20000300a00 */
[----:B------:R-:W-:Y:S01]  /*609d0*/  STL.64 [R1+0x4ed8], R22 ;  /* 0x004ed81601007387 */ /* 0x000fe20000100a00 */
[----:B------:R0:W-:Y:S03]  /*609e0*/  STL.64 [R1+0x4ed0], R20 ;  /* 0x004ed01401007387 */ /* 0x0001e60000100a00 */
[----:B0-----:R-:W3:Y:S01]  /*609f0*/  LDL.LU R20, [R1+0x3d0] ;  /* 0x0003d00001147983 */ /* 0x001ee20000300800 */
[----:B------:R-:W3:Y:S02]  /*60a00*/  LDL.LU R21, [R1+0x3d4] ;  /* 0x0003d40001157983 */ /* 0x000ee40000300800 */
[----:B------:R-:W3:Y:S02]  /*60a10*/  LDL.LU R22, [R1+0x3d8] ;  /* 0x0003d80001167983 */ /* 0x000ee40000300800 */
[----:B------:R-:W3:Y:S01]  /*60a20*/  LDL.LU R23, [R1+0x3dc] ;  /* 0x0003dc0001177983 */ /* 0x000ee20000300800 */
[----:B------:R-:W3:Y:S01]  /*60a30*/  LDL.LU.64 R18, [R1+0x4f20] ;  /* 0x004f200001127983 */ /* 0x000ee20000300a00 */
[----:B------:R-:W3:Y:S02]  /*60a40*/  LDL.LU.64 R10, [R1+0x4f18] ;  /* 0x004f1800010a7983 */ /* 0x000ee40000300a00 */
[----:B------:R-:W-:Y:S02]  /*60a50*/  STL.64 [R1+0xb20], R52 ;  /* 0x000b203401007387 */ /* 0x000fe40000100a00 */
[----:B------:R2:W-:Y:S01]  /*60a60*/  STL.64 [R1+0xb28], R54 ;  /* 0x000b283601007387 */ /* 0x0005e20000100a00 */
[----:B------:R-:W3:Y:S01]  /*60a70*/  LDL.LU.64 R8, [R1+0x4f10] ;  /* 0x004f100001087983 */ /* 0x000ee20000300a00 */
[----:B--2---:R-:W-:-:S02]  /*60a80*/  IMAD.MOV.U32 R54, RZ, RZ, R13 ;  /* 0x000000ffff367224 */ /* 0x004fc400078e000d */
[----:B------:R-:W-:Y:S01]  /*60a90*/  IMAD.MOV.U32 R55, RZ, RZ, R12 ;  /* 0x000000ffff377224 */ /* 0x000fe200078e000c */
[C---:B---3--:R-:W-:Y:S01]  /*60aa0*/  HMMA.16816.F32 R28, R8.reuse, R30, R56 ;  /* 0x0000001e081c723c */ /* 0x048fe20000001838 */
[----:B------:R-:W2:Y:S07]  /*60ab0*/  LDL.LU.64 R58, [R1+0x4f08] ;  /* 0x004f0800013a7983 */ /* 0x000eae0000300a00 */
[C---:B------:R-:W-:Y:S11]  /*60ac0*/  HMMA.16816.F32 R52, R8.reuse, R54, R48 ;  /* 0x000000360834723c */ /* 0x040ff60000001830 */
[----:B------:R-:W-:Y:S04]  /*60ad0*/  @!UPT UIADD3 URZ, URZ, URZ, URZ ;  /* 0x0000003f3f3ff290 */ /* 0x000fe8000fffe03f */
[----:B------:R-:W-:Y:S01]  /*60ae0*/  STL.64 [R1+0x1090], R28 ;  /* 0x0010901c01007387 */ /* 0x000fe20000100a00 */
[----:B------:R0:W-:Y:S03]  /*60af0*/  STL.64 [R1+0x1098], R30 ;  /* 0x0010981e01007387 */ /* 0x0001e60000100a00 */
[----:B0-----:R-:W3:Y:S01]  /*60b00*/  LDL.LU.64 R30, [R1+0x4f00] ;  /* 0x004f0000011e7983 */ /* 0x001ee20000300a00 */
[----:B------:R-:W2:Y:S02]  /*60b10*/  LDL.LU.64 R50, [R1+0x4ef8] ;  /* 0x004ef80001327983 */ /* 0x000ea40000300a00 */
[----:B------:R-:W2:Y:S02]  /*60b20*/  LDL.LU.64 R48, [R1+0x4ef0] ;  /* 0x004ef00001307983 */ /* 0x000ea40000300a00 */
[----:B------:R-:W-:Y:S01]  /*60b30*/  STL.64 [R1+0x1080], R52 ;  /* 0x0010803401007387 */ /* 0x000fe20000100a00 */
[----:B------:R-:W-:Y:S01]  /*60b40*/  STL.64 [R1+0x1088], R54 ;  /* 0x0010883601007387 */ /* 0x000fe20000100a00 */
[C---:B---3--:R-:W-:Y:S08]  /*60b50*/  HMMA.16816.F32 R28, R8.reuse, R30, R20 ;  /* 0x0000001e081c723c */ /* 0x048ff00000001814 */
[C---:B--2---:R-:W-:Y:S11]  /*60b60*/  HMMA.16816.F32 R20, R8.reuse, R58, R48 ;  /* 0x0000003a0814723c */ /* 0x044ff60000001830 */
[----:B------:R-:W-:Y:S04]  /*60b70*/  @!UPT UIADD3 URZ, URZ, URZ, URZ ;  /* 0x0000003f3f3ff290 */ /* 0x000fe8000fffe03f */
[----:B------:R-:W-:Y:S01]  /*60b80*/  STL.64 [R1+0x1070], R28 ;  /* 0x0010701c01007387 */ /* 0x000fe20000100a00 */
[----:B------:R-:W-:Y:S07]  /*60b90*/  STL.64 [R1+0x1078], R30 ;  /* 0x0010781e01007387 */ /* 0x000fee0000100a00 */
[----:B------:R-:W-:Y:S02]  /*60ba0*/  STL.64 [R1+0x1060], R20 ;  /* 0x0010601401007387 */ /* 0x000fe40000100a00 */
[----:B------:R0:W-:Y:S01]  /*60bb0*/  STL.64 [R1+0x1068], R22 ;  /* 0x0010681601007387 */ /* 0x0001e20000100a00 */
[----:B------:R-:W2:Y:S01]  /*60bc0*/  LDL.LU R48, [R1+0x390] ;  /* 0x0003900001307983 */ /* 0x000ea20000300800 */
[----:B------:R-:W2:Y:S02]  /*60bd0*/  LDL.LU R49, [R1+0x394] ;  /* 0x0003940001317983 */ /* 0x000ea40000300800 */
[----:B------:R-:W2:Y:S02]  /*60be0*/  LDL.LU R50, [R1+0x398] ;  /* 0x0003980001327983 */ /* 0x000ea40000300800 */
[----:B------:R-:W2:Y:S01]  /*60bf0*/  LDL.LU R51, [R1+0x39c] ;  /* 0x00039c0001337983 */ /* 0x000ea20000300800 */
[----:B0-----:R-:W-:Y:S01]  /*60c00*/  HMMA.16816.F32 R20, R8, R38, R32 ;  /* 0x000000260814723c */ /* 0x001fe20000001820 */
[----:B------:R-:W-:-:S02]  /*60c10*/  IMAD.MOV.U32 R12, RZ, RZ, R59 ;  /* 0x000000ffff0c7224 */ /* 0x000fc400078e003b */
[----:B------:R-:W-:-:S03]  /*60c20*/  IMAD.MOV.U32 R13, RZ, RZ, R58 ;  /* 0x000000ffff0d7224 */ /* 0x000fc600078e003a */
[----:B------:R-:W-:Y:S02]  /*60c30*/  STL [R1+0x4d84], R12 ;  /* 0x004d840c01007387 */ /* 0x000fe40000100800 */
[----:B------:R-:W-:Y:S02]  /*60c40*/  STL [R1+0x4d80], R13 ;  /* 0x004d800d01007387 */ /* 0x000fe40000100800 */
[----:B------:R-:W-:Y:S11]  /*60c50*/  IMAD.MOV.U32 R58, RZ, RZ, R4 ;  /* 0x000000ffff3a7224 */ /* 0x000ff600078e0004 */
[----:B------:R-:W-:Y:S02]  /*60c60*/  @!UPT UIADD3 URZ, URZ, URZ, URZ ;  /* 0x0000003f3f3ff290 */ /* 0x000fe4000fffe03f */
[----:B------:R-:W-:Y:S01]  /*60c70*/  STL.64 [R1+0x1050], R20 ;  /* 0x0010501401007387 */ /* 0x000fe20000100a00 */
[----:B------:R0:W-:Y:S02]  /*60c80*/  STL.64 [R1+0x1058], R22 ;  /* 0x0010581601007387 */ /* 0x0001e40000100a00 */
[----:B0-----:R-:W-:Y:S01]  /*60c90*/  HMMA.16816.F32 R20, R8, R46, R40 ;  /* 0x0000002e0814723c */ /* 0x001fe20000001828 */
[----:B------:R-:W-:Y:S02]  /*60ca0*/  IMAD.MOV.U32 R59, RZ, RZ, R3 ;  /* 0x000000ffff3b7224 */ /* 0x000fe400078e0003 */
[----:B------:R-:W-:Y:S02]  /*60cb0*/  IMAD.MOV.U32 R16, RZ, RZ, R39 ;  /* 0x000000ffff107224 */ /* 0x000fe400078e0027 */
[----:B------:R-:W-:-:S03]  /*60cc0*/  IMAD.MOV.U32 R17, RZ, RZ, R38 ;  /* 0x000000ffff117224 */ /* 0x000fc600078e0026 */
[----:B------:R-:W-:Y:S02]  /*60cd0*/  STL [R1+0x4d8c], R16 ;  /* 0x004d8c1001007387 */ /* 0x000fe40000100800 */
[----:B------:R-:W-:Y:S01]  /*60ce0*/  STL [R1+0x4d88], R17 ;  /* 0x004d881101007387 */ /* 0x000fe20000100800 */
[----:B------:R-:W-:Y:S01]  /*60cf0*/  LOP3.LUT R25, R2, 0x10, R25, 0x78, !PT ;  /* 0x0000001002197812 */ /* 0x000fe200078e7819 */
[----:B------:R-:W-:-:S11]  /*60d00*/  IMAD.MOV.U32 R60, RZ, RZ, R47 ;  /* 0x000000ffff3c7224 */ /* 0x000fd600078e002f */
[----:B------:R0:W-:Y:S01]  /*60d10*/  STL.64 [R1+0x1040], R20 ;  /* 0x0010401401007387 */ /* 0x0001e20000100a00 */
[----:B------:R1:W-:Y:S03]  /*60d20*/  STL.64 [R1+0x1048], R22 ;  /* 0x0010481601007387 */ /* 0x0003e60000100a00 */
[----:B0-----:R-:W3:Y:S01]  /*60d30*/  LDL.LU R20, [R1+0x720] ;  /* 0x0007200001147983 */ /* 0x001ee20000300800 */
[----:B------:R-:W3:Y:S02]  /*60d40*/  LDL.LU R21, [R1+0x724] ;  /* 0x0007240001157983 */ /* 0x000ee40000300800 */
[----:B-1----:R-:W3:Y:S02]  /*60d50*/  LDL.LU R22, [R1+0x728] ;  /* 0x0007280001167983 */ /* 0x002ee40000300800 */
[----:B------:R-:W3:Y:S01]  /*60d60*/  LDL.LU R23, [R1+0x72c] ;  /* 0x00072c0001177983 */ /* 0x000ee20000300800 */
[----:B------:R-:W3:Y:S01]  /*60d70*/  LDL.64 R30, [R1+0x78] ;  /* 0x00007800011e7983 */ /* 0x000ee20000100a00 */
[----:B------:R-:W4:Y:S02]  /*60d80*/  LDL.LU R32, [R1+0x710] ;  /* 0x0007100001207983 */ /* 0x000f240000300800 */
[----:B------:R-:W4:Y:S02]  /*60d90*/  LDL.LU R33, [R1+0x714] ;  /* 0x0007140001217983 */ /* 0x000f240000300800 */
[----:B------:R-:W4:Y:S01]  /*60da0*/  LDL.LU R34, [R1+0x718] ;  /* 0x0007180001227983 */ /* 0x000f220000300800 */
[----:B------:R-:W4:Y:S01]  /*60db0*/  LDL.LU R35, [R1+0x71c] ;  /* 0x00071c0001237983 */ /* 0x000f220000300800 */
[----:B------:R-:W4:Y:S02]  /*60dc0*/  LDL.64 R38, [R1+0x68] ;  /* 0x0000680001267983 */ /* 0x000f240000100a00 */
[----:B------:R-:W4:Y:S02]  /*60dd0*/  LDL.LU R40, [R1+0x700] ;  /* 0x0007000001287983 */ /* 0x000f240000300800 */
[----:B------:R-:W-:Y:S01]  /*60de0*/  IMAD.MOV.U32 R3, RZ, RZ, R46 ;  /* 0x000000ffff037224 */ /* 0x000fe200078e002e */
[----:B------:R-:W-:Y:S01]  /*60df0*/  LOP3.LUT R25, R25, 0x800, R0, 0xf8, !PT ;  /* 0x0000080019197812 */ /* 0x000fe200078ef800 */
[----:B------:R-:W4:Y:S01]  /*60e00*/  LDL.LU R41, [R1+0x704] ;  /* 0x0007040001297983 */ /* 0x000f220000300800 */
[----:B------:R-:W4:Y:S02]  /*60e10*/  LDL.LU R42, [R1+0x708] ;  /* 0x00070800012a7983 */ /* 0x000f240000300800 */
[----:B------:R-:W4:Y:S02]  /*60e20*/  LDL.LU R43, [R1+0x70c] ;  /* 0x00070c00012b7983 */ /* 0x000f240000300800 */
[----:B------:R-:W4:Y:S01]  /*60e30*/  LDL.64 R46, [R1+0x58] ;  /* 0x00005800012e7983 */ /* 0x000f220000100a00 */
[----:B------:R-:W-:Y:S01]  /*60e40*/  LOP3.LUT R25, R25, 0x40, RZ, 0x3c, !PT ;  /* 0x0000004019197812 */ /* 0x000fe200078e3cff */
[----:B------:R-:W-:Y:S01]  /*60e50*/  STL [R1+0x4d94], R60 ;  /* 0x004d943c01007387 */ /* 0x000fe20000100800 */
[----:B------:R-:W-:Y:S01]  /*60e60*/  STL [R1+0x4d90], R3 ;  /* 0x004d900301007387 */ /* 0x000fe20000100800 */
[C---:B--2---:R-:W-:Y:S02]  /*60e70*/  HMMA.16816.F32 R52, R8.reuse, R58, R48 ;  /* 0x0000003a0834723c */ /* 0x044fe40000001830 */
[----:B------:R-:W2:Y:S11]  /*60e80*/  LDL.LU R48, [R1+0x6f0] ;  /* 0x0006f00001307983 */ /* 0x000eb60000300800 */
[----:B------:R-:W-:Y:S10]  /*60e90*/  @!UPT UIADD3 URZ, URZ, URZ, URZ ;  /* 0x0000003f3f3ff290 */ /* 0x000ff4000fffe03f */
[----:B------:R-:W-:Y:S01]  /*60ea0*/  STL.64 [R1+0x1030], R52 ;  /* 0x0010303401007387 */ /* 0x000fe20000100a00 */
[----:B------:R-:W-:Y:S02]  /*60eb0*/  STL.64 [R1+0x1038], R54 ;  /* 0x0010383601007387 */ /* 0x000fe40000100a00 */
[----:B------:R-:W0:Y:S04]  /*60ec0*/  LDSM.16.MT88.4 R52, [R25+0x9000] ;  /* 0x009000001934783b */ /* 0x000e280000004200 */
[----:B------:R-:W2:Y:S01]  /*60ed0*/  LDL.LU R49, [R1+0x6f4] ;  /* 0x0006f40001317983 */ /* 0x000ea20000300800 */
[----:B------:R-:W2:Y:S01]  /*60ee0*/  LDL.LU R50, [R1+0x6f8] ;  /* 0x0006f80001327983 */ /* 0x000ea20000300800 */
[----:B------:R-:W2:Y:S02]  /*60ef0*/  LDL.LU R51, [R1+0x6fc] ;  /* 0x0006fc0001337983 */ /* 0x000ea40000300800 */
[----:B------:R-:W2:Y:S02]  /*60f00*/  LDL.64 R58, [R1+0x48] ;  /* 0x00004800013a7983 */ /* 0x000ea40000100a00 */
[----:B------:R1:W-:Y:S01]  /*60f10*/  STL.64 [R1+0x4e58], R26 ;  /* 0x004e581a01007387 */ /* 0x0003e20000100a00 */
[----:B------:R-:W-:Y:S01]  /*60f20*/  STL [R1+0x4e50], R25 ;  /* 0x004e501901007387 */ /* 0x000fe20000100800 */
[----:B------:R-:W-:Y:S03]  /*60f30*/  STL [R1+0x4ee0], R24 ;  /* 0x004ee01801007387 */ /* 0x000fe60000100800 */
[----:B-1----:R-:W2:Y:S04]  /*60f40*/  LDL.64 R26, [R1+0x88] ;  /* 0x00008800011a7983 */ /* 0x002ea80000100a00 */
[----:B0-----:R-:W-:Y:S01]  /*60f50*/  STL.64 [R1+0x4dc8], R54 ;  /* 0x004dc83601007387 */ /* 0x001fe20000100a00 */
[----:B------:R0:W-:Y:S03]  /*60f60*/  STL.64 [R1+0x4dc0], R52 ;  /* 0x004dc03401007387 */ /* 0x0001e60000100a00 */
[----:B0-----:R-:W2:Y:S01]  /*60f70*/  LDL.LU R52, [R1+0x730] ;  /* 0x0007300001347983 */ /* 0x001ea20000300800 */
[----:B------:R-:W2:Y:S02]  /*60f80*/  LDL.LU R53, [R1+0x734] ;  /* 0x0007340001357983 */ /* 0x000ea40000300800 */
[----:B------:R-:W2:Y:S02]  /*60f90*/  LDL.LU R54, [R1+0x738] ;  /* 0x0007380001367983 */ /* 0x000ea40000300800 */
[----:B------:R-:W2:Y:S01]  /*60fa0*/  LDL.LU R55, [R1+0x73c] ;  /* 0x00073c0001377983 */ /* 0x000ea20000300800 */
[----:B---3--:R-:W-:Y:S01]  /*60fb0*/  HMMA.16816.F32 R20, R8, R30, R20 ;  /* 0x0000001e0814723c */ /* 0x008fe20000001814 */
[----:B------:R-:W-:-:S02]  /*60fc0*/  IMAD.MOV.U32 R13, RZ, RZ, R31 ;  /* 0x000000ffff0d7224 */ /* 0x000fc400078e001f */
[----:B------:R-:W-:Y:S02]  /*60fd0*/  IMAD.MOV.U32 R12, RZ, RZ, R30 ;  /* 0x000000ffff0c7224 */ /* 0x000fe400078e001e */
[----:B----4-:R-:W-:Y:S02]  /*60fe0*/  IMAD.MOV.U32 R4, RZ, RZ, R39 ;  /* 0x000000ffff047224 */ /* 0x010fe400078e0027 */
[----:B------:R-:W-:Y:S02]  /*60ff0*/  IMAD.MOV.U32 R17, RZ, RZ, R38 ;  /* 0x000000ffff117224 */ /* 0x000fe400078e0026 */
[----:B--2---:R-:W-:Y:S02]  /*61000*/  IMAD.MOV.U32 R2, RZ, RZ, R27 ;  /* 0x000000ffff027224 */ /* 0x004fe400078e001b */
[----:B------:R-:W-:Y:S01]  /*61010*/  IMAD.MOV.U32 R0, RZ, RZ, R26 ;  /* 0x000000ffff007224 */ /* 0x000fe200078e001a */
[C---:B------:R-:W-:Y:S11]  /*61020*/  HMMA.16816.F32 R52, R8.reuse, R26, R52 ;  /* 0x0000001a0834723c */ /* 0x040ff60000001834 */
[----:B------:R-:W-:Y:S11]  /*61030*/  @!UPT UIADD3 URZ, URZ, URZ, URZ ;  /* 0x0000003f3f3ff290 */ /* 0x000ff6000fffe03f */
[----:B------:R-:W-:Y:S01]  /*61040*/  @!UPT UIADD3 URZ, URZ, URZ, URZ ;  /* 0x0000003f3f3ff290 */ /* 0x000fe2000fffe03f */
[----:B------:R-:W-:Y:S01]  /*61050*/  STL.64 [R1+0x1020], R52 ;  /* 0x0010203401007387 */ /* 0x000fe20000100a00 */
[----:B------:R-:W-:Y:S02]  /*61060*/  STL.64 [R1+0x1028], R54 ;  /* 0x0010283601007387 */ /* 0x000fe40000100a00 */
[----:B------:R-:W-:Y:S02]  /*61070*/  STL [R1+0x4d9c], R2 ;  /* 0x004d9c0201007387 */ /* 0x000fe40000100800 */
[----:B------:R-:W-:Y:S01]  /*61080*/  STL [R1+0x4d98], R0 ;  /* 0x004d980001007387 */ /* 0x000fe20000100800 */
[----:B------:R-:W-:Y:S01]  /*61090*/  STL.64 [R1+0x1010], R20 ;  /* 0x0010101401007387 */ /* 0x000fe20000100a00 */
[----:B------:R-:W-:Y:S02]  /*610a0*/  STL.64 [R1+0x1018], R22 ;  /* 0x0010181601007387 */ /* 0x000fe40000100a00 */
[----:B------:R-:W-:Y:S02]  /*610b0*/  STL [R1+0x4da4], R13 ;  /* 0x004da40d01007387 */ /* 0x000fe40000100800 */
[----:B------:R-:W-:Y:S01]  /*610c0*/  STL [R1+0x4da0], R12 ;  /* 0x004da00c01007387 */ /* 0x000fe20000100800 */
[----:B------:R0:W-:Y:S02]  /*610d0*/  STL.64 [R1+0x4ee8], R14 ;  /* 0x004ee80e01007387 */ /* 0x0001e40000100a00 */
[C---:B0-----:R-:W-:Y:S11]  /*610e0*/  HMMA.16816.F32 R12, R8.reuse, R38, R32 ;  /* 0x00000026080c723c */ /* 0x041ff60000001820 */
[----:B------:R-:W-:Y:S11]  /*610f0*/  @!UPT UIADD3 URZ, URZ, URZ, URZ ;  /* 0x0000003f3f3ff290 */ /* 0x000ff6000fffe03f */
[----:B------:R-:W-:Y:S01]  /*61100*/  @!UPT UIADD3 URZ, URZ, URZ, URZ ;  /* 0x0000003f3f3ff290 */ /* 0x000fe2000fffe03f */
[----:B------:R-:W-:Y:S01]  /*61110*/  STL.64 [R1+0x1000], R12 ;  /* 0x0010000c01007387 */ /* 0x000fe20000100a00 */
[----:B------:R0:W-:Y:S02]  /*61120*/  STL.64 [R1+0x1008], R14 ;  /* 0x0010080e01007387 */ /* 0x0001e40000100a00 */
[C---:B0-----:R-:W-:Y:S01]  /*61130*/  HMMA.16816.F32 R12, R8.reuse, R46, R40 ;  /* 0x0000002e080c723c */ /* 0x041fe20000001828 */
[----:B------:R-:W-:Y:S01]  /*61140*/  STL [R1+0x4dac], R4 ;  /* 0x004dac0401007387 */ /* 0x000fe20000100800 */
[----:B------:R-:W-:Y:S11]  /*61150*/  STL [R1+0x4da8], R17 ;  /* 0x004da81101007387 */ /* 0x000ff60000100800 */
[----:B------:R-:W-:Y:S10]  /*61160*/  @!UPT UIADD3 URZ, URZ, URZ, URZ ;  /* 0x0000003f3f3ff290 */ /* 0x000ff4000fffe03f */
[----:B------:R0:W-:Y:S01]  /*61170*/  STL.64 [R1+0xff0], R12 ;  /* 0x000ff00c01007387 */ /* 0x0001e20000100a00 */
[----:B------:R1:W-:Y:S03]  /*61180*/  STL.64 [R1+0xff8], R14 ;  /* 0x000ff80e01007387 */ /* 0x0003e60000100a00 */
[----:B0-----:R-:W2:Y:S01]  /*61190*/  LDL.LU R12, [R1+0x6e0] ;  /* 0x0006e000010c7983 */ /* 0x001ea20000300800 */
[----:B------:R-:W2:Y:S02]  /*611a0*/  LDL.LU R13, [R1+0x6e4] ;  /* 0x0006e400010d7983 */ /* 0x000ea40000300800 */
[----:B-1----:R-:W2:Y:S02]  /*611b0*/  LDL.LU R14, [R1+0x6e8] ;  /* 0x0006e800010e7983 */ /* 0x002ea40000300800 */
[----:B------:R-:W2:Y:S01]  /*611c0*/  LDL.LU R15, [R1+0x6ec] ;  /* 0x0006ec00010f7983 */ /* 0x000ea20000300800 */
[----:B------:R-:W2:Y:S01]  /*611d0*/  LDL.64 R26, [R1+0x38] ;  /* 0x00003800011a7983 */ /* 0x000ea20000100a00 */
[----:B------:R-:W-:Y:S01]  /*611e0*/  HMMA.16816.F32 R28, R8, R58, R48 ;  /* 0x0000003a081c723c */ /* 0x000fe20000001830 */
[----:B------:R-:W-:-:S02]  /*611f0*/  IMAD.MOV.U32 R16, RZ, RZ, R47 ;  /* 0x000000ffff107224 */ /* 0x000fc400078e002f */
[----:B------:R-:W3:Y:S02]  /*61200*/  LDL.LU R20, [R1+0x6d0] ;  /* 0x0006d00001147983 */ /* 0x000ee40000300800 */
[----:B------:R-:W-:Y:S01]  /*61210*/  IMAD.MOV.U32 R3, RZ, RZ, R46 ;  /* 0x000000ffff037224 */ /* 0x000fe200078e002e */
[----:B------:R-:W3:Y:S01]  /*61220*/  LDL.LU R21, [R1+0x6d4] ;  /* 0x0006d40001157983 */ /* 0x000ee20000300800 */
[----:B------:R-:W3:Y:S02]  /*61230*/  LDL.LU R22, [R1+0x6d8] ;  /* 0x0006d80001167983 */ /* 0x000ee40000300800 */
[----:B------:R-:W3:Y:S02]  /*61240*/  LDL.LU R23, [R1+0x6dc] ;  /* 0x0006dc0001177983 */ /* 0x000ee40000300800 */
[----:B------:R-:W3:Y:S01]  /*61250*/  LDL.64 R34, [R1+0x28] ;  /* 0x0000280001227983 */ /* 0x000ee20000100a00 */
[----:B------:R-:W-:Y:S01]  /*61260*/  STL [R1+0x4db4], R16 ;  /* 0x004db41001007387 */ /* 0x000fe20000100800 */
[----:B------:R-:W-:Y:S02]  /*61270*/  STL [R1+0x4db0], R3 ;  /* 0x004db00301007387 */ /* 0x000fe40000100800 */
[----:B------:R-:W-:-:S02]  /*61280*/  IMAD.MOV.U32 R0, RZ, RZ, R58 ;  /* 0x000000ffff007224 */ /* 0x000fc400078e003a */
[----:B------:R-:W-:-:S06]  /*61290*/  IMAD.MOV.U32 R60, RZ, RZ, R59 ;  /* 0x000000ffff3c7224 */ /* 0x000fcc00078e003b */
[----:B------:R0:W-:Y:S01]  /*612a0*/  STL.64 [R1+0xfe0], R28 ;  /* 0x000fe01c01007387 */ /* 0x0001e20000100a00 */
[----:B------:R1:W-:Y:S02]  /*612b0*/  STL.64 [R1+0xfe8], R30 ;  /* 0x000fe81e01007387 */ /* 0x0003e40000100a00 */
[----:B------:R-:W4:Y:S02]  /*612c0*/  LDL.LU R36, [R1+0x6c0] ;  /* 0x0006c00001247983 */ /* 0x000f240000300800 */
[----:B------:R-:W4:Y:S01]  /*612d0*/  LDL.LU R37, [R1+0x6c4] ;  /* 0x0006c40001257983 */ /* 0x000f220000300800 */
[----:B------:R-:W4:Y:S01]  /*612e0*/  LDL.LU R38, [R1+0x6c8] ;  /* 0x0006c80001267983 */ /* 0x000f220000300800 */
[----:B------:R-:W4:Y:S02]  /*612f0*/  LDL.LU R39, [R1+0x6cc] ;  /* 0x0006cc0001277983 */ /* 0x000f240000300800 */
[----:B------:R-:W4:Y:S02]  /*61300*/  LDL.64 R42, [R1+0x18] ;  /* 0x00001800012a7983 */ /* 0x000f240000100a00 */
[----:B------:R-:W3:Y:S01]  /*61310*/  LDL.LU R44, [R1+0x6b0] ;  /* 0x0006b000012c7983 */ /* 0x000ee20000300800 */
[----:B------:R-:W3:Y:S01]  /*61320*/  LDL.LU R45, [R1+0x6b4] ;  /* 0x0006b400012d7983 */ /* 0x000ee20000300800 */
[----:B------:R-:W3:Y:S02]  /*61330*/  LDL.LU R46, [R1+0x6b8] ;  /* 0x0006b800012e7983 */ /* 0x000ee40000300800 */
[----:B------:R-:W3:Y:S02]  /*61340*/  LDL.LU R47, [R1+0x6bc] ;  /* 0x0006bc00012f7983 */ /* 0x000ee40000300800 */
[----:B------:R-:W3:Y:S01]  /*61350*/  LDL.64 R58, [R1+0x8] ;  /* 0x00000800013a7983 */ /* 0x000ee20000100a00 */
[----:B------:R-:W3:Y:S01]  /*61360*/  LDL.LU R52, [R1+0x670] ;  /* 0x0006700001347983 */ /* 0x000ee20000300800 */
[----:B------:R-:W3:Y:S02]  /*61370*/  LDL.LU R53, [R1+0x674] ;  /* 0x0006740001357983 */ /* 0x000ee40000300800 */
[----:B------:R-:W4:Y:S02]  /*61380*/  LDL.LU R54, [R1+0x678] ;  /* 0x0006780001367983 */ /* 0x000f240000300800 */
[----:B------:R-:W4:Y:S01]  /*61390*/  LDL.LU R55, [R1+0x67c] ;  /* 0x00067c0001377983 */ /* 0x000f220000300800 */
[----:B------:R-:W4:Y:S01]  /*613a0*/  LDL.LU R48, [R1+0x6a0] ;  /* 0x0006a00001307983 */ /* 0x000f220000300800 */
[----:B------:R-:W4:Y:S02]  /*613b0*/  LDL.LU R49, [R1+0x6a4] ;  /* 0x0006a40001317983 */ /* 0x000f240000300800 */
[----:B------:R-:W4:Y:S02]  /*613c0*/  LDL.LU R50, [R1+0x6a8] ;  /* 0x0006a80001327983 */ /* 0x000f240000300800 */
[----:B------:R-:W4:Y:S01]  /*613d0*/  LDL.LU R51, [R1+0x6ac] ;  /* 0x0006ac0001337983 */ /* 0x000f220000300800 */
[----:B0-----:R-:W4:Y:S01]  /*613e0*/  LDL.LU R28, [R1+0x660] ;  /* 0x00066000011c7983 */ /* 0x001f220000300800 */
[----:B------:R-:W4:Y:S02]  /*613f0*/  LDL.LU R29, [R1+0x664] ;  /* 0x00066400011d7983 */ /* 0x000f240000300800 */
[----:B-1----:R-:W4:Y:S02]  /*61400*/  LDL.LU R30, [R1+0x668] ;  /* 0x00066800011e7983 */ /* 0x002f240000300800 */
[----:B------:R-:W4:Y:S01]  /*61410*/  LDL.LU R31, [R1+0x66c] ;  /* 0x00066c00011f7983 */ /* 0x000f220000300800 */
[----:B------:R-:W-:Y:S01]  /*61420*/  STL [R1+0x4db8], R0 ;  /* 0x004db80001007387 */ /* 0x000fe20000100800 */
[C---:B--2---:R-:W-:Y:S11]  /*61430*/  HMMA.16816.F32 R12, R8.reuse, R26, R12 ;  /* 0x0000001a080c723c */ /* 0x044ff6000000180c */
[----:B------:R-:W-:Y:S11]  /*61440*/  @!UPT UIADD3 URZ, URZ, URZ, URZ ;  /* 0x0000003f3f3ff290 */ /* 0x000ff6000fffe03f */
[----:B------:R-:W-:Y:S01]  /*61450*/  @!UPT UIADD3 URZ, URZ, URZ, URZ ;  /* 0x0000003f3f3ff290 */ /* 0x000fe2000fffe03f */
[----:B------:R-:W-:Y:S01]  /*61460*/  STL.64 [R1+0xfd0], R12 ;  /* 0x000fd00c01007387 */ /* 0x000fe20000100a00 */
[----:B------:R0:W-:Y:S03]  /*61470*/  STL.64 [R1+0xfd8], R14 ;  /* 0x000fd80e01007387 */ /* 0x0001e60000100a00 */
[----:B0-----:R-:W2:Y:S01]  /*61480*/  LDL.LU.64 R14, [R1+0x4ee8] ;  /* 0x004ee800010e7983 */ /* 0x001ea20000300a00 */
[C---:B---3--:R-:W-:Y:S08]  /*61490*/  HMMA.16816.F32 R20, R8.reuse, R34, R20 ;  /* 0x000000220814723c */ /* 0x048ff00000001814 */
[C---:B----4-:R-:W-:Y:S08]  /*614a0*/  HMMA.16816.F32 R36, R8.reuse, R42, R36 ;  /* 0x0000002a0824723c */ /* 0x050ff00000001824 */
[----:B------:R-:W-:Y:S01]  /*614b0*/  HMMA.16816.F32 R44, R8, R58, R44 ;  /* 0x0000003a082c723c */ /* 0x000fe2000000182c */
[----:B------:R-:W3:Y:S01]  /*614c0*/  LDL.LU R24, [R1+0x4ee0] ;  /* 0x004ee00001187983 */ /* 0x000ee20000300800 */
[----:B------:R-:W-:-:S02]  /*614d0*/  IMAD.MOV.U32 R12, RZ, RZ, R26 ;  /* 0x000000ffff0c7224 */ /* 0x000fc400078e001a */
[----:B------:R-:W-:Y:S02]  /*614e0*/  IMAD.MOV.U32 R13, RZ, RZ, R35 ;  /* 0x000000ffff0d7224 */ /* 0x000fe400078e0023 */
[----:B------:R-:W-:Y:S02]  /*614f0*/  IMAD.MOV.U32 R17, RZ, RZ, R34 ;  /* 0x000000ffff117224 */ /* 0x000fe400078e0022 */
[----:B------:R-:W-:Y:S02]  /*61500*/  IMAD.MOV.U32 R4, RZ, RZ, R43 ;  /* 0x000000ffff047224 */ /* 0x000fe400078e002b */
[----:B------:R-:W-:Y:S01]  /*61510*/  IMAD.MOV.U32 R3, RZ, RZ, R42 ;  /* 0x000000ffff037224 */ /* 0x000fe200078e002a */
[----:B------:R-:W-:Y:S01]  /*61520*/  STL.64 [R1+0xfc0], R20 ;  /* 0x000fc01401007387 */ /* 0x000fe20000100a00 */
[----:B------:R0:W-:Y:S03]  /*61530*/  STL.64 [R1+0xfc8], R22 ;  /* 0x000fc81601007387 */ /* 0x0001e60000100a00 */
[----:B0-----:R-:W4:Y:S01]  /*61540*/  LDL.LU.64 R22, [R1+0x4ed8] ;  /* 0x004ed80001167983 */ /* 0x001f220000300a00 */
[----:B------:R-:W3:Y:S02]  /*61550*/  LDL.LU.64 R20, [R1+0x4ed0] ;  /* 0x004ed00001147983 */ /* 0x000ee40000300a00 */
[----:B------:R-:W3:Y:S02]  /*61560*/  LDL.LU.64 R34, [R1+0x4ec8] ;  /* 0x004ec80001227983 */ /* 0x000ee40000300a00 */
[----:B------:R-:W3:Y:S02]  /*61570*/  LDL.LU.64 R32, [R1+0x4ec0] ;  /* 0x004ec00001207983 */ /* 0x000ee40000300a00 */
[----:B------:R-:W-:-:S02]  /*61580*/  IMAD.MOV.U32 R0, RZ, RZ, R58 ;  /* 0x000000ffff007224 */ /* 0x000fc400078e003a */
[----:B------:R-:W-:Y:S01]  /*61590*/  IMAD.MOV.U32 R16, RZ, RZ, R59 ;  /* 0x000000ffff107224 */ /* 0x000fe200078e003b */
[----:B--2---:R-:W-:Y:S01]  /*615a0*/  STL.64 [R1+0x4e30], R14 ;  /* 0x004e300e01007387 */ /* 0x004fe20000100a00 */
[----:B------:R0:W-:Y:S03]  /*615b0*/  STL.64 [R1+0x4e28], R12 ;  /* 0x004e280c01007387 */ /* 0x0001e60000100a00 */
[----:B0-----:R-:W2:Y:S01]  /*615c0*/  LDL.LU R12, [R1+0x680] ;  /* 0x00068000010c7983 */ /* 0x001ea20000300800 */
[----:B------:R-:W2:Y:S02]  /*615d0*/  LDL.LU R13, [R1+0x684] ;  /* 0x00068400010d7983 */ /* 0x000ea40000300800 */
[----:B------:R-:W2:Y:S02]  /*615e0*/  LDL.LU R14, [R1+0x688] ;  /* 0x00068800010e7983 */ /* 0x000ea40000300800 */
[----:B------:R-:W2:Y:S01]  /*615f0*/  LDL.LU R15, [R1+0x68c] ;  /* 0x00068c00010f7983 */ /* 0x000ea20000300800 */
[----:B------:R-:W-:Y:S01]  /*61600*/  STL.64 [R1+0xfb0], R36 ;  /* 0x000fb02401007387 */ /* 0x000fe20000100a00 */
[----:B------:R0:W-:Y:S03]  /*61610*/  STL.64 [R1+0xfb8], R38 ;  /* 0x000fb82601007387 */ /* 0x0001e60000100a00 */
[----:B0-----:R-:W2:Y:S01]  /*61620*/  LDL.LU.64 R38, [R1+0x4eb8] ;  /* 0x004eb80001267983 */ /* 0x001ea20000300a00 */
[----:B------:R-:W2:Y:S02]  /*61630*/  LDL.LU.64 R36, [R1+0x4eb0] ;  /* 0x004eb00001247983 */ /* 0x000ea40000300a00 */
[----:B------:R-:W2:Y:S02]  /*61640*/  LDL.LU.64 R42, [R1+0x4ea8] ;  /* 0x004ea800012a7983 */ /* 0x000ea40000300a00 */
[----:B------:R-:W2:Y:S01]  /*61650*/  LDL.LU.64 R40, [R1+0x4ea0] ;  /* 0x004ea00001287983 */ /* 0x000ea20000300a00 */
[----:B------:R-:W-:Y:S01]  /*61660*/  STL.64 [R1+0x4e20], R6 ;  /* 0x004e200601007387 */ /* 0x000fe20000100a00 */
[----:B------:R-:W-:Y:S02]  /*61670*/  STL [R1+0x4e18], R4 ;  /* 0x004e180401007387 */ /* 0x000fe40000100800 */
[----:B------:R-:W-:Y:S02]  /*61680*/  STL.64 [R1+0xfa0], R44 ;  /* 0x000fa02c01007387 */ /* 0x000fe40000100a00 */
[----:B------:R0:W-:Y:S02]  /*61690*/  STL.64 [R1+0xfa8], R46 ;  /* 0x000fa82e01007387 */ /* 0x0001e40000100a00 */
[----:B0-----:R-:W2:Y:S01]  /*616a0*/  LDL.LU.64 R46, [R1+0x4e98] ;  /* 0x004e9800012e7983 */ /* 0x001ea20000300a00 */
[----:B------:R-:W2:Y:S02]  /*616b0*/  LDL.LU.64 R44, [R1+0x4e90] ;  /* 0x004e9000012c7983 */ /* 0x000ea40000300a00 */
[----:B------:R-:W2:Y:S02]  /*616c0*/  LDL.LU.64 R58, [R1+0x4e88] ;  /* 0x004e8800013a7983 */ /* 0x000ea40000300a00 */
[----:B------:R-:W3:Y:S01]  /*616d0*/  LDL.LU R56, [R1+0x4e80] ;  /* 0x004e800001387983 */ /* 0x000ee20000300800 */
[----:B------:R-:W-:Y:S01]  /*616e0*/  STL.64 [R1+0x4e40], R18 ;  /* 0x004e401201007387 */ /* 0x000fe20000100a00 */
[----:B------:R0:W-:Y:S03]  /*616f0*/  STL.64 [R1+0x4e38], R16 ;  /* 0x004e381001007387 */ /* 0x0001e60000100a00 */
        /* <DEDUP_REMOVED lines=10> */
[----:B------:R-:W4:Y:S01]  /*617a0*/  LDL.LU.64 R48, [R1+0x4e70] ;  /* 0x004e700001307983 */ /* 0x000f220000300a00 */
[C---:B------:R-:W-:Y:S01]  /*617b0*/  HMMA.16816.F32 R12, R8.reuse, R46, R12 ;  /* 0x0000002e080c723c */ /* 0x040fe2000000180c */
[----:B------:R-:W-:Y:S01]  /*617c0*/  STL.64 [R1+0x4dd8], R58 ;  /* 0x004dd83a01007387 */ /* 0x000fe20000100a00 */
[----:B---3--:R-:W-:Y:S06]  /*617d0*/  STL [R1+0x4dd0], R56 ;  /* 0x004dd03801007387 */ /* 0x008fec0000100800 */
[C---:B--2---:R-:W-:Y:S01]  /*617e0*/  HMMA.16816.F32 R16, R8.reuse, R50, R16 ;  /* 0x000000320810723c */ /* 0x044fe20000001810 */
[----:B------:R-:W-:Y:S01]  /*617f0*/  STL.64 [R1+0x4c38], R50 ;  /* 0x004c383201007387 */ /* 0x000fe20000100a00 */
[----:B----4-:R-:W-:Y:S11]  /*61800*/  STL.64 [R1+0x4c30], R48 ;  /* 0x004c303001007387 */ /* 0x010ff60000100a00 */
[----:B------:R-:W-:Y:S10]  /*61810*/  @!UPT UIADD3 URZ, URZ, URZ, URZ ;  /* 0x0000003f3f3ff290 */ /* 0x000ff4000fffe03f */
[----:B------:R-:W-:Y:S01]  /*61820*/  STL.64 [R1+0xf80], R16 ;  /* 0x000f801001007387 */ /* 0x000fe20000100a00 */
[----:B------:R-:W-:Y:S02]  /*61830*/  STL.64 [R1+0xf88], R18 ;  /* 0x000f881201007387 */ /* 0x000fe40000100a00 */
[----:B------:R-:W-:Y:S02]  /*61840*/  STL.64 [R1+0x4c48], R46 ;  /* 0x004c482e01007387 */ /* 0x000fe40000100a00 */
[----:B------:R-:W-:Y:S01]  /*61850*/  STL.64 [R1+0x4c40], R44 ;  /* 0x004c402c01007387 */ /* 0x000fe20000100a00 */
[----:B------:R-:W-:Y:S01]  /*61860*/  STL.64 [R1+0xf70], R12 ;  /* 0x000f700c01007387 */ /* 0x000fe20000100a00 */
[----:B------:R0:W-:Y:S02]  /*61870*/  STL.64 [R1+0xf78], R14 ;  /* 0x000f780e01007387 */ /* 0x0001e40000100a00 */
[C---:B0-----:R-:W-:Y:S01]  /*61880*/  HMMA.16816.F32 R12, R8.reuse, R42, R52 ;  /* 0x0000002a080c723c */ /* 0x041fe20000001834 */
[----:B------:R0:W-:Y:S01]  /*61890*/  STL.64 [R1+0x4c58], R42 ;  /* 0x004c582a01007387 */ /* 0x0001e20000100a00 */
[----:B------:R-:W-:Y:S11]  /*618a0*/  STL.64 [R1+0x4c50], R40 ;  /* 0x004c502801007387 */ /* 0x000ff60000100a00 */
[----:B------:R-:W-:Y:S10]  /*618b0*/  @!UPT UIADD3 URZ, URZ, URZ, URZ ;  /* 0x0000003f3f3ff290 */ /* 0x000ff4000fffe03f */
[----:B------:R-:W-:Y:S01]  /*618c0*/  STL.64 [R1+0xf60], R12 ;  /* 0x000f600c01007387 */ /* 0x000fe20000100a00 */
[----:B------:R1:W-:Y:S02]  /*618d0*/  STL.64 [R1+0xf68], R14 ;  /* 0x000f680e01007387 */ /* 0x0003e40000100a00 */
[----:B0-----:R-:W2:Y:S01]  /*618e0*/  LDL.64 R42, [R1+0xf8] ;  /* 0x0000f800012a7983 */ /* 0x001ea20000100a00 */
[----:B-1----:R-:W-:Y:S01]  /*618f0*/  HMMA.16816.F32 R12, R8, R38, R28 ;  /* 0x00000026080c723c */ /* 0x002fe2000000181c */
[----:B------:R-:W-:Y:S02]  /*61900*/  IMAD.MOV.U32 R54, RZ, RZ, R24 ;  /* 0x000000ffff367224 */ /* 0x000fe400078e0018 */
[----:B------:R-:W-:Y:S01]  /*61910*/  IMAD.MOV.U32 R55, RZ, RZ, R23 ;  /* 0x000000ffff377224 */ /* 0x000fe200078e0017 */
[----:B--2---:R0:W-:Y:S11]  /*61920*/  STL.64 [R1+0x4de0], R42 ;  /* 0x004de02a01007387 */ /* 0x0041f60000100a00 */
[----:B------:R-:W-:Y:S08]  /*61930*/  @!UPT UIADD3 URZ, URZ, URZ, URZ ;  /* 0x0000003f3f3ff290 */ /* 0x000ff0000fffe03f */
[----:B------:R-:W-:Y:S02]  /*61940*/  STL.64 [R1+0xf50], R12 ;  /* 0x000f500c01007387 */ /* 0x000fe40000100a00 */
[----:B------:R-:W-:Y:S02]  /*61950*/  STL.64 [R1+0xf58], R14 ;  /* 0x000f580e01007387 */ /* 0x000fe40000100a00 */
[----:B------:R1:W-:Y:S01]  /*61960*/  STL.64 [R1+0x4de8], R54 ;  /* 0x004de83601007387 */ /* 0x0003e20000100a00 */
[----:B------:R-:W2:Y:S01]  /*61970*/  LDL.LU R56, [R1+0x5c0] ;  /* 0x0005c00001387983 */ /* 0x000ea20000300800 */
[----:B------:R-:W2:Y:S02]  /*61980*/  LDL.LU R57, [R1+0x5c4] ;  /* 0x0005c40001397983 */ /* 0x000ea40000300800 */
[----:B------:R-:W3:Y:S02]  /*61990*/  LDL.LU R58, [R1+0x5c8] ;  /* 0x0005c800013a7983 */ /* 0x000ee40000300800 */
[----:B------:R-:W3:Y:S02]  /*619a0*/  LDL.LU R59, [R1+0x5cc] ;  /* 0x0005cc00013b7983 */ /* 0x000ee40000300800 */
[----:B0-----:R-:W-:-:S02]  /*619b0*/  IMAD.MOV.U32 R42, RZ, RZ, R22 ;  /* 0x000000ffff2a7224 */ /* 0x001fc400078e0016 */
[----:B------:R-:W-:Y:S01]  /*619c0*/  IMAD.MOV.U32 R43, RZ, RZ, R21 ;  /* 0x000000ffff2b7224 */ /* 0x000fe200078e0015 */
[----:B---3--:R-:W-:Y:S01]  /*619d0*/  STL.64 [R1+0x4df8], R58 ;  /* 0x004df83a01007387 */ /* 0x008fe20000100a00 */
[----:B--2---:R-:W-:Y:S03]  /*619e0*/  STL.64 [R1+0x4df0], R56 ;  /* 0x004df03801007387 */ /* 0x004fe60000100a00 */
[----:B------:R-:W-:Y:S02]  /*619f0*/  STL.64 [R1+0x4e00], R42 ;  /* 0x004e002a01007387 */ /* 0x000fe40000100a00 */
[----:B------:R-:W2:Y:S01]  /*61a00*/  LDL.LU R52, [R1+0x5d0] ;  /* 0x0005d00001347983 */ /* 0x000ea20000300800 */
[----:B------:R-:W2:Y:S01]  /*61a10*/  LDL.LU R53, [R1+0x5d4] ;  /* 0x0005d40001357983 */ /* 0x000ea20000300800 */
[----:B-1----:R-:W3:Y:S02]  /*61a20*/  LDL.LU R54, [R1+0x5d8] ;  /* 0x0005d80001367983 */ /* 0x002ee40000300800 */
[----:B------:R-:W3:Y:S02]  /*61a30*/  LDL.LU R55, [R1+0x5dc] ;  /* 0x0005dc0001377983 */ /* 0x000ee40000300800 */
[----:B---3--:R-:W-:Y:S01]  /*61a40*/  STL.64 [R1+0x4e10], R54 ;  /* 0x004e103601007387 */ /* 0x008fe20000100a00 */
[----:B--2---:R0:W-:Y:S03]  /*61a50*/  STL.64 [R1+0x4e08], R52 ;  /* 0x004e083401007387 */ /* 0x0041e60000100a00 */
[----:B0-----:R-:W2:Y:S01]  /*61a60*/  LDL.LU R52, [R1+0x5f0] ;  /* 0x0005f00001347983 */ /* 0x001ea20000300800 */
[----:B------:R-:W2:Y:S02]  /*61a70*/  LDL.LU R53, [R1+0x5f4] ;  /* 0x0005f40001357983 */ /* 0x000ea40000300800 */
[----:B------:R-:W2:Y:S02]  /*61a80*/  LDL.LU R54, [R1+0x5f8] ;  /* 0x0005f80001367983 */ /* 0x000ea40000300800 */
[----:B------:R-:W2:Y:S01]  /*61a90*/  LDL.LU R55, [R1+0x5fc] ;  /* 0x0005fc0001377983 */ /* 0x000ea20000300800 */
[----:B------:R-:W3:Y:S01]  /*61aa0*/  LDL.LU R12, [R1+0x610] ;  /* 0x00061000010c7983 */ /* 0x000ee20000300800 */
[----:B------:R-:W3:Y:S02]  /*61ab0*/  LDL.LU R13, [R1+0x614] ;  /* 0x00061400010d7983 */ /* 0x000ee40000300800 */
[----:B------:R-:W3:Y:S02]  /*61ac0*/  LDL.LU R14, [R1+0x618] ;  /* 0x00061800010e7983 */ /* 0x000ee40000300800 */
[----:B------:R-:W3:Y:S01]  /*61ad0*/  LDL.LU R15, [R1+0x61c] ;  /* 0x00061c00010f7983 */ /* 0x000ee20000300800 */
[----:B------:R-:W4:Y:S01]  /*61ae0*/  LDL.LU R28, [R1+0x650] ;  /* 0x00065000011c7983 */ /* 0x000f220000300800 */
[----:B------:R-:W4:Y:S02]  /*61af0*/  LDL.LU R29, [R1+0x654] ;  /* 0x00065400011d7983 */ /* 0x000f240000300800 */
[----:B------:R-:W4:Y:S02]  /*61b00*/  LDL.LU R30, [R1+0x658] ;  /* 0x00065800011e7983 */ /* 0x000f240000300800 */
[----:B------:R-:W4:Y:S01]  /*61b10*/  LDL.LU R31, [R1+0x65c] ;  /* 0x00065c00011f7983 */ /* 0x000f220000300800 */
[----:B------:R-:W2:Y:S01]  /*61b20*/  LDL.LU R24, [R1+0x640] ;  /* 0x0006400001187983 */ /* 0x000ea20000300800 */
[----:B------:R-:W2:Y:S02]  /*61b30*/  LDL.LU R25, [R1+0x644] ;  /* 0x0006440001197983 */ /* 0x000ea40000300800 */
[----:B------:R-:W-:-:S02]  /*61b40*/  IMAD.MOV.U32 R2, RZ, RZ, R27 ;  /* 0x000000ffff027224 */ /* 0x000fc400078e001b */
[----:B------:R-:W2:Y:S01]  /*61b50*/  LDL.LU R26, [R1+0x648] ;  /* 0x00064800011a7983 */ /* 0x000ea20000300800 */
[----:B------:R-:W2:Y:S01]  /*61b60*/  LDL.LU R27, [R1+0x64c] ;  /* 0x00064c00011b7983 */ /* 0x000ea20000300800 */
[----:B------:R-:W2:Y:S02]  /*61b70*/  LDL.LU R16, [R1+0x620] ;  /* 0x0006200001107983 */ /* 0x000ea40000300800 */
[----:B------:R-:W2:Y:S02]  /*61b80*/  LDL.LU R17, [R1+0x624] ;  /* 0x0006240001117983 */ /* 0x000ea40000300800 */
[----:B------:R-:W2:Y:S02]  /*61b90*/  LDL.LU R18, [R1+0x628] ;  /* 0x0006280001127983 */ /* 0x000ea40000300800 */
[----:B------:R-:W-:Y:S01]  /*61ba0*/  IMAD.MOV.U32 R58, RZ, RZ, R20 ;  /* 0x000000ffff3a7224 */ /* 0x000fe200078e0014 */
[----:B------:R-:W2:Y:S01]  /*61bb0*/  LDL.LU R19, [R1+0x62c] ;  /* 0x00062c0001137983 */ /* 0x000ea20000300800 */
[----:B------:R-:W2:Y:S02]  /*61bc0*/  LDL.LU R20, [R1+0x630] ;  /* 0x0006300001147983 */ /* 0x000ea40000300800 */
[----:B------:R-:W2:Y:S02]  /*61bd0*/  LDL.LU R21, [R1+0x634] ;  /* 0x0006340001157983 */ /* 0x000ea40000300800 */
[----:B------:R-:W2:Y:S01]  /*61be0*/  LDL.LU R22, [R1+0x638] ;  /* 0x0006380001167983 */ /* 0x000ea20000300800 */
[----:B------:R-:W2:Y:S01]  /*61bf0*/  LDL.LU R23, [R1+0x63c] ;  /* 0x00063c0001177983 */ /* 0x000ea20000300800 */
[----:B------:R-:W-:-:S02]  /*61c00*/  IMAD.MOV.U32 R59, RZ, RZ, R5 ;  /* 0x000000ffff3b7224 */ /* 0x000fc400078e0005 */
        /* <DEDUP_REMOVED lines=12> */
[----:B------:R-:W2:Y:S02]  /*61cd0*/  LDL.64 R50, [R1+0xe8] ;  /* 0x0000e80001327983 */ /* 0x000ea40000100a00 */
[----:B------:R-:W-:Y:S01]  /*61ce0*/  STL.64 [R1+0x4c68], R38 ;  /* 0x004c682601007387 */ /* 0x000fe20000100a00 */
[----:B------:R0:W-:Y:S04]  /*61cf0*/  STL.64 [R1+0x4c60], R36 ;  /* 0x004c602401007387 */ /* 0x0001e80000100a00 */
        /* <DEDUP_REMOVED lines=9> */
[----:B0-----:R-:W2:Y:S01]  /*61d90*/  LDL.LU.64 R30, [R1+0x4e68] ;  /* 0x004e6800011e7983 */ /* 0x001ea20000300a00 */
[----:B------:R-:W4:Y:S02]  /*61da0*/  LDL.LU.64 R28, [R1+0x4e60] ;  /* 0x004e6000011c7983 */ /* 0x000f240000300a00 */
[----:B------:R0:W-:Y:S02]  /*61db0*/  STL.64 [R1+0x4c28], R34 ;  /* 0x004c282201007387 */ /* 0x0001e40000100a00 */
[----:B------:R-:W-:Y:S01]  /*61dc0*/  STL.64 [R1+0x4c20], R32 ;  /* 0x004c202001007387 */ /* 0x000fe20000100a00 */
[----:B0-----:R-:W3:Y:S01]  /*61dd0*/  LDL R34, [R1+0x138] ;  /* 0x0001380001227983 */ /* 0x001ee20000100800 */
[C---:B--2---:R-:W-:Y:S11]  /*61de0*/  HMMA.16816.F32 R24, R8.reuse, R30, R24 ;  /* 0x0000001e0818723c */ /* 0x044ff60000001818 */
[----:B------:R-:W-:Y:S11]  /*61df0*/  @!UPT UIADD3 URZ, URZ, URZ, URZ ;  /* 0x0000003f3f3ff290 */ /* 0x000ff6000fffe03f */
[----:B------:R-:W-:Y:S01]  /*61e00*/  @!UPT UIADD3 URZ, URZ, URZ, URZ ;  /* 0x0000003f3f3ff290 */ /* 0x000fe2000fffe03f */
[----:B------:R-:W-:Y:S01]  /*61e10*/  STL.64 [R1+0xf30], R24 ;  /* 0x000f301801007387 */ /* 0x000fe20000100a00 */
[----:B------:R0:W-:Y:S03]  /*61e20*/  STL.64 [R1+0xf38], R26 ;  /* 0x000f381a01007387 */ /* 0x0001e60000100a00 */
[----:B0-----:R-:W2:Y:S01]  /*61e30*/  LDL.LU.64 R26, [R1+0x4e58] ;  /* 0x004e5800011a7983 */ /* 0x001ea20000300a00 */
[----:B------:R-:W3:Y:S02]  /*61e40*/  LDL.LU R25, [R1+0x4e50] ;  /* 0x004e500001197983 */ /* 0x000ee40000300800 */
[----:B------:R-:W-:Y:S02]  /*61e50*/  STL.64 [R1+0x4c18], R30 ;  /* 0x004c181e01007387 */ /* 0x000fe40000100a00 */
[----:B----4-:R0:W-:Y:S02]  /*61e60*/  STL.64 [R1+0x4c10], R28 ;  /* 0x004c101c01007387 */ /* 0x0101e40000100a00 */
[----:B0-----:R-:W4:Y:S01]  /*61e70*/  LDL.LU R28, [R1+0x380] ;  /* 0x00038000011c7983 */ /* 0x001f220000300800 */
[----:B------:R-:W4:Y:S02]  /*61e80*/  LDL.LU R29, [R1+0x384] ;  /* 0x00038400011d7983 */ /* 0x000f240000300800 */
[----:B------:R-:W4:Y:S02]  /*61e90*/  LDL.LU R30, [R1+0x388] ;  /* 0x00038800011e7983 */ /* 0x000f240000300800 */
[----:B------:R-:W4:Y:S01]  /*61ea0*/  LDL.LU R31, [R1+0x38c] ;  /* 0x00038c00011f7983 */ /* 0x000f220000300800 */
        /* <DEDUP_REMOVED lines=11> */
[----:B0-----:R-:W3:Y:S01]  /*61f60*/  LDL.LU.64 R18, [R1+0x4e40] ;  /* 0x004e400001127983 */ /* 0x001ee20000300a00 */
        /* <DEDUP_REMOVED lines=9> */
[C---:B---3--:R-:W-:Y:S11]  /*62000*/  HMMA.16816.F32 R4, R8.reuse, R14, R4 ;  /* 0x0000000e0804723c */ /* 0x048ff60000001804 */
[----:B------:R-:W-:Y:S11]  /*62010*/  @!UPT UIADD3 URZ, URZ, URZ, URZ ;  /* 0x0000003f3f3ff290 */ /* 0x000ff6000fffe03f */
[----:B------:R-:W-:Y:S01]  /*62020*/  @!UPT UIADD3 URZ, URZ, URZ, URZ ;  /* 0x0000003f3f3ff290 */ /* 0x000fe2000fffe03f */
[----:B------:R-:W-:Y:S01]  /*62030*/  STL.64 [R1+0xd10], R4 ;  /* 0x000d100401007387 */ /* 0x000fe20000100a00 */
[----:B------:R0:W-:Y:S03]  /*62040*/  STL.64 [R1+0xd18], R6 ;  /* 0x000d180601007387 */ /* 0x0001e60000100a00 */
[----:B0-----:R-:W3:Y:S01]  /*62050*/  LDL.LU.64 R6, [R1+0x4e20] ;  /* 0x004e200001067983 */ /* 0x001ee20000300a00 */
[----:B------:R-:W2:Y:S02]  /*62060*/  LDL.LU R4, [R1+0x4e18] ;  /* 0x004e180001047983 */ /* 0x000ea40000300800 */
[----:B------:R-:W-:Y:S01]  /*62070*/  STL.64 [R1+0x4d60], R14 ;  /* 0x004d600e01007387 */ /* 0x000fe20000100a00 */
        /* <DEDUP_REMOVED lines=8> */
[----:B------:R-:W3:Y:S02]  /*62100*/  LDL.LU.64 R42, [R1+0x4e00] ;  /* 0x004e0000012a7983 */ /* 0x000ee40000300a00 */
[----:B------:R-:W-:Y:S01]  /*62110*/  STL.64 [R1+0xc80], R56 ;  /* 0x000c803801007387 */ /* 0x000fe20000100a00 */
[----:B------:R0:W-:Y:S04]  /*62120*/  STL.64 [R1+0xc88], R58 ;  /* 0x000c883a01007387 */ /* 0x0001e80000100a00 */
[----:B0-----:R-:W2:Y:S01]  /*62130*/  LDL.LU.64 R58, [R1+0x4df8] ;  /* 0x004df800013a7983 */ /* 0x001ea20000300a00 */
[----:B------:R-:W2:Y:S01]  /*62140*/  LDL.LU.64 R56, [R1+0x4df0] ;  /* 0x004df00001387983 */ /* 0x000ea20000300a00 */
[C---:B---3--:R-:W-:Y:S02]  /*62150*/  HMMA.16816.F32 R40, R8.reuse, R42, R52 ;  /* 0x0000002a0828723c */ /* 0x048fe40000001834 */
[----:B------:R-:W2:Y:S11]  /*62160*/  LDL.LU.64 R54, [R1+0x4de8] ;  /* 0x004de80001367983 */ /* 0x000eb60000300a00 */
[----:B------:R-:W-:Y:S10]  /*62170*/  @!UPT UIADD3 URZ, URZ, URZ, URZ ;  /* 0x0000003f3f3ff290 */ /* 0x000ff4000fffe03f */
[----:B------:R-:W-:Y:S01]  /*62180*/  STL.64 [R1+0xc70], R40 ;  /* 0x000c702801007387 */ /* 0x000fe20000100a00 */
[----:B------:R0:W-:Y:S03]  /*62190*/  STL.64 [R1+0xc78], R42 ;  /* 0x000c782a01007387 */ /* 0x0001e60000100a00 */
[----:B0-----:R-:W3:Y:S01]  /*621a0*/  LDL.LU.64 R42, [R1+0x4de0] ;  /* 0x004de000012a7983 */ /* 0x001ee20000300a00 */
[----:B--2---:R-:W-:Y:S03]  /*621b0*/  HMMA.16816.F32 R52, R8, R54, R56 ;  /* 0x000000360834723c */ /* 0x004fe60000001838 */
[----:B------:R-:W2:Y:S01]  /*621c0*/  LDL.LU.64 R58, [R1+0x4dd8] ;  /* 0x004dd800013a7983 */ /* 0x000ea20000300a00 */
[----:B------:R-:W2:Y:S11]  /*621d0*/  LDL.LU R56, [R1+0x4dd0] ;  /* 0x004dd00001387983 */ /* 0x000eb60000300800 */
[----:B------:R-:W-:Y:S08]  /*621e0*/  @!UPT UIADD3 URZ, URZ, URZ, URZ ;  /* 0x0000003f3f3ff290 */ /* 0x000ff0000fffe03f */
[----:B------:R-:W-:Y:S01]  /*621f0*/  STL.64 [R1+0xb30], R52 ;  /* 0x000b303401007387 */ /* 0x000fe20000100a00 */
[----:B------:R0:W-:Y:S03]  /*62200*/  STL.64 [R1+0xb38], R54 ;  /* 0x000b383601007387 */ /* 0x0001e60000100a00 */
[----:B0-----:R-:W2:Y:S01]  /*62210*/  LDL.LU.64 R54, [R1+0x4dc8] ;  /* 0x004dc80001367983 */ /* 0x001ea20000300a00 */
[----:B------:R-:W2:Y:S02]  /*62220*/  LDL.LU.64 R52, [R1+0x4dc0] ;  /* 0x004dc00001347983 */ /* 0x000ea40000300a00 */
[----:B------:R-:W-:-:S07]  /*62230*/  IMAD.MOV.U32 R35, RZ, RZ, R61 ;  /* 0x000000ffff237224 */ /* 0x000fce00078e003d */
[----:B----4-:R-:W-:Y:S01]  /*62240*/  HMMA.16816.F32 R28, R8, R34, R28 ;  /* 0x00000022081c723c */ /* 0x010fe2000000181c */
[----:B------:R-:W0:Y:S01]  /*62250*/  LDSM.16.MT88.4 R8, [R25+0x9080] ;  /* 0x009080001908783b */ /* 0x000e220000004200 */
[----:B---3--:R-:W-:Y:S02]  /*62260*/  IMAD.MOV.U32 R57, RZ, RZ, R43 ;  /* 0x000000ffff397224 */ /* 0x008fe400078e002b */
[----:B------:R-:W-:Y:S01]  /*62270*/  IMAD.MOV.U32 R5, RZ, RZ, R51 ;  /* 0x000000ffff057224 */ /* 0x000fe200078e0033 */
[----:B0-----:R-:W-:Y:S11]  /*62280*/  STL [R1+0x4bfc], R10 ;  /* 0x004bfc0a01007387 */ /* 0x001ff60000100800 */
[----:B------:R-:W-:Y:S07]  /*62290*/  @!UPT UIADD3 URZ, URZ, URZ, URZ ;  /* 0x0000003f3f3ff290 */ /* 0x000fee000fffe03f */
[----:B------:R-:W-:Y:S02]  /*622a0*/  STL.64 [R1+0x5c0], R28 ;  /* 0x0005c01c01007387 */ /* 0x000fe40000100a00 */
[----:B------:R2:W-:Y:S02]  /*622b0*/  STL.64 [R1+0x5c8], R30 ;  /* 0x0005c81e01007387 */ /* 0x0005e40000100a00 */
[----:B------:R-:W-:Y:S01]  /*622c0*/  STL [R1+0x4bf8], R11 ;  /* 0x004bf80b01007387 */ /* 0x000fe20000100800 */
[----:B------:R0:W-:Y:S01]  /*622d0*/  STL.64 [R1+0x4d18], R8 ;  /* 0x004d180801007387 */ /* 0x0001e20000100a00 */
[C---:B--2---:R-:W-:Y:S08]  /*622e0*/  HMMA.16816.F32 R28, R52.reuse, R42, R36 ;  /* 0x0000002a341c723c */ /* 0x044ff00000001824 */
[----:B0-----:R-:W-:Y:S11]  /*622f0*/  HMMA.16816.F32 R8, R52, R50, R44 ;  /* 0x000000323408723c */ /* 0x001ff6000000182c */
[----:B------:R-:W-:Y:S04]  /*62300*/  @!UPT UIADD3 URZ, URZ, URZ, URZ ;  /* 0x0000003f3f3ff290 */ /* 0x000fe8000fffe03f */
[----:B------:R0:W-:Y:S01]  /*62310*/  STL.64 [R1+0x678], R30 ;  /* 0x0006781e01007387 */ /* 0x0001e20000100a00 */
[----:B------:R-:W-:Y:S02]  /*62320*/  IMAD.MOV.U32 R24, RZ, RZ, R28 ;  /* 0x000000ffff187224 */ /* 0x000fe400078e001c */
[----:B------:R-:W-:Y:S02]  /*62330*/  IMAD.MOV.U32 R25, RZ, RZ, R29 ;  /* 0x000000ffff197224 */ /* 0x000fe400078e001d */
[----:B------:R-:W-:Y:S01]  /*62340*/  STL.64 [R1+0x4c78], R58 ;  /* 0x004c783a01007387 */ /* 0x000fe20000100a00 */
[----:B------:R1:W-:Y:S01]  /*62350*/  STL.64 [R1+0x4c70], R56 ;  /* 0x004c703801007387 */ /* 0x0003e20000100a00 */
[----:B------:R-:W-:Y:S02]  /*62360*/  STL.64 [R1+0x4c08], R26 ;  /* 0x004c081a01007387 */ /* 0x000fe40000100a00 */
[----:B------:R-:W-:Y:S02]  /*62370*/  STL.64 [R1+0x4c00], R24 ;  /* 0x004c001801007387 */ /* 0x000fe40000100a00 */
[----:B------:R-:W-:Y:S01]  /*62380*/  STL.64 [R1+0x668], R10 ;  /* 0x0006680a01007387 */ /* 0x000fe20000100a00 */
[----:B------:R2:W-:Y:S01]  /*62390*/  STL.64 [R1+0x4c88], R6 ;  /* 0x004c880601007387 */ /* 0x0005e20000100a00 */
[----:B------:R-:W-:Y:S02]  /*623a0*/  STL [R1+0x4c80], R5 ;  /* 0x004c800501007387 */ /* 0x000fe40000100800 */
[----:B------:R-:W3:Y:S02]  /*623b0*/  LDL.LU R28, [R1+0xa10] ;  /* 0x000a1000011c7983 */ /* 0x000ee40000300800 */
[----:B------:R-:W3:Y:S01]  /*623c0*/  LDL.LU R29, [R1+0xa14] ;  /* 0x000a1400011d7983 */ /* 0x000ee20000300800 */
[----:B0-----:R-:W4:Y:S01]  /*623d0*/  LDL.LU R30, [R1+0xa18] ;  /* 0x000a1800011e7983 */ /* 0x001f220000300800 */
[----:B------:R-:W4:Y:S02]  /*623e0*/  LDL.LU R31, [R1+0xa1c] ;  /* 0x000a1c00011f7983 */ /* 0x000f240000300800 */
[----:B------:R-:W-:-:S02]  /*623f0*/  IMAD.MOV.U32 R61, RZ, RZ, R50 ;  /* 0x000000ffff3d7224 */ /* 0x000fc400078e0032 */
[----:B------:R-:W-:Y:S02]  /*62400*/  IMAD.MOV.U32 R50, RZ, RZ, R0 ;  /* 0x000000ffff327224 */ /* 0x000fe400078e0000 */
[----:B------:R-:W-:Y:S02]  /*62410*/  IMAD.MOV.U32 R51, RZ, RZ, R16 ;  /* 0x000000ffff337224 */ /* 0x000fe400078e0010 */
[----:B------:R-:W-:Y:S02]  /*62420*/  IMAD.MOV.U32 R34, RZ, RZ, R3 ;  /* 0x000000ffff227224 */ /* 0x000fe400078e0003 */
[----:B------:R-:W-:Y:S01]  /*62430*/  IMAD.MOV.U32 R35, RZ, RZ, R4 ;  /* 0x000000ffff237224 */ /* 0x000fe200078e0004 */
[----:B----4-:R-:W-:Y:S01]  /*62440*/  STL.64 [R1+0x4c98], R30 ;  /* 0x004c981e01007387 */ /* 0x010fe20000100a00 */
[----:B---3--:R-:W-:Y:S02]  /*62450*/  STL.64 [R1+0x4c90], R28 ;  /* 0x004c901c01007387 */ /* 0x008fe40000100a00 */
[----:B------:R-:W3:Y:S02]  /*62460*/  LDL.LU R0, [R1+0x4db8] ;  /* 0x004db80001007983 */ /* 0x000ee40000300800 */
[----:B------:R-:W4:Y:S01]  /*62470*/  LDL.LU R16, [R1+0x4db4] ;  /* 0x004db40001107983 */ /* 0x000f220000300800 */
[----:B------:R3:W-:Y:S01]  /*62480*/  STL.64 [R1+0x4ca0], R50 ;  /* 0x004ca03201007387 */ /* 0x0007e20000100a00 */
[----:B------:R-:W2:Y:S02]  /*62490*/  LDL.LU R3, [R1+0x4db0] ;  /* 0x004db00001037983 */ /* 0x000ea40000300800 */
[----:B------:R-:W2:Y:S02]  /*624a0*/  LDL.LU R4, [R1+0x4dac] ;  /* 0x004dac0001047983 */ /* 0x000ea40000300800 */
[----:B------:R0:W-:Y:S01]  /*624b0*/  STL.64 [R1+0x4ca8], R34 ;  /* 0x004ca82201007387 */ /* 0x0001e20000100a00 */
[----:B------:R-:W2:Y:S01]  /*624c0*/  LDL.LU R40, [R1+0xa30] ;  /* 0x000a300001287983 */ /* 0x000ea20000300800 */
[----:B------:R-:W2:Y:S02]  /*624d0*/  LDL.LU R41, [R1+0xa34] ;  /* 0x000a340001297983 */ /* 0x000ea40000300800 */
[----:B------:R-:W2:Y:S02]  /*624e0*/  LDL.LU R42, [R1+0xa38] ;  /* 0x000a3800012a7983 */ /* 0x000ea40000300800 */
[----:B------:R-:W2:Y:S02]  /*624f0*/  LDL.LU R43, [R1+0xa3c] ;  /* 0x000a3c00012b7983 */ /* 0x000ea40000300800 */
[----:B------:R-:W-:-:S02]  /*62500*/  IMAD.MOV.U32 R38, RZ, RZ, R17 ;  /* 0x000000ffff267224 */ /* 0x000fc400078e0011 */
[----:B------:R-:W-:Y:S01]  /*62510*/  IMAD.MOV.U32 R39, RZ, RZ, R13 ;  /* 0x000000ffff277224 */ /* 0x000fe200078e000d */
[----:B--2---:R2:W-:Y:S01]  /*62520*/  STL.64 [R1+0x4cb8], R42 ;  /* 0x004cb82a01007387 */ /* 0x0045e20000100a00 */
[----:B------:R-:W-:Y:S02]  /*62530*/  STL.64 [R1+0x4cb0], R40 ;  /* 0x004cb02801007387 */ /* 0x000fe40000100a00 */
[----:B------:R-:W2:Y:S02]  /*62540*/  LDL.LU R17, [R1+0x4da8] ;  /* 0x004da80001117983 */ /* 0x000ea40000300800 */
[----:B------:R-:W2:Y:S01]  /*62550*/  LDL.LU R13, [R1+0x4da4] ;  /* 0x004da400010d7983 */ /* 0x000ea20000300800 */
[----:B------:R0:W-:Y:S01]  /*62560*/  STL.64 [R1+0x4cc0], R38 ;  /* 0x004cc02601007387 */ /* 0x0001e20000100a00 */
[----:B-1----:R-:W2:Y:S02]  /*62570*/  LDL.LU R56, [R1+0xa40] ;  /* 0x000a400001387983 */ /* 0x002ea40000300800 */
[----:B------:R-:W2:Y:S02]  /*62580*/  LDL.LU R57, [R1+0xa44] ;  /* 0x000a440001397983 */ /* 0x000ea40000300800 */
[----:B------:R-:W2:Y:S01]  /*62590*/  LDL.LU R58, [R1+0xa48] ;  /* 0x000a4800013a7983 */ /* 0x000ea20000300800 */
[----:B------:R-:W2:Y:S01]  /*625a0*/  LDL.LU R59, [R1+0xa4c] ;  /* 0x000a4c00013b7983 */ /* 0x000ea20000300800 */
[----:B------:R-:W-:-:S02]  /*625b0*/  IMAD.MOV.U32 R6, RZ, RZ, R12 ;  /* 0x000000ffff067224 */ /* 0x000fc400078e000c */
[----:B------:R-:W-:Y:S02]  /*625c0*/  IMAD.MOV.U32 R7, RZ, RZ, R2 ;  /* 0x000000ffff077224 */ /* 0x000fe400078e0002 */
[----:B---3--:R-:W-:Y:S02]  /*625d0*/  IMAD.MOV.U32 R50, RZ, RZ, R0 ;  /* 0x000000ffff327224 */ /* 0x008fe400078e0000 */
[----:B------:R-:W-:Y:S01]  /*625e0*/  IMAD.MOV.U32 R51, RZ, RZ, R60 ;  /* 0x000000ffff337224 */ /* 0x000fe200078e003c */
[----:B--2---:R1:W-:Y:S01]  /*625f0*/  STL.64 [R1+0x4cd0], R58 ;  /* 0x004cd03a01007387 */ /* 0x0043e20000100a00 */
[----:B------:R-:W-:Y:S02]  /*62600*/  STL.64 [R1+0x4cc8], R56 ;  /* 0x004cc83801007387 */ /* 0x000fe40000100a00 */
[----:B------:R-:W2:Y:S02]  /*62610*/  LDL.LU R12, [R1+0x4da0] ;  /* 0x004da000010c7983 */ /* 0x000ea40000300800 */
[----:B------:R-:W3:Y:S01]  /*62620*/  LDL.LU R2, [R1+0x4d9c] ;  /* 0x004d9c0001027983 */ /* 0x000ee20000300800 */
[----:B------:R1:W-:Y:S01]  /*62630*/  STL.64 [R1+0x4cd8], R6 ;  /* 0x004cd80601007387 */ /* 0x0003e20000100a00 */
[----:B------:R-:W2:Y:S02]  /*62640*/  LDL.LU R0, [R1+0x4d98] ;  /* 0x004d980001007983 */ /* 0x000ea40000300800 */
[----:B------:R-:W2:Y:S02]  /*62650*/  LDL.LU R60, [R1+0x4d94] ;  /* 0x004d9400013c7983 */ /* 0x000ea40000300800 */
[----:B------:R2:W-:Y:S01]  /*62660*/  STL.64 [R1+0x4ce0], R50 ;  /* 0x004ce03201007387 */ /* 0x0005e20000100a00 */
[----:B------:R-:W2:Y:S01]  /*62670*/  LDL.LU R32, [R1+0xa60] ;  /* 0x000a600001207983 */ /* 0x000ea20000300800 */
[----:B------:R-:W2:Y:S02]  /*62680*/  LDL.LU R33, [R1+0xa64] ;  /* 0x000a640001217983 */ /* 0x000ea40000300800 */
[----:B0-----:R-:W2:Y:S02]  /*62690*/  LDL.LU R34, [R1+0xa68] ;  /* 0x000a680001227983 */ /* 0x001ea40000300800 */
[----:B------:R-:W2:Y:S02]  /*626a0*/  LDL.LU R35, [R1+0xa6c] ;  /* 0x000a6c0001237983 */ /* 0x000ea40000300800 */
[----:B------:R-:W-:-:S02]  /*626b0*/  IMAD.MOV.U32 R42, RZ, RZ, R3 ;  /* 0x000000ffff2a7224 */ /* 0x000fc400078e0003 */
[----:B----4-:R-:W-:Y:S01]  /*626c0*/  IMAD.MOV.U32 R43, RZ, RZ, R16 ;  /* 0x000000ffff2b7224 */ /* 0x010fe200078e0010 */
[----:B--2---:R-:W-:Y:S01]  /*626d0*/  STL.64 [R1+0x4cf0], R34 ;  /* 0x004cf02201007387 */ /* 0x004fe20000100a00 */
[----:B------:R-:W-:Y:S02]  /*626e0*/  STL.64 [R1+0x4ce8], R32 ;  /* 0x004ce82001007387 */ /* 0x000fe40000100a00 */
[----:B------:R-:W2:Y:S02]  /*626f0*/  LDL.LU R3, [R1+0x4d90] ;  /* 0x004d900001037983 */ /* 0x000ea40000300800 */
[----:B------:R-:W4:Y:S01]  /*62700*/  LDL.LU R16, [R1+0x4d8c] ;  /* 0x004d8c0001107983 */ /* 0x000f220000300800 */
[----:B------:R0:W-:Y:S01]  /*62710*/  STL.64 [R1+0x4cf8], R42 ;  /* 0x004cf82a01007387 */ /* 0x0001e20000100a00 */
        /* <DEDUP_REMOVED lines=9> */
[----:B------:R-:W-:Y:S01]  /*627b0*/  STL.64 [R1+0x4d10], R58 ;  /* 0x004d103a01007387 */ /* 0x000fe20000100a00 */
[----:B------:R-:W2:Y:S01]  /*627c0*/  LDL.LU R4, [R1+0xa80] ;  /* 0x000a800001047983 */ /* 0x000ea20000300800 */
[----:B------:R-:W2:Y:S02]  /*627d0*/  LDL.LU R5, [R1+0xa84] ;  /* 0x000a840001057983 */ /* 0x000ea40000300800 */
[----:B------:R-:W2:Y:S02]  /*627e0*/  LDL.LU R6, [R1+0xa88] ;  /* 0x000a880001067983 */ /* 0x000ea40000300800 */
[----:B------:R-:W2:Y:S02]  /*627f0*/  LDL.LU R7, [R1+0xa8c] ;  /* 0x000a8c0001077983 */ /* 0x000ea40000300800 */
[----:B------:R-:W-:-:S02]  /*62800*/  IMAD.MOV.U32 R50, RZ, RZ, R12 ;  /* 0x000000ffff327224 */ /* 0x000fc400078e000c */
[----:B------:R-:W-:Y:S02]  /*62810*/  IMAD.MOV.U32 R51, RZ, RZ, R13 ;  /* 0x000000ffff337224 */ /* 0x000fe400078e000d */
[----:B0-----:R-:W-:Y:S02]  /*62820*/  IMAD.MOV.U32 R42, RZ, RZ, R0 ;  /* 0x000000ffff2a7224 */ /* 0x001fe400078e0000 */
[----:B---3--:R-:W-:Y:S01]  /*62830*/  IMAD.MOV.U32 R43, RZ, RZ, R2 ;  /* 0x000000ffff2b7224 */ /* 0x008fe200078e0002 */
[----:B--2---:R0:W-:Y:S01]  /*62840*/  STL.64 [R1+0x4d28], R6 ;  /* 0x004d280601007387 */ /* 0x0041e20000100a00 */
[----:B------:R-:W-:Y:S02]  /*62850*/  STL.64 [R1+0x4d20], R4 ;  /* 0x004d200401007387 */ /* 0x000fe40000100a00 */
[----:B------:R-:W2:Y:S02]  /*62860*/  LDL.LU R12, [R1+0x4d84] ;  /* 0x004d8400010c7983 */ /* 0x000ea40000300800 */
[----:B------:R-:W3:Y:S01]  /*62870*/  LDL.LU R13, [R1+0x4d80] ;  /* 0x004d8000010d7983 */ /* 0x000ee20000300800 */
[----:B------:R-:W-:Y:S01]  /*62880*/  STL.64 [R1+0x4d30], R50 ;  /* 0x004d303201007387 */ /* 0x000fe20000100a00 */
[----:B------:R-:W2:Y:S02]  /*62890*/  LDL.LU R0, [R1+0x4d7c] ;  /* 0x004d7c0001007983 */ /* 0x000ea40000300800 */
[----:B------:R-:W2:Y:S02]  /*628a0*/  LDL.LU R2, [R1+0x4d78] ;  /* 0x004d780001027983 */ /* 0x000ea40000300800 */
[----:B------:R-:W-:Y:S01]  /*628b0*/  STL.64 [R1+0x4d38], R42 ;  /* 0x004d382a01007387 */ /* 0x000fe20000100a00 */
[----:B-1----:R-:W2:Y:S01]  /*628c0*/  LDL.LU R36, [R1+0xaa0] ;  /* 0x000aa00001247983 */ /* 0x002ea20000300800 */
[----:B------:R-:W2:Y:S02]  /*628d0*/  LDL.LU R37, [R1+0xaa4] ;  /* 0x000aa40001257983 */ /* 0x000ea40000300800 */
[----:B------:R-:W2:Y:S02]  /*628e0*/  LDL.LU R38, [R1+0xaa8] ;  /* 0x000aa80001267983 */ /* 0x000ea40000300800 */
[----:B------:R-:W2:Y:S02]  /*628f0*/  LDL.LU R39, [R1+0xaac] ;  /* 0x000aac0001277983 */ /* 0x000ea40000300800 */
[----:B------:R-:W-:-:S02]  /*62900*/  IMAD.MOV.U32 R20, RZ, RZ, R8 ;  /* 0x000000ffff147224 */ /* 0x000fc400078e0008 */
[----:B------:R-:W-:Y:S01]  /*62910*/  IMAD.MOV.U32 R21, RZ, RZ, R9 ;  /* 0x000000ffff157224 */ /* 0x000fe200078e0009 */
[----:B--2---:R-:W-:Y:S01]  /*62920*/  STL.64 [R1+0x4d48], R38 ;  /* 0x004d482601007387 */ /* 0x004fe20000100a00 */
[----:B------:R1:W-:Y:S02]  /*62930*/  STL.64 [R1+0x4d40], R36 ;  /* 0x004d402401007387 */ /* 0x0003e40000100a00 */
[----:B------:R-:W2:Y:S02]  /*62940*/  LDL.LU R8, [R1+0xab0] ;  /* 0x000ab00001087983 */ /* 0x000ea40000300800 */
[----:B------:R-:W2:Y:S01]  /*62950*/  LDL.LU R9, [R1+0xab4] ;  /* 0x000ab40001097983 */ /* 0x000ea20000300800 */
[----:B------:R-:W2:Y:S01]  /*62960*/  LDL.LU R10, [R1+0xab8] ;  /* 0x000ab800010a7983 */ /* 0x000ea20000300800 */
[----:B------:R-:W2:Y:S02]  /*62970*/  LDL.LU R11, [R1+0xabc] ;  /* 0x000abc00010b7983 */ /* 0x000ea40000300800 */
[----:B0-----:R-:W-:-:S02]  /*62980*/  IMAD.MOV.U32 R6, RZ, RZ, R3 ;  /* 0x000000ffff067224 */ /* 0x001fc400078e0003 */
[----:B------:R-:W-:Y:S01]  /*62990*/  IMAD.MOV.U32 R7, RZ, RZ, R60 ;  /* 0x000000ffff077224 */ /* 0x000fe200078e003c */
[----:B--2---:R0:W-:Y:S01]  /*629a0*/  STL.64 [R1+0x4d58], R10 ;  /* 0x004d580a01007387 */ /* 0x0041e20000100a00 */
[----:B------:R2:W-:Y:S02]  /*629b0*/  STL.64 [R1+0x4d50], R8 ;  /* 0x004d500801007387 */ /* 0x0005e40000100a00 */
[----:B------:R-:W2:Y:S02]  /*629c0*/  LDL.LU R3, [R1+0x4d74] ;  /* 0x004d740001037983 */ /* 0x000ea40000300800 */
[----:B------:R-:W2:Y:S01]  /*629d0*/  LDL.LU R60, [R1+0x4d70] ;  /* 0x004d7000013c7983 */ /* 0x000ea20000300800 */
[----:B------:R-:W2:Y:S01]  /*629e0*/  LDL.LU R24, [R1+0xaf0] ;  /* 0x000af00001187983 */ /* 0x000ea20000300800 */
[----:B------:R-:W2:Y:S02]  /*629f0*/  LDL.LU R25, [R1+0xaf4] ;  /* 0x000af40001197983 */ /* 0x000ea40000300800 */
[----:B------:R-:W2:Y:S02]  /*62a00*/  LDL.LU R26, [R1+0xaf8] ;  /* 0x000af800011a7983 */ /* 0x000ea40000300800 */
[----:B------:R-:W2:Y:S01]  /*62a10*/  LDL.LU R27, [R1+0xafc] ;  /* 0x000afc00011b7983 */ /* 0x000ea20000300800 */
[----:B------:R-:W2:Y:S01]  /*62a20*/  LDL.64 R18, [R1+0xd8] ;  /* 0x0000d80001127983 */ /* 0x000ea20000100a00 */
[----:B-1----:R-:W2:Y:S02]  /*62a30*/  LDL.LU R36, [R1+0xad0] ;  /* 0x000ad00001247983 */ /* 0x002ea40000300800 */
[----:B------:R-:W2:Y:S02]  /*62a40*/  LDL.LU R37, [R1+0xad4] ;  /* 0x000ad40001257983 */ /* 0x000ea40000300800 */
[----:B------:R-:W2:Y:S01]  /*62a50*/  LDL.LU R38, [R1+0xad8] ;  /* 0x000ad80001267983 */ /* 0x000ea20000300800 */
[----:B------:R-:W2:Y:S01]  /*62a60*/  LDL.LU R39, [R1+0xadc] ;  /* 0x000adc0001277983 */ /* 0x000ea20000300800 */
[----:B0-----:R-:W-:-:S02]  /*62a70*/  IMAD.MOV.U32 R11, RZ, RZ, R12 ;  /* 0x000000ffff0b7224 */ /* 0x001fc400078e000c */
[----:B---3--:R-:W-:Y:S02]  /*62a80*/  IMAD.MOV.U32 R10, RZ, RZ, R13 ;  /* 0x000000ffff0a7224 */ /* 0x008fe400078e000d */
        /* <DEDUP_REMOVED lines=8> */
[----:B------:R-:W3:Y:S01]  /*62b10*/  LDL.64 R58, [R1+0x98] ;  /* 0x00009800013a7983 */ /* 0x000ee20000100a00 */
[----:B------:R-:W3:Y:S01]  /*62b20*/  LDL.LU R32, [R1+0xa90] ;  /* 0x000a900001207983 */ /* 0x000ee20000300800 */
[----:B------:R-:W-:-:S02]  /*62b30*/  IMAD.MOV.U32 R42, RZ, RZ, R17 ;  /* 0x000000ffff2a7224 */ /* 0x000fc400078e0011 */
[----:B----4-:R-:W-:Y:S02]  /*62b40*/  IMAD.MOV.U32 R43, RZ, RZ, R16 ;  /* 0x000000ffff2b7224 */ /* 0x010fe400078e0010 */
        /* <DEDUP_REMOVED lines=11> */
[----:B------:R0:W-:Y:S02]  /*62c00*/  STL [R1+0x4b34], R21 ;  /* 0x004b341501007387 */ /* 0x0001e40000100800 */
[----:B------:R1:W-:Y:S01]  /*62c10*/  STL [R1+0x4b30], R20 ;  /* 0x004b301401007387 */ /* 0x0003e20000100800 */
[C---:B--2---:R-:W-:Y:S08]  /*62c20*/  HMMA.16816.F32 R24, R52.reuse, R18, R24 ;  /* 0x000000123418723c */ /* 0x044ff00000001818 */
[C---:B------:R-:W-:Y:S08]  /*62c30*/  HMMA.16816.F32 R40, R52.reuse, R42, R36 ;  /* 0x0000002a3428723c */ /* 0x040ff00000001824 */
[----:B---3--:R-:W-:Y:S01]  /*62c40*/  HMMA.16816.F32 R8, R52, R10, R12 ;  /* 0x0000000a3408723c */ /* 0x008fe2000000180c */
[----:B0-----:R-:W-:-:S02]  /*62c50*/  IMAD.MOV.U32 R21, RZ, RZ, R18 ;  /* 0x000000ffff157224 */ /* 0x001fc400078e0012 */
[----:B-1----:R-:W-:Y:S02]  /*62c60*/  IMAD.MOV.U32 R20, RZ, RZ, R19 ;  /* 0x000000ffff147224 */ /* 0x002fe400078e0013 */
[----:B------:R-:W2:Y:S04]  /*62c70*/  LDL.LU.64 R18, [R1+0x4d68] ;  /* 0x004d680001127983 */ /* 0x000ea80000300a00 */
[----:B------:R0:W-:Y:S01]  /*62c80*/  STL.64 [R1+0x658], R26 ;  /* 0x0006581a01007387 */ /* 0x0001e20000100a00 */
[----:B------:R-:W-:Y:S02]  /*62c90*/  IMAD.MOV.U32 R16, RZ, RZ, R24 ;  /* 0x000000ffff107224 */ /* 0x000fe400078e0018 */
[----:B------:R-:W-:Y:S02]  /*62ca0*/  IMAD.MOV.U32 R17, RZ, RZ, R25 ;  /* 0x000000ffff117224 */ /* 0x000fe400078e0019 */
[----:B------:R-:W3:Y:S01]  /*62cb0*/  LDL.LU R24, [R1+0xa00] ;  /* 0x000a000001187983 */ /* 0x000ee20000300800 */
[----:B------:R-:W3:Y:S04]  /*62cc0*/  LDL.LU R25, [R1+0xa04] ;  /* 0x000a040001197983 */ /* 0x000ee80000300800 */
[----:B0-----:R-:W3:Y:S01]  /*62cd0*/  LDL.LU R26, [R1+0xa08] ;  /* 0x000a0800011a7983 */ /* 0x001ee20000300800 */
[----:B------:R-:W3:Y:S02]  /*62ce0*/  LDL.LU R27, [R1+0xa0c] ;  /* 0x000a0c00011b7983 */ /* 0x000ee40000300800 */
[----:B------:R-:W-:Y:S02]  /*62cf0*/  STL [R1+0x4b3c], R17 ;  /* 0x004b3c1101007387 */ /* 0x000fe40000100800 */
[----:B------:R-:W-:Y:S01]  /*62d00*/  STL [R1+0x4b38], R16 ;  /* 0x004b381001007387 */ /* 0x000fe20000100800 */
[----:B------:R-:W2:Y:S01]  /*62d10*/  LDL.LU.64 R14, [R1+0x4d60] ;  /* 0x004d6000010e7983 */ /* 0x000ea20000300a00 */
[----:B------:R0:W-:Y:S02]  /*62d20*/  STL.64 [R1+0x648], R10 ;  /* 0x0006480a01007387 */ /* 0x0001e40000100a00 */
[----:B------:R-:W-:-:S02]  /*62d30*/  IMAD.MOV.U32 R12, RZ, RZ, R8 ;  /* 0x000000ffff0c7224 */ /* 0x000fc400078e0008 */
[----:B------:R-:W-:Y:S01]  /*62d40*/  IMAD.MOV.U32 R13, RZ, RZ, R9 ;  /* 0x000000ffff0d7224 */ /* 0x000fe200078e0009 */
[----:B0-----:R-:W2:Y:S01]  /*62d50*/  LDL.LU.64 R10, [R1+0x4d58] ;  /* 0x004d5800010a7983 */ /* 0x001ea20000300a00 */
[----:B------:R-:W2:Y:S02]  /*62d60*/  LDL.LU.64 R8, [R1+0x4d50] ;  /* 0x004d500001087983 */ /* 0x000ea40000300a00 */
[----:B------:R-:W3:Y:S02]  /*62d70*/  LDL.LU.64 R38, [R1+0x4d48] ;  /* 0x004d480001267983 */ /* 0x000ee40000300a00 */
[----:B------:R-:W3:Y:S01]  /*62d80*/  LDL.LU.64 R36, [R1+0x4d40] ;  /* 0x004d400001247983 */ /* 0x000ee20000300a00 */
[----:B------:R-:W-:Y:S01]  /*62d90*/  STL.64 [R1+0x630], R40 ;  /* 0x0006302801007387 */ /* 0x000fe20000100a00 */
[----:B------:R0:W-:Y:S01]  /*62da0*/  STL.64 [R1+0x638], R42 ;  /* 0x0006382a01007387 */ /* 0x0001e20000100a00 */
[C---:B------:R-:W-:Y:S02]  /*62db0*/  HMMA.16816.F32 R4, R52.reuse, R6, R48 ;  /* 0x000000063404723c */ /* 0x040fe40000001830 */
[----:B0-----:R-:W3:Y:S01]  /*62dc0*/  LDL.LU.64 R42, [R1+0x4d38] ;  /* 0x004d3800012a7983 */ /* 0x001ee20000300a00 */
[----:B------:R-:W4:Y:S11]  /*62dd0*/  LDL.LU.64 R50, [R1+0x4d30] ;  /* 0x004d300001327983 */ /* 0x000f360000300a00 */
[----:B------:R-:W-:Y:S09]  /*62de0*/  @!UPT UIADD3 URZ, URZ, URZ, URZ ;  /* 0x0000003f3f3ff290 */ /* 0x000ff2000fffe03f */
[----:B------:R-:W-:Y:S01]  /*62df0*/  STL.64 [R1+0x620], R4 ;  /* 0x0006200401007387 */ /* 0x000fe20000100a00 */
[----:B------:R0:W-:Y:S03]  /*62e00*/  STL.64 [R1+0x628], R6 ;  /* 0x0006280601007387 */ /* 0x0001e60000100a00 */
[----:B0-----:R-:W4:Y:S01]  /*62e10*/  LDL.LU.64 R6, [R1+0x4d28] ;  /* 0x004d280001067983 */ /* 0x001f220000300a00 */
[----:B------:R-:W4:Y:S01]  /*62e20*/  LDL.LU.64 R4, [R1+0x4d20] ;  /* 0x004d200001047983 */ /* 0x000f220000300a00 */
[C---:B--2---:R-:W-:Y:S08]  /*62e30*/  HMMA.16816.F32 R8, R52.reuse, R58, R8 ;  /* 0x0000003a3408723c */ /* 0x044ff00000001808 */
[C---:B---3--:R-:W-:Y:S08]  /*62e40*/  HMMA.16816.F32 R40, R52.reuse, R42, R36 ;  /* 0x0000002a3428723c */ /* 0x048ff00000001824 */
[----:B----4-:R-:W-:Y:S07]  /*62e50*/  HMMA.16816.F32 R48, R52, R50, R32 ;  /* 0x000000323430723c */ /* 0x010fee0000001820 */
[----:B------:R0:W-:Y:S01]  /*62e60*/  STL.64 [R1+0x610], R8 ;  /* 0x0006100801007387 */ /* 0x0001e20000100a00 */
[----:B------:R1:W-:Y:S03]  /*62e70*/  STL.64 [R1+0x618], R10 ;  /* 0x0006180a01007387 */ /* 0x0003e60000100a00 */
[----:B0-----:R-:W2:Y:S01]  /*62e80*/  LDL.LU.64 R8, [R1+0x4d18] ;  /* 0x004d180001087983 */ /* 0x001ea20000300a00 */
[----:B-1----:R-:W-:-:S02]  /*62e90*/  IMAD.MOV.U32 R10, RZ, RZ, R58 ;  /* 0x000000ffff0a7224 */ /* 0x002fc400078e003a */
[----:B------:R-:W-:Y:S02]  /*62ea0*/  IMAD.MOV.U32 R11, RZ, RZ, R59 ;  /* 0x000000ffff0b7224 */ /* 0x000fe400078e003b */
[----:B------:R-:W3:Y:S01]  /*62eb0*/  LDL.LU.64 R58, [R1+0x4d10] ;  /* 0x004d1000013a7983 */ /* 0x000ee20000300a00 */
[----:B------:R-:W4:Y:S02]  /*62ec0*/  LDL.LU.64 R38, [R1+0x4d08] ;  /* 0x004d080001267983 */ /* 0x000f240000300a00 */
[----:B------:R-:W4:Y:S02]  /*62ed0*/  LDL.LU.64 R36, [R1+0x4d00] ;  /* 0x004d000001247983 */ /* 0x000f240000300a00 */
[----:B------:R-:W-:Y:S01]  /*62ee0*/  STL.64 [R1+0x1580], R40 ;  /* 0x0015802801007387 */ /* 0x000fe20000100a00 */
[----:B------:R0:W-:Y:S04]  /*62ef0*/  STL.64 [R1+0x1588], R42 ;  /* 0x0015882a01007387 */ /* 0x0001e80000100a00 */
[----:B0-----:R-:W4:Y:S01]  /*62f00*/  LDL.LU.64 R42, [R1+0x4cf8] ;  /* 0x004cf800012a7983 */ /* 0x001f220000300a00 */
[----:B------:R-:W2:Y:S02]  /*62f10*/  LDL.LU.64 R34, [R1+0x4cf0] ;  /* 0x004cf00001227983 */ /* 0x000ea40000300a00 */
[----:B------:R-:W2:Y:S02]  /*62f20*/  LDL.LU.64 R32, [R1+0x4ce8] ;  /* 0x004ce80001207983 */ /* 0x000ea40000300a00 */
[----:B------:R-:W-:Y:S01]  /*62f30*/  STL.64 [R1+0x1570], R48 ;  /* 0x0015703001007387 */ /* 0x000fe20000100a00 */
[----:B------:R0:W-:Y:S04]  /*62f40*/  STL.64 [R1+0x1578], R50 ;  /* 0x0015783201007387 */ /* 0x0001e80000100a00 */
[----:B0-----:R-:W2:Y:S01]  /*62f50*/  LDL.LU.64 R50, [R1+0x4ce0] ;  /* 0x004ce00001327983 */ /* 0x001ea20000300a00 */
[C---:B---3--:R-:W-:Y:S03]  /*62f60*/  HMMA.16816.F32 R56, R52.reuse, R58, R4 ;  /* 0x0000003a3438723c */ /* 0x048fe60000001804 */
[----:B------:R-:W3:Y:S05]  /*62f70*/  LDL.LU.64 R6, [R1+0x4cd8] ;  /* 0x004cd80001067983 */ /* 0x000eea0000300a00 */
[C---:B----4-:R-:W-:Y:S11]  /*62f80*/  HMMA.16816.F32 R40, R52.reuse, R42, R36 ;  /* 0x0000002a3428723c */ /* 0x050ff60000001824 */
[----:B------:R-:W-:Y:S04]  /*62f90*/  @!UPT UIADD3 URZ, URZ, URZ, URZ ;  /* 0x0000003f3f3ff290 */ /* 0x000fe8000fffe03f */
[----:B------:R-:W-:Y:S01]  /*62fa0*/  STL.64 [R1+0x1560], R56 ;  /* 0x0015603801007387 */ /* 0x000fe20000100a00 */
[----:B------:R0:W-:Y:S01]  /*62fb0*/  STL.64 [R1+0x1568], R58 ;  /* 0x0015683a01007387 */ /* 0x0001e20000100a00 */
[C---:B--2---:R-:W-:Y:S02]  /*62fc0*/  HMMA.16816.F32 R48, R52.reuse, R50, R32 ;  /* 0x000000323430723c */ /* 0x044fe40000001820 */
[----:B0-----:R-:W2:Y:S01]  /*62fd0*/  LDL.LU.64 R58, [R1+0x4cd0] ;  /* 0x004cd000013a7983 */ /* 0x001ea20000300a00 */
[----:B------:R-:W2:Y:S02]  /*62fe0*/  LDL.LU.64 R56, [R1+0x4cc8] ;  /* 0x004cc80001387983 */ /* 0x000ea40000300a00 */
[----:B------:R-:W2:Y:S02]  /*62ff0*/  LDL.LU.64 R38, [R1+0x4cc0] ;  /* 0x004cc00001267983 */ /* 0x000ea40000300a00 */
[----:B------:R-:W-:Y:S01]  /*63000*/  STL.64 [R1+0x1550], R40 ;  /* 0x0015502801007387 */ /* 0x000fe20000100a00 */
[----:B------:R0:W-:Y:S04]  /*63010*/  STL.64 [R1+0x1558], R42 ;  /* 0x0015582a01007387 */ /* 0x0001e80000100a00 */
[----:B0-----:R-:W4:Y:S01]  /*63020*/  LDL.LU.64 R42, [R1+0x4cb8] ;  /* 0x004cb800012a7983 */ /* 0x001f220000300a00 */
[----:B------:R-:W4:Y:S02]  /*63030*/  LDL.LU.64 R40, [R1+0x4cb0] ;  /* 0x004cb00001287983 */ /* 0x000f240000300a00 */
[----:B------:R-:W4:Y:S08]  /*63040*/  LDL.LU.64 R34, [R1+0x4ca8] ;  /* 0x004ca80001227983 */ /* 0x000f300000300a00 */
[----:B------:R-:W-:Y:S01]  /*63050*/  STL.64 [R1+0x1540], R48 ;  /* 0x0015403001007387 */ /* 0x000fe20000100a00 */
[----:B------:R0:W-:Y:S04]  /*63060*/  STL.64 [R1+0x1548], R50 ;  /* 0x0015483201007387 */ /* 0x0001e80000100a00 */
[----:B0-----:R-:W4:Y:S01]  /*63070*/  LDL.LU.64 R50, [R1+0x4ca0] ;  /* 0x004ca00001327983 */ /* 0x001f220000300a00 */
[C---:B---3--:R-:W-:Y:S03]  /*63080*/  HMMA.16816.F32 R4, R52.reuse, R6, R28 ;  /* 0x000000063404723c */ /* 0x048fe6000000181c */
[----:B------:R-:W3:Y:S01]  /*63090*/  LDL.LU.64 R30, [R1+0x4c98] ;  /* 0x004c9800011e7983 */ /* 0x000ee20000300a00 */
[----:B------:R-:W3:Y:S04]  /*630a0*/  LDL.LU.64 R28, [R1+0x4c90] ;  /* 0x004c9000011c7983 */ /* 0x000ee80000300a00 */
[C---:B--2---:R-:W-:Y:S11]  /*630b0*/  HMMA.16816.F32 R36, R52.reuse, R38, R56 ;  /* 0x000000263424723c */ /* 0x044ff60000001838 */
[----:B------:R-:W-:Y:S04]  /*630c0*/  @!UPT UIADD3 URZ, URZ, URZ, URZ ;  /* 0x0000003f3f3ff290 */ /* 0x000fe8000fffe03f */
[----:B------:R-:W-:Y:S01]  /*630d0*/  STL.64 [R1+0x1530], R4 ;  /* 0x0015300401007387 */ /* 0x000fe20000100a00 */
[----:B------:R0:W-:Y:S03]  /*630e0*/  STL.64 [R1+0x1538], R6 ;  /* 0x0015380601007387 */ /* 0x0001e60000100a00 */
[----:B0-----:R-:W2:Y:S01]  /*630f0*/  LDL.LU.64 R6, [R1+0x4c88] ;  /* 0x004c880001067983 */ /* 0x001ea20000300a00 */
[----:B------:R-:W2:Y:S01]  /*63100*/  LDL.LU R5, [R1+0x4c80] ;  /* 0x004c800001057983 */ /* 0x000ea20000300800 */
[C---:B----4-:R-:W-:Y:S02]  /*63110*/  HMMA.16816.F32 R32, R52.reuse, R34, R40 ;  /* 0x000000223420723c */ /* 0x050fe40000001828 */
[----:B------:R-:W3:Y:S04]  /*63120*/  LDL.LU.64 R58, [R1+0x4c78] ;  /* 0x004c7800013a7983 */ /* 0x000ee80000300a00 */
[----:B------:R-:W4:Y:S02]  /*63130*/  LDL.LU.64 R56, [R1+0x4c70] ;  /* 0x004c700001387983 */ /* 0x000f240000300a00 */
[C---:B------:R-:W-:Y:S02]  /*63140*/  HMMA.16816.F32 R48, R52.reuse, R50, R44 ;  /* 0x000000323430723c */ /* 0x040fe4000000182c */
[----:B------:R-:W-:Y:S01]  /*63150*/  STL.64 [R1+0x1520], R36 ;  /* 0x0015202401007387 */ /* 0x000fe20000100a00 */
[----:B------:R0:W-:Y:S03]  /*63160*/  STL.64 [R1+0x1528], R38 ;  /* 0x0015282601007387 */ /* 0x0001e60000100a00 */
[----:B0-----:R-:W2:Y:S01]  /*63170*/  LDL.LU.64 R38, [R1+0x4c68] ;  /* 0x004c680001267983 */ /* 0x001ea20000300a00 */
[----:B------:R-:W2:Y:S02]  /*63180*/  LDL.LU.64 R36, [R1+0x4c60] ;  /* 0x004c600001247983 */ /* 0x000ea40000300a00 */
[----:B------:R-:W2:Y:S02]  /*63190*/  LDL.LU.64 R42, [R1+0x4c58] ;  /* 0x004c5800012a7983 */ /* 0x000ea40000300a00 */
[----:B------:R-:W2:Y:S04]  /*631a0*/  LDL.LU.64 R40, [R1+0x4c50] ;  /* 0x004c500001287983 */ /* 0x000ea80000300a00 */
[----:B------:R0:W-:Y:S01]  /*631b0*/  STL.64 [R1+0x1510], R32 ;  /* 0x0015102001007387 */ /* 0x0001e20000100a00 */
[----:B------:R1:W-:Y:S03]  /*631c0*/  STL.64 [R1+0x1518], R34 ;  /* 0x0015182201007387 */ /* 0x0003e60000100a00 */
[----:B0-----:R-:W2:Y:S01]  /*631d0*/  LDL.LU R32, [R1+0x9d0] ;  /* 0x0009d00001207983 */ /* 0x001ea20000300800 */
[----:B------:R-:W2:Y:S02]  /*631e0*/  LDL.LU R33, [R1+0x9d4] ;  /* 0x0009d40001217983 */ /* 0x000ea40000300800 */
[----:B-1----:R-:W2:Y:S02]  /*631f0*/  LDL.LU R34, [R1+0x9d8] ;  /* 0x0009d80001227983 */ /* 0x002ea40000300800 */
[----:B------:R-:W2:Y:S01]  /*63200*/  LDL.LU R35, [R1+0x9dc] ;  /* 0x0009dc0001237983 */ /* 0x000ea20000300800 */
[----:B------:R-:W2:Y:S01]  /*63210*/  LDL.LU.64 R46, [R1+0x4c48] ;  /* 0x004c4800012e7983 */ /* 0x000ea20000300a00 */
[----:B------:R-:W2:Y:S02]  /*63220*/  LDL.LU.64 R44, [R1+0x4c40] ;  /* 0x004c4000012c7983 */ /* 0x000ea40000300a00 */
[----:B------:R-:W-:Y:S02]  /*63230*/  STL.64 [R1+0x1500], R48 ;  /* 0x0015003001007387 */ /* 0x000fe40000100a00 */
        /* <DEDUP_REMOVED lines=8> */
[----:B0-----:R-:W3:Y:S01]  /*632c0*/  LDL.LU R28, [R1+0x9c0] ;  /* 0x0009c000011c7983 */ /* 0x001ee20000300800 */
[----:B------:R-:W3:Y:S02]  /*632d0*/  LDL.LU R29, [R1+0x9c4] ;  /* 0x0009c400011d7983 */ /* 0x000ee40000300800 */
[----:B-1----:R-:W3:Y:S02]  /*632e0*/  LDL.LU R30, [R1+0x9c8] ;  /* 0x0009c800011e7983 */ /* 0x002ee40000300800 */
[----:B------:R-:W3:Y:S01]  /*632f0*/  LDL.LU R31, [R1+0x9cc] ;  /* 0x0009cc00011f7983 */ /* 0x000ee20000300800 */
[----:B------:R-:W-:Y:S01]  /*63300*/  STL.64 [R1+0x4bd0], R58 ;  /* 0x004bd03a01007387 */ /* 0x000fe20000100a00 */
[----:B----4-:R-:W-:Y:S01]  /*63310*/  STL [R1+0x4bc8], R56 ;  /* 0x004bc83801007387 */ /* 0x010fe20000100800 */
        /* <DEDUP_REMOVED lines=11> */
[----:B0-----:R-:W4:Y:S01]  /*633d0*/  LDL.LU R48, [R1+0x9f0] ;  /* 0x0009f00001307983 */ /* 0x001f220000300800 */
[----:B------:R-:W4:Y:S02]  /*633e0*/  LDL.LU R49, [R1+0x9f4] ;  /* 0x0009f40001317983 */ /* 0x000f240000300800 */
[----:B------:R-:W4:Y:S02]  /*633f0*/  LDL.LU R50, [R1+0x9f8] ;  /* 0x0009f80001327983 */ /* 0x000f240000300800 */
[----:B------:R-:W4:Y:S02]  /*63400*/  LDL.LU R51, [R1+0x9fc] ;  /* 0x0009fc0001337983 */ /* 0x000f240000300800 */
[C---:B----4-:R-:W-:Y:S11]  /*63410*/  HMMA.16816.F32 R48, R52.reuse, R46, R48 ;  /* 0x0000002e3430723c */ /* 0x050ff60000001830 */
[----:B------:R-:W-:Y:S11]  /*63420*/  @!UPT UIADD3 URZ, URZ, URZ, URZ ;  /* 0x0000003f3f3ff290 */ /* 0x000ff6000fffe03f */
[----:B------:R-:W-:Y:S01]  /*63430*/  @!UPT UIADD3 URZ, URZ, URZ, URZ ;  /* 0x0000003f3f3ff290 */ /* 0x000fe2000fffe03f */
[----:B------:R-:W-:Y:S01]  /*63440*/  STL.64 [R1+0x14d0], R48 ;  /* 0x0014d03001007387 */ /* 0x000fe20000100a00 */
[----:B------:R0:W-:Y:S03]  /*63450*/  STL.64 [R1+0x14d8], R50 ;  /* 0x0014d83201007387 */ /* 0x0001e60000100a00 */
[----:B0-----:R-:W4:Y:S01]  /*63460*/  LDL.64 R50, [R1+0x118] ;  /* 0x0001180001327983 */ /* 0x001f220000100a00 */
[----:B------:R-:W-:Y:S02]  /*63470*/  STL.64 [R1+0x4b70], R46 ;  /* 0x004b702e01007387 */ /* 0x000fe40000100a00 */
[----:B------:R0:W-:Y:S02]  /*63480*/  STL.64 [R1+0x4b68], R44 ;  /* 0x004b682c01007387 */ /* 0x0001e40000100a00 */
[----:B0-----:R-:W2:Y:S01]  /*63490*/  LDL.LU R44, [R1+0x9e0] ;  /* 0x0009e000012c7983 */ /* 0x001ea20000300800 */
[----:B------:R-:W2:Y:S02]  /*634a0*/  LDL.LU R45, [R1+0x9e4] ;  /* 0x0009e400012d7983 */ /* 0x000ea40000300800 */
[----:B------:R-:W2:Y:S02]  /*634b0*/  LDL.LU R46, [R1+0x9e8] ;  /* 0x0009e800012e7983 */ /* 0x000ea40000300800 */
[----:B------:R-:W2:Y:S01]  /*634c0*/  LDL.LU R47, [R1+0x9ec] ;  /* 0x0009ec00012f7983 */ /* 0x000ea20000300800 */
[C---:B------:R-:W-:Y:S08]  /*634d0*/  HMMA.16816.F32 R32, R52.reuse, R38, R32 ;  /* 0x000000263420723c */ /* 0x040ff00000001820 */
        /* <DEDUP_REMOVED lines=11> */
[----:B0-----:R-:W2:Y:S01]  /*63590*/  LDL.LU R40, [R1+0x950] ;  /* 0x0009500001287983 */ /* 0x001ea20000300800 */
[----:B------:R-:W2:Y:S02]  /*635a0*/  LDL.LU R41, [R1+0x954] ;  /* 0x0009540001297983 */ /* 0x000ea40000300800 */
[----:B------:R-:W2:Y:S02]  /*635b0*/  LDL.LU R42, [R1+0x958] ;  /* 0x00095800012a7983 */ /* 0x000ea40000300800 */
[----:B------:R-:W2:Y:S01]  /*635c0*/  LDL.LU R43, [R1+0x95c] ;  /* 0x00095c00012b7983 */ /* 0x000ea20000300800 */
[----:B------:R-:W-:Y:S01]  /*635d0*/  STL.64 [R1+0x14b0], R32 ;  /* 0x0014b02001007387 */ /* 0x000fe20000100a00 */
[----:B------:R0:W-:Y:S03]  /*635e0*/  STL.64 [R1+0x14b8], R34 ;  /* 0x0014b82201007387 */ /* 0x0001e60000100a00 */
[----:B0-----:R-:W3:Y:S01]  /*635f0*/  LDL.LU.64 R34, [R1+0x4c28] ;  /* 0x004c280001227983 */ /* 0x001ee20000300a00 */
[----:B------:R-:W2:Y:S02]  /*63600*/  LDL.LU.64 R32, [R1+0x4c20] ;  /* 0x004c200001207983 */ /* 0x000ea40000300a00 */
[----:B------:R-:W-:Y:S02]  /*63610*/  STL.64 [R1+0x4b50], R38 ;  /* 0x004b502601007387 */ /* 0x000fe40000100a00 */
[----:B------:R0:W-:Y:S02]  /*63620*/  STL.64 [R1+0x4b48], R36 ;  /* 0x004b482401007387 */ /* 0x0001e40000100a00 */
[----:B0-----:R-:W2:Y:S01]  /*63630*/  LDL.LU R36, [R1+0x960] ;  /* 0x0009600001247983 */ /* 0x001ea20000300800 */
[----:B------:R-:W2:Y:S02]  /*63640*/  LDL.LU R37, [R1+0x964] ;  /* 0x0009640001257983 */ /* 0x000ea40000300800 */
[----:B------:R-:W2:Y:S02]  /*63650*/  LDL.LU R38, [R1+0x968] ;  /* 0x0009680001267983 */ /* 0x000ea40000300800 */
[----:B------:R-:W2:Y:S01]  /*63660*/  LDL.LU R39, [R1+0x96c] ;  /* 0x00096c0001277983 */ /* 0x000ea20000300800 */
[C---:B---3--:R-:W-:Y:S11]  /*63670*/  HMMA.16816.F32 R28, R52.reuse, R34, R28 ;  /* 0x00000022341c723c */ /* 0x048ff6000000181c */
[----:B------:R-:W-:Y:S11]  /*63680*/  @!UPT UIADD3 URZ, URZ, URZ, URZ ;  /* 0x0000003f3f3ff290 */ /* 0x000ff6000fffe03f */
[----:B------:R-:W-:Y:S01]  /*63690*/  @!UPT UIADD3 URZ, URZ, URZ, URZ ;  /* 0x0000003f3f3ff290 */ /* 0x000fe2000fffe03f */
[----:B------:R-:W-:Y:S01]  /*636a0*/  STL.64 [R1+0x14a0], R28 ;  /* 0x0014a01c01007387 */ /* 0x000fe20000100a00 */
[----:B------:R0:W-:Y:S03]  /*636b0*/  STL.64 [R1+0x14a8], R30 ;  /* 0x0014a81e01007387 */ /* 0x0001e60000100a00 */
[----:B0-----:R-:W3:Y:S01]  /*636c0*/  LDL.LU.64 R30, [R1+0x4c18] ;  /* 0x004c1800011e7983 */ /* 0x001ee20000300a00 */
[----:B------:R-:W4:Y:S02]  /*636d0*/  LDL.LU.64 R28, [R1+0x4c10] ;  /* 0x004c1000011c7983 */ /* 0x000f240000300a00 */
[----:B------:R-:W-:Y:S02]  /*636e0*/  STL.64 [R1+0x4b90], R34 ;  /* 0x004b902201007387 */ /* 0x000fe40000100a00 */
[----:B--2---:R0:W-:Y:S02]  /*636f0*/  STL.64 [R1+0x4b88], R32 ;  /* 0x004b882001007387 */ /* 0x0041e40000100a00 */
        /* <DEDUP_REMOVED lines=10> */
[----:B------:R-:W2:Y:S02]  /*637a0*/  LDL.LU.64 R24, [R1+0x4c00] ;  /* 0x004c000001187983 */ /* 0x000ea40000300a00 */
[----:B------:R-:W-:Y:S02]  /*637b0*/  STL.64 [R1+0x4ba0], R30 ;  /* 0x004ba01e01007387 */ /* 0x000fe40000100a00 */
[----:B----4-:R0:W-:Y:S02]  /*637c0*/  STL.64 [R1+0x4b98], R28 ;  /* 0x004b981c01007387 */ /* 0x0101e40000100a00 */
[----:B0-----:R-:W3:Y:S01]  /*637d0*/  LDL.LU R28, [R1+0x9a0] ;  /* 0x0009a000011c7983 */ /* 0x001ee20000300800 */
[----:B------:R-:W3:Y:S02]  /*637e0*/  LDL.LU R29, [R1+0x9a4] ;  /* 0x0009a400011d7983 */ /* 0x000ee40000300800 */
[----:B------:R-:W3:Y:S02]  /*637f0*/  LDL.LU R30, [R1+0x9a8] ;  /* 0x0009a800011e7983 */ /* 0x000ee40000300800 */
[----:B------:R-:W3:Y:S02]  /*63800*/  LDL.LU R31, [R1+0x9ac] ;  /* 0x0009ac00011f7983 */ /* 0x000ee40000300800 */
[C---:B---3--:R-:W-:Y:S01]  /*63810*/  HMMA.16816.F32 R28, R52.reuse, R26, R28 ;  /* 0x0000001a341c723c */ /* 0x048fe2000000181c */
[----:B------:R-:W-:Y:S01]  /*63820*/  STL.64 [R1+0x4bb0], R26 ;  /* 0x004bb01a01007387 */ /* 0x000fe20000100a00 */
[----:B--2---:R0:W-:Y:S11]  /*63830*/  STL.64 [R1+0x4ba8], R24 ;  /* 0x004ba81801007387 */ /* 0x0041f60000100a00 */
[----:B------:R-:W-:Y:S10]  /*63840*/  @!UPT UIADD3 URZ, URZ, URZ, URZ ;  /* 0x0000003f3f3ff290 */ /* 0x000ff4000fffe03f */
[----:B------:R-:W-:Y:S01]  /*63850*/  STL.64 [R1+0x1480], R28 ;  /* 0x0014801c01007387 */ /* 0x000fe20000100a00 */
[----:B------:R-:W-:Y:S02]  /*63860*/  STL.64 [R1+0x1488], R30 ;  /* 0x0014881e01007387 */ /* 0x000fe40000100a00 */
[----:B0-----:R-:W2:Y:S02]  /*63870*/  LDL.LU R24, [R1+0x980] ;  /* 0x0009800001187983 */ /* 0x001ea40000300800 */
[----:B------:R-:W2:Y:S01]  /*63880*/  LDL.LU R25, [R1+0x984] ;  /* 0x0009840001197983 */ /* 0x000ea20000300800 */
[----:B------:R-:W2:Y:S01]  /*63890*/  LDL.LU R26, [R1+0x988] ;  /* 0x00098800011a7983 */ /* 0x000ea20000300800 */
[----:B------:R-:W2:Y:S01]  /*638a0*/  LDL.LU R27, [R1+0x98c] ;  /* 0x00098c00011b7983 */ /* 0x000ea20000300800 */
[C---:B------:R-:W-:Y:S11]  /*638b0*/  HMMA.16816.F32 R44, R52.reuse, R22, R44 ;  /* 0x00000016342c723c */ /* 0x040ff6000000182c */
[----:B------:R-:W-:Y:S11]  /*638c0*/  @!UPT UIADD3 URZ, URZ, URZ, URZ ;  /* 0x0000003f3f3ff290 */ /* 0x000ff6000fffe03f */
[----:B------:R-:W-:Y:S01]  /*638d0*/  @!UPT UIADD3 URZ, URZ, URZ, URZ ;  /* 0x0000003f3f3ff290 */ /* 0x000fe2000fffe03f */
[----:B------:R-:W-:Y:S01]  /*638e0*/  STL.64 [R1+0x1470], R44 ;  /* 0x0014702c01007387 */ /* 0x000fe20000100a00 */
[----:B------:R0:W-:Y:S03]  /*638f0*/  STL.64 [R1+0x1478], R46 ;  /* 0x0014782e01007387 */ /* 0x0001e60000100a00 */
[----:B0-----:R-:W3:Y:S01]  /*63900*/  LDL.64 R46, [R1+0x108] ;  /* 0x00010800012e7983 */ /* 0x001ee20000100a00 */
[----:B------:R-:W-:Y:S02]  /*63910*/  STL.64 [R1+0x4bd8], R22 ;  /* 0x004bd81601007387 */ /* 0x000fe40000100a00 */
[----:B------:R-:W-:Y:S02]  /*63920*/  STL [R1+0x4b44], R18 ;  /* 0x004b441201007387 */ /* 0x000fe40000100800 */
[----:B------:R0:W-:Y:S02]  /*63930*/  STL [R1+0x4b40], R19 ;  /* 0x004b401301007387 */ /* 0x0001e40000100800 */
[----:B------:R-:W-:Y:S01]  /*63940*/  IMAD.MOV.U32 R4, RZ, RZ, R51 ;  /* 0x000000ffff047224 */ /* 0x000fe200078e0033 */
[C---:B--2---:R-:W-:Y:S08]  /*63950*/  HMMA.16816.F32 R24, R52.reuse, R18, R24 ;  /* 0x000000123418723c */ /* 0x044ff00000001818 */
[C---:B0-----:R-:W-:Y:S11]  /*63960*/  HMMA.16816.F32 R16, R52.reuse, R14, R32 ;  /* 0x0000000e3410723c */ /* 0x041ff60000001820 */
[----:B------:R-:W-:Y:S04]  /*63970*/  @!UPT UIADD3 URZ, URZ, URZ, URZ ;  /* 0x0000003f3f3ff290 */ /* 0x000fe8000fffe03f */
[----:B------:R-:W-:Y:S01]  /*63980*/  STL.64 [R1+0x1460], R24 ;  /* 0x0014601801007387 */ /* 0x000fe20000100a00 */
[----:B------:R0:W-:Y:S02]  /*63990*/  STL.64 [R1+0x1468], R26 ;  /* 0x0014681a01007387 */ /* 0x0001e40000100a00 */
[C---:B0-----:R-:W-:Y:S01]  /*639a0*/  HMMA.16816.F32 R24, R52.reuse, R6, R36 ;  /* 0x000000063418723c */ /* 0x041fe20000001824 */
[----:B------:R-:W-:Y:S01]  /*639b0*/  STL.64 [R1+0x4b28], R14 ;  /* 0x004b280e01007387 */ /* 0x000fe20000100a00 */
[----:B------:R-:W-:Y:S03]  /*639c0*/  STL.64 [R1+0x4b20], R12 ;  /* 0x004b200c01007387 */ /* 0x000fe60000100a00 */
[----:B------:R-:W-:Y:S02]  /*639d0*/  STL.64 [R1+0xb10], R16 ;  /* 0x000b101001007387 */ /* 0x000fe40000100a00 */
[----:B------:R0:W-:Y:S11]  /*639e0*/  STL.64 [R1+0xb18], R18 ;  /* 0x000b181201007387 */ /* 0x0001f60000100a00 */
[----:B------:R-:W-:Y:S05]  /*639f0*/  @!UPT UIADD3 URZ, URZ, URZ, URZ ;  /* 0x0000003f3f3ff290 */ /* 0x000fea000fffe03f */
[----:B------:R-:W-:Y:S01]  /*63a00*/  STL.64 [R1+0xb00], R24 ;  /* 0x000b001801007387 */ /* 0x000fe20000100a00 */
[----:B------:R-:W-:Y:S02]  /*63a10*/  STL.64 [R1+0xb08], R26 ;  /* 0x000b081a01007387 */ /* 0x000fe40000100a00 */
[----:B------:R-:W2:Y:S02]  /*63a20*/  LDL.LU R32, [R1+0x930] ;  /* 0x0009300001207983 */ /* 0x000ea40000300800 */
[----:B------:R-:W2:Y:S01]  /*63a30*/  LDL.LU R33, [R1+0x934] ;  /* 0x0009340001217983 */ /* 0x000ea20000300800 */
[----:B------:R-:W2:Y:S01]  /*63a40*/  LDL.LU R34, [R1+0x938] ;  /* 0x0009380001227983 */ /* 0x000ea20000300800 */
[----:B------:R-:W2:Y:S02]  /*63a50*/  LDL.LU R35, [R1+0x93c] ;  /* 0x00093c0001237983 */ /* 0x000ea40000300800 */
[----:B------:R-:W2:Y:S01]  /*63a60*/  LDL.64 R38, [R1+0x128] ;  /* 0x0001280001267983 */ /* 0x000ea20000100a00 */
[----:B0-----:R-:W-:Y:S01]  /*63a70*/  HMMA.16816.F32 R16, R52, R50, R40 ;  /* 0x000000323410723c */ /* 0x001fe20000001828 */
[----:B------:R-:W4:Y:S01]  /*63a80*/  LDL.LU R40, [R1+0x420] ;  /* 0x0004200001287983 */ /* 0x000f220000300800 */
[----:B------:R-:W4:Y:S02]  /*63a90*/  LDL.LU R41, [R1+0x424] ;  /* 0x0004240001297983 */ /* 0x000f240000300800 */
[----:B------:R-:W4:Y:S02]  /*63aa0*/  LDL.LU R42, [R1+0x428] ;  /* 0x00042800012a7983 */ /* 0x000f240000300800 */
[----:B------:R-:W-:Y:S01]  /*63ab0*/  IMAD.MOV.U32 R12, RZ, RZ, R50 ;  /* 0x000000ffff0c7224 */ /* 0x000fe200078e0032 */
[----:B------:R-:W4:Y:S01]  /*63ac0*/  LDL.LU R43, [R1+0x42c] ;  /* 0x00042c00012b7983 */ /* 0x000f220000300800 */
[----:B------:R-:W4:Y:S02]  /*63ad0*/  LDL.64 R50, [R1+0x138] ;  /* 0x0001380001327983 */ /* 0x000f240000100a00 */
[----:B------:R-:W-:-:S02]  /*63ae0*/  IMAD.MOV.U32 R28, RZ, RZ, R60 ;  /* 0x000000ffff1c7224 */ /* 0x000fc400078e003c */
[----:B------:R-:W-:Y:S02]  /*63af0*/  IMAD.MOV.U32 R29, RZ, RZ, R3 ;  /* 0x000000ffff1d7224 */ /* 0x000fe400078e0003 */
[----:B------:R-:W-:Y:S02]  /*63b00*/  IMAD.MOV.U32 R30, RZ, RZ, R2 ;  /* 0x000000ffff1e7224 */ /* 0x000fe400078e0002 */
[----:B------:R-:W-:-:S08]  /*63b10*/  IMAD.MOV.U32 R31, RZ, RZ, R0 ;  /* 0x000000ffff1f7224 */ /* 0x000fd000078e0000 */
[----:B------:R-:W-:Y:S02]  /*63b20*/  IMAD.MOV.U32 R60, RZ, RZ, R16 ;  /* 0x000000ffff3c7224 */ /* 0x000fe400078e0010 */
[----:B------:R-:W-:Y:S02]  /*63b30*/  IMAD.MOV.U32 R3, RZ, RZ, R17 ;  /* 0x000000ffff037224 */ /* 0x000fe400078e0011 */
[----:B------:R-:W-:Y:S02]  /*63b40*/  IMAD.MOV.U32 R2, RZ, RZ, R18 ;  /* 0x000000ffff027224 */ /* 0x000fe400078e0012 */
[----:B------:R-:W-:Y:S02]  /*63b50*/  IMAD.MOV.U32 R0, RZ, RZ, R19 ;  /* 0x000000ffff007224 */ /* 0x000fe400078e0013 */
[----:B---3--:R-:W-:Y:S01]  /*63b60*/  HMMA.16816.F32 R16, R52, R46, R28 ;  /* 0x0000002e3410723c */ /* 0x008fe2000000181c */
[----:B------:R0:W-:Y:S01]  /*63b70*/  STL.64 [R1+0x4be8], R6 ;  /* 0x004be80601007387 */ /* 0x0001e20000100a00 */
[----:B------:R-:W-:Y:S02]  /*63b80*/  STL [R1+0x4be0], R4 ;  /* 0x004be00401007387 */ /* 0x000fe40000100800 */
[----:B------:R-:W-:Y:S02]  /*63b90*/  STL [R1+0x4114], R0 ;  /* 0x0041140001007387 */ /* 0x000fe40000100800 */
[----:B------:R-:W-:Y:S02]  /*63ba0*/  STL [R1+0x4110], R2 ;  /* 0x0041100201007387 */ /* 0x000fe40000100800 */
[----:B------:R-:W-:-:S02]  /*63bb0*/  IMAD.MOV.U32 R58, RZ, RZ, R21 ;  /* 0x000000ffff3a7224 */ /* 0x000fc400078e0015 */
[----:B------:R-:W-:Y:S01]  /*63bc0*/  IMAD.MOV.U32 R59, RZ, RZ, R20 ;  /* 0x000000ffff3b7224 */ /* 0x000fe200078e0014 */
[----:B------:R-:W-:Y:S01]  /*63bd0*/  STL [R1+0x410c], R3 ;  /* 0x00410c0301007387 */ /* 0x000fe20000100800 */
[----:B------:R-:W-:Y:S11]  /*63be0*/  STL [R1+0x4108], R60 ;  /* 0x0041083c01007387 */ /* 0x000ff60000100800 */
[----:B------:R1:W-:Y:S01]  /*63bf0*/  STL.64 [R1+0xae0], R16 ;  /* 0x000ae01001007387 */ /* 0x0003e20000100a00 */
[----:B------:R3:W-:Y:S02]  /*63c00*/  STL.64 [R1+0xae8], R18 ;  /* 0x000ae81201007387 */ /* 0x0007e40000100a00 */
[----:B------:R3:W-:Y:S02]  /*63c10*/  STL.64 [R1+0x4bf0], R58 ;  /* 0x004bf03a01007387 */ /* 0x0007e40000100a00 */
[----:B0-----:R-:W-:Y:S01]  /*63c20*/  IMAD.MOV.U32 R7, RZ, RZ, R57 ;  /* 0x000000ffff077224 */ /* 0x001fe200078e0039 */
[----:B-1----:R-:W4:Y:S01]  /*63c30*/  LDL.LU R16, [R1+0x340] ;  /* 0x0003400001107983 */ /* 0x002f220000300800 */
[----:B------:R-:W4:Y:S02]  /*63c40*/  LDL.LU R17, [R1+0x344] ;  /* 0x0003440001117983 */ /* 0x000f240000300800 */
[----:B---3--:R-:W3:Y:S02]  /*63c50*/  LDL.LU R18, [R1+0x348] ;  /* 0x0003480001127983 */ /* 0x008ee40000300800 */
[----:B------:R-:W3:Y:S01]  /*63c60*/  LDL.LU R19, [R1+0x34c] ;  /* 0x00034c0001137983 */ /* 0x000ee20000300800 */
[----:B------:R-:W3:Y:S01]  /*63c70*/  LDL.LU R20, [R1+0x360] ;  /* 0x0003600001147983 */ /* 0x000ee20000300800 */
[----:B------:R-:W3:Y:S02]  /*63c80*/  LDL.LU R21, [R1+0x364] ;  /* 0x0003640001157983 */ /* 0x000ee40000300800 */
[----:B------:R-:W3:Y:S02]  /*63c90*/  LDL.LU R22, [R1+0x368] ;  /* 0x0003680001167983 */ /* 0x000ee40000300800 */
[----:B------:R-:W3:Y:S01]  /*63ca0*/  LDL.LU R23, [R1+0x36c] ;  /* 0x00036c0001177983 */ /* 0x000ee20000300800 */
[----:B------:R-:W3:Y:S01]  /*63cb0*/  LDL R6, [R1+0xf8] ;  /* 0x0000f80001067983 */ /* 0x000ee20000100800 */
[----:B------:R-:W3:Y:S02]  /*63cc0*/  LDL.LU R56, [R1+0x370] ;  /* 0x0003700001387983 */ /* 0x000ee40000300800 */
[----:B------:R-:W3:Y:S02]  /*63cd0*/  LDL.LU R57, [R1+0x374] ;  /* 0x0003740001397983 */ /* 0x000ee40000300800 */
[----:B------:R-:W3:Y:S02]  /*63ce0*/  LDL.LU R58, [R1+0x378] ;  /* 0x00037800013a7983 */ /* 0x000ee40000300800 */
[----:B------:R-:W-:-:S02]  /*63cf0*/  IMAD.MOV.U32 R2, RZ, RZ, R46 ;  /* 0x000000ffff027224 */ /* 0x000fc400078e002e */
[----:B------:R-:W-:Y:S01]  /*63d00*/  IMAD.MOV.U32 R0, RZ, RZ, R47 ;  /* 0x000000ffff007224 */ /* 0x000fe200078e002f */
[----:B------:R-:W3:Y:S01]  /*63d10*/  LDL.LU R59, [R1+0x37c] ;  /* 0x00037c00013b7983 */ /* 0x000ee20000300800 */
[----:B------:R-:W3:Y:S01]  /*63d20*/  LDL.64 R46, [R1+0xc8] ;  /* 0x0000c800012e7983 */ /* 0x000ee20000100a00 */
[C---:B--2---:R-:W-:Y:S11]  /*63d30*/  HMMA.16816.F32 R24, R52.reuse, R38, R32 ;  /* 0x000000263418723c */ /* 0x044ff60000001820 */
[----:B------:R-:W-:Y:S11]  /*63d40*/  @!UPT UIADD3 URZ, URZ, URZ, URZ ;  /* 0x0000003f3f3ff290 */ /* 0x000ff6000fffe03f */
[----:B------:R-:W-:Y:S01]  /*63d50*/  @!UPT UIADD3 URZ, URZ, URZ, URZ ;  /* 0x0000003f3f3ff290 */ /* 0x000fe2000fffe03f */
[----:B------:R-:W-:Y:S01]  /*63d60*/  STL.64 [R1+0x930], R24 ;  /* 0x0009301801007387 */ /* 0x000fe20000100a00 */
[----:B------:R4:W-:Y:S02]  /*63d70*/  STL.64 [R1+0x938], R26 ;  /* 0x0009381a01007387 */ /* 0x0009e40000100a00 */
[----:B----4-:R-:W-:Y:S01]  /*63d80*/  HMMA.16816.F32 R24, R52, R50, R40 ;  /* 0x000000323418723c */ /* 0x010fe20000001828 */
[----:B------:R-:W-:Y:S02]  /*63d90*/  IMAD.MOV.U32 R13, RZ, RZ, R38 ;  /* 0x000000ffff0d7224 */ /* 0x000fe400078e0026 */
[----:B------:R-:W-:Y:S02]  /*63da0*/  IMAD.MOV.U32 R3, RZ, RZ, R39 ;  /* 0x000000ffff037224 */ /* 0x000fe400078e0027 */
[----:B------:R-:W-:Y:S02]  /*63db0*/  IMAD.MOV.U32 R15, RZ, RZ, R50 ;  /* 0x000000ffff0f7224 */ /* 0x000fe400078e0032 */
[----:B------:R-:W-:-:S02]  /*63dc0*/  IMAD.MOV.U32 R14, RZ, RZ, R51 ;  /* 0x000000ffff0e7224 */ /* 0x000fc400078e0033 */
[----:B------:R-:W-:Y:S02]  /*63dd0*/  IMAD.MOV.U32 R50, RZ, RZ, R10 ;  /* 0x000000ffff327224 */ /* 0x000fe400078e000a */
[----:B------:R-:W-:Y:S11]  /*63de0*/  IMAD.MOV.U32 R51, RZ, RZ, R11 ;  /* 0x000000ffff337224 */ /* 0x000ff600078e000b */
[----:B------:R-:W-:Y:S01]  /*63df0*/  @!UPT UIADD3 URZ, URZ, URZ, URZ ;  /* 0x0000003f3f3ff290 */ /* 0x000fe2000fffe03f */
[----:B------:R0:W-:Y:S01]  /*63e00*/  STL.64 [R1+0x600], R24 ;  /* 0x0006001801007387 */ /* 0x0001e20000100a00 */
[----:B------:R1:W-:Y:S02]  /*63e10*/  STL.64 [R1+0x608], R26 ;  /* 0x0006081a01007387 */ /* 0x0003e40000100a00 */
[----:B------:R-:W2:Y:S02]  /*63e20*/  LDL.LU R52, [R1+0x350] ;  /* 0x0003500001347983 */ /* 0x000ea40000300800 */
[----:B------:R-:W2:Y:S01]  /*63e30*/  LDL.LU R53, [R1+0x354] ;  /* 0x0003540001357983 */ /* 0x000ea20000300800 */
[----:B------:R-:W2:Y:S01]  /*63e40*/  LDL.LU R54, [R1+0x358] ;  /* 0x0003580001367983 */ /* 0x000ea20000300800 */
[----:B------:R-:W2:Y:S02]  /*63e50*/  LDL.LU R55, [R1+0x35c] ;  /* 0x00035c0001377983 */ /* 0x000ea40000300800 */
[----:B------:R-:W4:Y:S02]  /*63e60*/  LDL.LU R36, [R1+0x330] ;  /* 0x0003300001247983 */ /* 0x000f240000300800 */
[----:B------:R-:W4:Y:S01]  /*63e70*/  LDL.LU R37, [R1+0x334] ;  /* 0x0003340001257983 */ /* 0x000f220000300800 */
[----:B------:R-:W4:Y:S01]  /*63e80*/  LDL.LU R38, [R1+0x338] ;  /* 0x0003380001267983 */ /* 0x000f220000300800 */
[----:B------:R-:W4:Y:S02]  /*63e90*/  LDL.LU R39, [R1+0x33c] ;  /* 0x00033c0001277983 */ /* 0x000f240000300800 */
[----:B------:R-:W4:Y:S02]  /*63ea0*/  LDL.64 R42, [R1+0xb8] ;  /* 0x0000b800012a7983 */ /* 0x000f240000100a00 */
[----:B------:R-:W3:Y:S01]  /*63eb0*/  LDL.LU R10, [R1+0x4bfc] ;  /* 0x004bfc00010a7983 */ /* 0x000ee20000300800 */
[----:B------:R-:W3:Y:S01]  /*63ec0*/  LDL.LU R11, [R1+0x4bf8] ;  /* 0x004bf800010b7983 */ /* 0x000ee20000300800 */
[----:B0-----:R-:W2:Y:S02]  /*63ed0*/  LDL.LU R24, [R1+0x320] ;  /* 0x0003200001187983 */ /* 0x001ea40000300800 */
[----:B------:R-:W2:Y:S02]  /*63ee0*/  LDL.LU R25, [R1+0x324] ;  /* 0x0003240001197983 */ /* 0x000ea40000300800 */
[----:B-1----:R-:W2:Y:S01]  /*63ef0*/  LDL.LU R26, [R1+0x328] ;  /* 0x00032800011a7983 */ /* 0x002ea20000300800 */
[----:B------:R-:W2:Y:S01]  /*63f00*/  LDL.LU R27, [R1+0x32c] ;  /* 0x00032c00011b7983 */ /* 0x000ea20000300800 */
[----:B------:R-:W2:Y:S02]  /*63f10*/  LDL.64 R30, [R1+0xa8] ;  /* 0x0000a800011e7983 */ /* 0x000ea40000100a00 */
[----:B------:R-:W2:Y:S02]  /*63f20*/  LDL.LU R32, [R1+0x310] ;  /* 0x0003100001207983 */ /* 0x000ea40000300800 */
[----:B------:R-:W2:Y:S01]  /*63f30*/  LDL.LU R33, [R1+0x314] ;  /* 0x0003140001217983 */ /* 0x000ea20000300800 */
[----:B------:R-:W2:Y:S01]  /*63f40*/  LDL.LU R34, [R1+0x318] ;  /* 0x0003180001227983 */ /* 0x000ea20000300800 */
[----:B------:R-:W2:Y:S02]  /*63f50*/  LDL.LU R35, [R1+0x31c] ;  /* 0x00031c0001237983 */ /* 0x000ea40000300800 */
[----:B------:R0:W-:Y:S02]  /*63f60*/  STL.64 [R1+0x4bc0], R14 ;  /* 0x004bc00e01007387 */ /* 0x0001e40000100a00 */
[----:B------:R-:W-:Y:S02]  /*63f70*/  STL.64 [R1+0x4bb8], R12 ;  /* 0x004bb80c01007387 */ /* 0x000fe40000100a00 */
[----:B0-----:R-:W-:-:S02]  /*63f80*/  IMAD.MOV.U32 R15, RZ, RZ, R5 ;  /* 0x000000ffff0f7224 */ /* 0x001fc400078e0005 */
[----:B------:R-:W-:Y:S01]  /*63f90*/  IMAD.MOV.U32 R14, RZ, RZ, R61 ;  /* 0x000000ffff0e7224 */ /* 0x000fe200078e003d */
[C---:B---3--:R-:W-:Y:S01]  /*63fa0*/  HMMA.16816.F32 R4, R8.reuse, R6, R56 ;  /* 0x000000060804723c */ /* 0x048fe20000001838 */
[----:B------:R-:W3:Y:S11]  /*63fb0*/  LDL.LU.64 R58, [R1+0x4bf0] ;  /* 0x004bf000013a7983 */ /* 0x000ef60000300a00 */
[----:B------:R-:W-:Y:S11]  /*63fc0*/  @!UPT UIADD3 URZ, URZ, URZ, URZ ;  /* 0x0000003f3f3ff290 */ /* 0x000ff6000fffe03f */
[----:B------:R-:W-:Y:S01]  /*63fd0*/  STL.64 [R1+0xc60], R4 ;  /* 0x000c600401007387 */ /* 0x000fe20000100a00 */
[----:B------:R0:W-:Y:S03]  /*63fe0*/  STL.64 [R1+0xc68], R6 ;  /* 0x000c680601007387 */ /* 0x0001e60000100a00 */
[----:B0-----:R-:W3:Y:S01]  /*63ff0*/  LDL.LU.64 R6, [R1+0x4be8] ;  /* 0x004be80001067983 */ /* 0x001ee20000300a00 */
[----:B------:R-:W-:Y:S03]  /*64000*/  HMMA.16816.F32 R12, R8, R14, R20 ;  /* 0x0000000e080c723c */ /* 0x000fe60000001814 */
[----:B------:R-:W0:Y:S01]  /*64010*/  S2R R61, SR_TID.X ;  /* 0x00000000003d7919 */ /* 0x000e220000002100 */
[----:B------:R-:W3:Y:S02]  /*64020*/  LDL.LU R4, [R1+0x4be0] ;  /* 0x004be00001047983 */ /* 0x000ee40000300800 */
[----:B------:R-:W3:Y:S11]  /*64030*/  LDL.LU.64 R22, [R1+0x4bd8] ;  /* 0x004bd80001167983 */ /* 0x000ef60000300a00 */
[----:B------:R-:W-:Y:S06]  /*64040*/  @!UPT UIADD3 URZ, URZ, URZ, URZ ;  /* 0x0000003f3f3ff290 */ /* 0x000fec000fffe03f */
[----:B------:R-:W-:Y:S01]  /*64050*/  STL.64 [R1+0xc50], R12 ;  /* 0x000c500c01007387 */ /* 0x000fe20000100a00 */
[----:B------:R3:W-:Y:S01]  /*64060*/  STL.64 [R1+0xc58], R14 ;  /* 0x000c580e01007387 */ /* 0x0007e20000100a00 */
[C---:B0-----:R-:W-:Y:S01]  /*64070*/  LOP3.LUT R5, R61.reuse, 0x7, RZ, 0xc0, !PT ;  /* 0x000000073d057812 */ /* 0x041fe200078ec0ff */
[C---:B------:R-:W-:Y:S02]  /*64080*/  IMAD.SHL.U32 R57, R61.reuse, 0x80, RZ ;  /* 0x000000803d397824 */ /* 0x040fe400078e00ff */
[----:B------:R-:W-:Y:S02]  /*64090*/  IMAD.SHL.U32 R61, R61, 0x2, RZ ;  /* 0x000000023d3d7824 */ /* 0x000fe400078e00ff */
[----:B------:R-:W-:-:S05]  /*640a0*/  IMAD R5, R5, 0x110, RZ ;  /* 0x0000011005057824 */ /* 0x000fca00078e02ff */
[----:B------:R-:W-:Y:S01]  /*640b0*/  LOP3.LUT R5, R5, 0x10, R61, 0x78, !PT ;  /* 0x0000001005057812 */ /* 0x000fe200078e783d */
[----:B----4-:R-:W-:Y:S03]  /*640c0*/  HMMA.16816.F32 R36, R8, R42, R36 ;  /* 0x0000002a0824723c */ /* 0x010fe60000001824 */
[----:B------:R-:W-:-:S04]  /*640d0*/  LOP3.LUT R5, R5, 0x800, R57, 0xf8, !PT ;  /* 0x0000080005057812 */ /* 0x000fc800078ef839 */
[----:B------:R-:W-:Y:S01]  /*640e0*/  LOP3.LUT R5, R5, 0x60, RZ, 0x3c, !PT ;  /* 0x0000006005057812 */ /* 0x000fe200078e3cff */
[----:B--2---:R-:W-:Y:S01]  /*640f0*/  HMMA.16816.F32 R24, R8, R30, R24 ;  /* 0x0000001e0818723c */ /* 0x004fe20000001818 */
[----:B------:R-:W-:Y:S02]  /*64100*/  IMAD.MOV.U32 R21, RZ, RZ, R46 ;  /* 0x000000ffff157224 */ /* 0x000fe400078e002e */
[----:B------:R-:W-:-:S05]  /*64110*/  IMAD.MOV.U32 R20, RZ, RZ, R47 ;  /* 0x000000ffff147224 */ /* 0x000fca00078e002f */
[C---:B---3--:R-:W-:Y:S01]  /*64120*/  HMMA.16816.F32 R12, R8.reuse, R58, R52 ;  /* 0x0000003a080c723c */ /* 0x048fe20000001834 */
[----:B------:R-:W0:Y:S11]  /*64130*/  LDSM.16.MT88.4 R52, [R5+0x9000] ;  /* 0x009000000534783b */ /* 0x000e360000004200 */
[----:B------:R-:W-:Y:S11]  /*64140*/  @!UPT UIADD3 URZ, URZ, URZ, URZ ;  /* 0x0000003f3f3ff290 */ /* 0x000ff6000fffe03f */
[----:B------:R-:W-:Y:S01]  /*64150*/  STL.64 [R1+0xc40], R12 ;  /* 0x000c400c01007387 */ /* 0x000fe20000100a00 */
[----:B------:R1:W-:Y:S02]  /*64160*/  STL.64 [R1+0xc48], R14 ;  /* 0x000c480e01007387 */ /* 0x0003e40000100a00 */
[----:B-1----:R-:W-:Y:S07]  /*64170*/  HMMA.16816.F32 R12, R8, R46, R16 ;  /* 0x0000002e080c723c */ /* 0x002fee0000001810 */
[----:B------:R-:W-:-:S02]  /*64180*/  IMAD.MOV.U32 R18, RZ, RZ, R30 ;  /* 0x000000ffff127224 */ /* 0x000fc400078e001e */
[----:B------:R-:W-:Y:S02]  /*64190*/  IMAD.MOV.U32 R19, RZ, RZ, R31 ;  /* 0x000000ffff137224 */ /* 0x000fe400078e001f */
[----:B------:R-:W-:Y:S11]  /*641a0*/  HMMA.16816.F32 R28, R8, R50, R32 ;  /* 0x00000032081c723c */ /* 0x000ff60000001820 */
[----:B------:R-:W-:Y:S01]  /*641b0*/  @!UPT UIADD3 URZ, URZ, URZ, URZ ;  /* 0x0000003f3f3ff290 */ /* 0x000fe2000fffe03f */
[----:B------:R1:W-:Y:S01]  /*641c0*/  STL.64 [R1+0xc30], R12 ;  /* 0x000c300c01007387 */ /* 0x0003e20000100a00 */
[----:B------:R2:W-:Y:S03]  /*641d0*/  STL.64 [R1+0xc38], R14 ;  /* 0x000c380e01007387 */ /* 0x0005e60000100a00 */
[----:B-1----:R-:W3:Y:S01]  /*641e0*/  LDL.LU R12, [R1+0x5a0] ;  /* 0x0005a000010c7983 */ /* 0x002ee20000300800 */
[----:B------:R-:W3:Y:S02]  /*641f0*/  LDL.LU R13, [R1+0x5a4] ;  /* 0x0005a400010d7983 */ /* 0x000ee40000300800 */
[----:B--2---:R-:W3:Y:S02]  /*64200*/  LDL.LU R14, [R1+0x5a8] ;  /* 0x0005a800010e7983 */ /* 0x004ee40000300800 */
[----:B------:R-:W3:Y:S01]  /*64210*/  LDL.LU R15, [R1+0x5ac] ;  /* 0x0005ac00010f7983 */ /* 0x000ee20000300800 */
[----:B------:R-:W2:Y:S01]  /*64220*/  LDL.LU R56, [R1+0x5b0] ;  /* 0x0005b00001387983 */ /* 0x000ea20000300800 */
[----:B------:R-:W2:Y:S02]  /*64230*/  LDL.LU R57, [R1+0x5b4] ;  /* 0x0005b40001397983 */ /* 0x000ea40000300800 */
[----:B------:R-:W2:Y:S02]  /*64240*/  LDL.LU R58, [R1+0x5b8] ;  /* 0x0005b800013a7983 */ /* 0x000ea40000300800 */
[----:B------:R-:W2:Y:S01]  /*64250*/  LDL.LU R59, [R1+0x5bc] ;  /* 0x0005bc00013b7983 */ /* 0x000ea20000300800 */
[----:B------:R-:W3:Y:S01]  /*64260*/  LDL.64 R46, [R1+0x78] ;  /* 0x00007800012e7983 */ /* 0x000ee20000100a00 */
[----:B------:R1:W-:Y:S02]  /*64270*/  STL.64 [R1+0xc20], R36 ;  /* 0x000c202401007387 */ /* 0x0003e40000100a00 */
[----:B------:R4:W-:Y:S02]  /*64280*/  STL.64 [R1+0xc28], R38 ;  /* 0x000c282601007387 */ /* 0x0009e40000100a00 */
[----:B------:R-:W-:-:S02]  /*64290*/  IMAD.MOV.U32 R17, RZ, RZ, R42 ;  /* 0x000000ffff117224 */ /* 0x000fc400078e002a */
[----:B------:R-:W-:Y:S01]  /*642a0*/  IMAD.MOV.U32 R16, RZ, RZ, R43 ;  /* 0x000000ffff107224 */ /* 0x000fe200078e002b */
[----:B-1----:R-:W2:Y:S01]  /*642b0*/  LDL.LU R36, [R1+0x590] ;  /* 0x0005900001247983 */ /* 0x002ea20000300800 */
[----:B------:R-:W2:Y:S02]  /*642c0*/  LDL.LU R37, [R1+0x594] ;  /* 0x0005940001257983 */ /* 0x000ea40000300800 */
[----:B----4-:R-:W4:Y:S02]  /*642d0*/  LDL.LU R38, [R1+0x598] ;  /* 0x0005980001267983 */ /* 0x010f240000300800 */
[----:B------:R-:W4:Y:S01]  /*642e0*/  LDL.LU R39, [R1+0x59c] ;  /* 0x00059c0001277983 */ /* 0x000f220000300800 */
[----:B------:R-:W4:Y:S01]  /*642f0*/  LDL.64 R42, [R1+0x68] ;  /* 0x00006800012a7983 */ /* 0x000f220000100a00 */
[----:B------:R1:W-:Y:S02]  /*64300*/  STL.64 [R1+0xc10], R24 ;  /* 0x000c101801007387 */ /* 0x0003e40000100a00 */
[----:B------:R0:W-:Y:S01]  /*64310*/  STL.64 [R1+0xc18], R26 ;  /* 0x000c181a01007387 */ /* 0x0001e20000100a00 */
[----:B-1----:R-:W2:Y:S01]  /*64320*/  LDL.LU R24, [R1+0x580] ;  /* 0x0005800001187983 */ /* 0x002ea20000300800 */
[----:B------:R-:W-:Y:S02]  /*64330*/  STL.64 [R1+0xc00], R28 ;  /* 0x000c001c01007387 */ /* 0x000fe40000100a00 */
[----:B------:R1:W-:Y:S02]  /*64340*/  STL.64 [R1+0xc08], R30 ;  /* 0x000c081e01007387 */ /* 0x0003e40000100a00 */
[----:B------:R-:W2:Y:S01]  /*64350*/  LDL.LU R25, [R1+0x584] ;  /* 0x0005840001197983 */ /* 0x000ea20000300800 */
[----:B0-----:R-:W2:Y:S01]  /*64360*/  LDL.LU R26, [R1+0x588] ;  /* 0x00058800011a7983 */ /* 0x001ea20000300800 */
[----:B------:R-:W2:Y:S03]  /*64370*/  LDL.LU R27, [R1+0x58c] ;  /* 0x00058c00011b7983 */ /* 0x000ea60000300800 */
[----:B-1----:R-:W2:Y:S01]  /*64380*/  LDL.64 R30, [R1+0x58] ;  /* 0x00005800011e7983 */ /* 0x002ea20000100a00 */
[----:B------:R-:W2:Y:S02]  /*64390*/  LDL.LU R32, [R1+0x570] ;  /* 0x0005700001207983 */ /* 0x000ea40000300800 */
[----:B------:R-:W2:Y:S02]  /*643a0*/  LDL.LU R33, [R1+0x574] ;  /* 0x0005740001217983 */ /* 0x000ea40000300800 */
[----:B------:R-:W2:Y:S01]  /*643b0*/  LDL.LU R34, [R1+0x578] ;  /* 0x0005780001227983 */ /* 0x000ea20000300800 */
[----:B------:R-:W2:Y:S01]  /*643c0*/  LDL.LU R35, [R1+0x57c] ;  /* 0x00057c0001237983 */ /* 0x000ea20000300800 */
[----:B------:R-:W2:Y:S02]  /*643d0*/  LDL.64 R50, [R1+0x48] ;  /* 0x0000480001327983 */ /* 0x000ea40000100a00 */
[----:B------:R-:W-:Y:S02]  /*643e0*/  STL.64 [R1+0x4b18], R6 ;  /* 0x004b180601007387 */ /* 0x000fe40000100a00 */
[----:B------:R-:W-:Y:S01]  /*643f0*/  STL [R1+0x4b10], R5 ;  /* 0x004b100501007387 */ /* 0x000fe20000100800 */
[----:B------:R0:W-:Y:S01]  /*64400*/  STL.64 [R1+0x4ab8], R54 ;  /* 0x004ab83601007387 */ /* 0x0001e20000100a00 */
[----:B------:R-:W-:Y:S03]  /*64410*/  STL.64 [R1+0x4ab0], R52 ;  /* 0x004ab03401007387 */ /* 0x000fe60000100a00 */
[----:B0-----:R-:W2:Y:S01]  /*64420*/  LDL.64 R54, [R1+0x88] ;  /* 0x0000880001367983 */ /* 0x001ea20000100a00 */
[----:B---3--:R-:W-:Y:S01]  /*64430*/  HMMA.16816.F32 R12, R8, R46, R12 ;  /* 0x0000002e080c723c */ /* 0x008fe2000000180c */
[----:B------:R-:W-:-:S07]  /*64440*/  IMAD.MOV.U32 R61, RZ, RZ, R47 ;  /* 0x000000ffff3d7224 */ /* 0x000fce00078e002f */
[C---:B--2---:R-:W-:Y:S01]  /*64450*/  HMMA.16816.F32 R56, R8.reuse, R54, R56 ;  /* 0x000000360838723c */ /* 0x044fe20000001838 */
[----:B------:R-:W-:Y:S11]  /*64460*/  IMAD.MOV.U32 R60, RZ, RZ, R54 ;  /* 0x000000ffff3c7224 */ /* 0x000ff600078e0036 */
[----:B------:R-:W-:Y:S11]  /*64470*/  @!UPT UIADD3 URZ, URZ, URZ, URZ ;  /* 0x0000003f3f3ff290 */ /* 0x000ff6000fffe03f */
[----:B------:R0:W-:Y:S01]  /*64480*/  STL.64 [R1+0xbf0], R56 ;  /* 0x000bf03801007387 */ /* 0x0001e20000100a00 */
[----:B------:R1:W-:Y:S02]  /*64490*/  STL.64 [R1+0xbf8], R58 ;  /* 0x000bf83a01007387 */ /* 0x0003e40000100a00 */
[----:B0-----:R-:W-:Y:S01]  /*644a0*/  IMAD.MOV.U32 R57, RZ, RZ, R55 ;  /* 0x000000ffff397224 */ /* 0x001fe200078e0037 */
[----:B-1----:R-:W2:Y:S01]  /*644b0*/  LDL.LU.64 R58, [R1+0x4bd0] ;  /* 0x004bd000013a7983 */ /* 0x002ea20000300a00 */
[----:B------:R-:W3:Y:S03]  /*644c0*/  LDL.LU R56, [R1+0x4bc8] ;  /* 0x004bc80001387983 */ /* 0x000ee60000300800 */
[----:B------:R-:W-:Y:S01]  /*644d0*/  STL [R1+0x4a84], R57 ;  /* 0x004a843901007387 */ /* 0x000fe20000100800 */
[----:B------:R-:W-:Y:S02]  /*644e0*/  STL [R1+0x4a80], R60 ;  /* 0x004a803c01007387 */ /* 0x000fe40000100800 */
[----:B------:R-:W2:Y:S02]  /*644f0*/  LDL.LU R52, [R1+0x560] ;  /* 0x0005600001347983 */ /* 0x000ea40000300800 */
[----:B------:R-:W-:Y:S01]  /*64500*/  STL.64 [R1+0xbe0], R12 ;  /* 0x000be00c01007387 */ /* 0x000fe20000100a00 */
[----:B------:R4:W-:Y:S01]  /*64510*/  STL.64 [R1+0xbe8], R14 ;  /* 0x000be80e01007387 */ /* 0x0009e20000100a00 */
[----:B------:R-:W2:Y:S02]  /*64520*/  LDL.LU R53, [R1+0x564] ;  /* 0x0005640001357983 */ /* 0x000ea40000300800 */
[----:B------:R-:W2:Y:S02]  /*64530*/  LDL.LU R54, [R1+0x568] ;  /* 0x0005680001367983 */ /* 0x000ea40000300800 */
[----:B------:R-:W2:Y:S01]  /*64540*/  LDL.LU R55, [R1+0x56c] ;  /* 0x00056c0001377983 */ /* 0x000ea20000300800 */
[----:B------:R-:W2:Y:S01]  /*64550*/  LDL.64 R46, [R1+0x38] ;  /* 0x00003800012e7983 */ /* 0x000ea20000100a00 */
[----:B----4-:R-:W-:Y:S03]  /*64560*/  HMMA.16816.F32 R12, R8, R42, R36 ;  /* 0x0000002a080c723c */ /* 0x010fe60000001824 */
[----:B------:R0:W-:Y:S01]  /*64570*/  STL [R1+0x4a88], R61 ;  /* 0x004a883d01007387 */ /* 0x0001e20000100800 */
[----:B------:R-:W-:-:S02]  /*64580*/  IMAD.MOV.U32 R60, RZ, RZ, R43 ;  /* 0x000000ffff3c7224 */ /* 0x000fc400078e002b */
[----:B------:R-:W-:Y:S11]  /*64590*/  IMAD.MOV.U32 R57, RZ, RZ, R42 ;  /* 0x000000ffff397224 */ /* 0x000ff600078e002a */
[----:B------:R-:W-:Y:S06]  /*645a0*/  @!UPT UIADD3 URZ, URZ, URZ, URZ ;  /* 0x0000003f3f3ff290 */ /* 0x000fec000fffe03f */
[----:B------:R-:W-:Y:S01]  /*645b0*/  STL.64 [R1+0xbd0], R12 ;  /* 0x000bd00c01007387 */ /* 0x000fe20000100a00 */
[----:B------:R1:W-:Y:S02]  /*645c0*/  STL.64 [R1+0xbd8], R14 ;  /* 0x000bd80e01007387 */ /* 0x0003e40000100a00 */
[----:B------:R-:W4:Y:S02]  /*645d0*/  LDL.LU R36, [R1+0x550] ;  /* 0x0005500001247983 */ /* 0x000f240000300800 */
[----:B------:R-:W4:Y:S01]  /*645e0*/  LDL.LU R37, [R1+0x554] ;  /* 0x0005540001257983 */ /* 0x000f220000300800 */
[----:B------:R-:W4:Y:S01]  /*645f0*/  LDL.LU R38, [R1+0x558] ;  /* 0x0005580001267983 */ /* 0x000f220000300800 */
[----:B0-----:R-:W-:Y:S02]  /*64600*/  IMAD.MOV.U32 R61, RZ, RZ, R31 ;  /* 0x000000ffff3d7224 */ /* 0x001fe400078e001f */
[----:B------:R-:W4:Y:S02]  /*64610*/  LDL.LU R39, [R1+0x55c] ;  /* 0x00055c0001277983 */ /* 0x000f240000300800 */
[----:B------:R-:W4:Y:S01]  /*64620*/  LDL.64 R42, [R1+0x28] ;  /* 0x00002800012a7983 */ /* 0x000f220000100a00 */
[C---:B-1----:R-:W-:Y:S01]  /*64630*/  HMMA.16816.F32 R12, R8.reuse, R30, R24 ;  /* 0x0000001e080c723c */ /* 0x042fe20000001818 */
[----:B------:R-:W-:Y:S01]  /*64640*/  STL [R1+0x4a90], R60 ;  /* 0x004a903c01007387 */ /* 0x000fe20000100800 */
[----:B------:R-:W-:Y:S02]  /*64650*/  STL [R1+0x4a8c], R57 ;  /* 0x004a8c3901007387 */ /* 0x000fe40000100800 */
[----:B------:R-:W-:Y:S11]  /*64660*/  STL [R1+0x4a94], R61 ;  /* 0x004a943d01007387 */ /* 0x000ff60000100800 */
[----:B------:R-:W-:Y:S08]  /*64670*/  @!UPT UIADD3 URZ, URZ, URZ, URZ ;  /* 0x0000003f3f3ff290 */ /* 0x000ff0000fffe03f */
[----:B------:R-:W-:Y:S01]  /*64680*/  STL.64 [R1+0xbc0], R12 ;  /* 0x000bc00c01007387 */ /* 0x000fe20000100a00 */
[----:B------:R0:W-:Y:S02]  /*64690*/  STL.64 [R1+0xbc8], R14 ;  /* 0x000bc80e01007387 */ /* 0x0001e40000100a00 */
[C---:B0-----:R-:W-:Y:S01]  /*646a0*/  HMMA.16816.F32 R12, R8.reuse, R50, R32 ;  /* 0x00000032080c723c */ /* 0x041fe20000001820 */
[----:B------:R-:W-:Y:S02]  /*646b0*/  IMAD.MOV.U32 R60, RZ, RZ, R50 ;  /* 0x000000ffff3c7224 */ /* 0x000fe400078e0032 */
[----:B------:R-:W-:Y:S11]  /*646c0*/  IMAD.MOV.U32 R57, RZ, RZ, R51 ;  /* 0x000000ffff397224 */ /* 0x000ff600078e0033 */
[----:B------:R-:W-:Y:S09]  /*646d0*/  @!UPT UIADD3 URZ, URZ, URZ, URZ ;  /* 0x0000003f3f3ff290 */ /* 0x000ff2000fffe03f */
[----:B------:R0:W-:Y:S01]  /*646e0*/  STL.64 [R1+0xbb0], R12 ;  /* 0x000bb00c01007387 */ /* 0x0001e20000100a00 */
[----:B------:R1:W-:Y:S02]  /*646f0*/  STL.64 [R1+0xbb8], R14 ;  /* 0x000bb80e01007387 */ /* 0x0003e40000100a00 */
[----:B------:R-:W3:Y:S02]  /*64700*/  LDL.LU R28, [R1+0x530] ;  /* 0x00053000011c7983 */ /* 0x000ee40000300800 */
[----:B------:R-:W3:Y:S01]  /*64710*/  LDL.LU R29, [R1+0x534] ;  /* 0x00053400011d7983 */ /* 0x000ee20000300800 */
[----:B------:R-:W3:Y:S01]  /*64720*/  LDL.LU R30, [R1+0x538] ;  /* 0x00053800011e7983 */ /* 0x000ee20000300800 */
[----:B------:R-:W3:Y:S03]  /*64730*/  LDL.LU R31, [R1+0x53c] ;  /* 0x00053c00011f7983 */ /* 0x000ee60000300800 */
[----:B0-----:R-:W3:Y:S01]  /*64740*/  LDL.LU R12, [R1+0x540] ;  /* 0x00054000010c7983 */ /* 0x001ee20000300800 */
[----:B------:R-:W3:Y:S02]  /*64750*/  LDL.LU R13, [R1+0x544] ;  /* 0x00054400010d7983 */ /* 0x000ee40000300800 */
[----:B-1----:R-:W3:Y:S02]  /*64760*/  LDL.LU R14, [R1+0x548] ;  /* 0x00054800010e7983 */ /* 0x002ee40000300800 */
[----:B------:R-:W3:Y:S01]  /*64770*/  LDL.LU R15, [R1+0x54c] ;  /* 0x00054c00010f7983 */ /* 0x000ee20000300800 */
[----:B------:R-:W3:Y:S04]  /*64780*/  LDL.64 R26, [R1+0x18] ;  /* 0x00001800011a7983 */ /* 0x000ee80000100a00 */
[----:B------:R-:W3:Y:S01]  /*64790*/  LDL.64 R34, [R1+0x8] ;  /* 0x0000080001227983 */ /* 0x000ee20000100a00 */
[----:B------:R-:W3:Y:S02]  /*647a0*/  LDL.LU R48, [R1+0x520] ;  /* 0x0005200001307983 */ /* 0x000ee40000300800 */
[----:B------:R-:W3:Y:S02]  /*647b0*/  LDL.LU R49, [R1+0x524] ;  /* 0x0005240001317983 */ /* 0x000ee40000300800 */
[----:B------:R-:W3:Y:S01]  /*647c0*/  LDL.LU R50, [R1+0x528] ;  /* 0x0005280001327983 */ /* 0x000ee20000300800 */
[----:B------:R-:W3:Y:S01]  /*647d0*/  LDL.LU R51, [R1+0x52c] ;  /* 0x00052c0001337983 */ /* 0x000ee20000300800 */
[----:B------:R0:W-:Y:S02]  /*647e0*/  STL [R1+0x4a9c], R57 ;  /* 0x004a9c3901007387 */ /* 0x0001e40000100800 */
[----:B------:R1:W-:Y:S02]  /*647f0*/  STL [R1+0x4a98], R60 ;  /* 0x004a983c01007387 */ /* 0x0003e40000100800 */
[----:B------:R-:W3:Y:S01]  /*64800*/  LDL.LU R44, [R1+0x510] ;  /* 0x00051000012c7983 */ /* 0x000ee20000300800 */
[----:B--2---:R-:W-:Y:S01]  /*64810*/  HMMA.16816.F32 R52, R8, R46, R52 ;  /* 0x0000002e0834723c */ /* 0x004fe20000001834 */
[----:B------:R-:W-:-:S07]  /*64820*/  IMAD.MOV.U32 R61, RZ, RZ, R47 ;  /* 0x000000ffff3d7224 */ /* 0x000fce00078e002f */
[C---:B----4-:R-:W-:Y:S11]  /*64830*/  HMMA.16816.F32 R36, R8.reuse, R42, R36 ;  /* 0x0000002a0824723c */ /* 0x050ff60000001824 */
[----:B------:R-:W-:Y:S04]  /*64840*/  @!UPT UIADD3 URZ, URZ, URZ, URZ ;  /* 0x0000003f3f3ff290 */ /* 0x000fe8000fffe03f */
[----:B------:R-:W-:Y:S01]  /*64850*/  STL.64 [R1+0xba0], R52 ;  /* 0x000ba03401007387 */ /* 0x000fe20000100a00 */
[----:B------:R-:W-:Y:S02]  /*64860*/  STL.64 [R1+0xba8], R54 ;  /* 0x000ba83601007387 */ /* 0x000fe40000100a00 */
[----:B------:R-:W2:Y:S02]  /*64870*/  LDL.LU R45, [R1+0x514] ;  /* 0x00051400012d7983 */ /* 0x000ea40000300800 */
[----:B------:R-:W2:Y:S01]  /*64880*/  LDL.LU R46, [R1+0x518] ;  /* 0x00051800012e7983 */ /* 0x000ea20000300800 */
[----:B------:R-:W2:Y:S01]  /*64890*/  LDL.LU R47, [R1+0x51c] ;  /* 0x00051c00012f7983 */ /* 0x000ea20000300800 */
[----:B------:R-:W-:Y:S02]  /*648a0*/  STL [R1+0x4aa0], R61 ;  /* 0x004aa03d01007387 */ /* 0x000fe40000100800 */
[----:B0-----:R-:W-:Y:S02]  /*648b0*/  IMAD.MOV.U32 R57, RZ, RZ, R42 ;  /* 0x000000ffff397224 */ /* 0x001fe400078e002a */
[----:B-1----:R-:W-:Y:S01]  /*648c0*/  IMAD.MOV.U32 R60, RZ, RZ, R43 ;  /* 0x000000ffff3c7224 */ /* 0x002fe200078e002b */
[----:B------:R0:W-:Y:S01]  /*648d0*/  STL.64 [R1+0xb90], R36 ;  /* 0x000b902401007387 */ /* 0x0001e20000100a00 */
[----:B------:R1:W-:Y:S02]  /*648e0*/  STL.64 [R1+0xb98], R38 ;  /* 0x000b982601007387 */ /* 0x0003e40000100a00 */
[----:B------:R-:W4:Y:S02]  /*648f0*/  LDL.LU R40, [R1+0x500] ;  /* 0x0005000001287983 */ /* 0x000f240000300800 */
[----:B------:R-:W4:Y:S01]  /*64900*/  LDL.LU R41, [R1+0x504] ;  /* 0x0005040001297983 */ /* 0x000f220000300800 */
[----:B------:R-:W4:Y:S01]  /*64910*/  LDL.LU R42, [R1+0x508] ;  /* 0x00050800012a7983 */ /* 0x000f220000300800 */
[----:B------:R-:W4:Y:S03]  /*64920*/  LDL.LU R43, [R1+0x50c] ;  /* 0x00050c00012b7983 */ /* 0x000f260000300800 */
[----:B0-----:R-:W2:Y:S01]  /*64930*/  LDL.LU R36, [R1+0x4f0] ;  /* 0x0004f00001247983 */ /* 0x001ea20000300800 */
[----:B------:R-:W2:Y:S02]  /*64940*/  LDL.LU R37, [R1+0x4f4] ;  /* 0x0004f40001257983 */ /* 0x000ea40000300800 */
[----:B-1----:R-:W2:Y:S02]  /*64950*/  LDL.LU R38, [R1+0x4f8] ;  /* 0x0004f80001267983 */ /* 0x002ea40000300800 */
[----:B------:R-:W2:Y:S01]  /*64960*/  LDL.LU R39, [R1+0x4fc] ;  /* 0x0004fc0001277983 */ /* 0x000ea20000300800 */
[----:B------:R-:W2:Y:S01]  /*64970*/  LDL.LU R52, [R1+0x4a0] ;  /* 0x0004a00001347983 */ /* 0x000ea20000300800 */
[----:B------:R-:W2:Y:S02]  /*64980*/  LDL.LU R53, [R1+0x4a4] ;  /* 0x0004a40001357983 */ /* 0x000ea40000300800 */
[----:B------:R-:W2:Y:S02]  /*64990*/  LDL.LU R54, [R1+0x4a8] ;  /* 0x0004a80001367983 */ /* 0x000ea40000300800 */
[----:B------:R-:W2:Y:S01]  /*649a0*/  LDL.LU R55, [R1+0x4ac] ;  /* 0x0004ac0001377983 */ /* 0x000ea20000300800 */
[----:B------:R0:W-:Y:S01]  /*649b0*/  STL [R1+0x4aa8], R60 ;  /* 0x004aa83c01007387 */ /* 0x0001e20000100800 */
[----:B------:R1:W-:Y:S01]  /*649c0*/  STL [R1+0x4aa4], R57 ;  /* 0x004aa43901007387 */ /* 0x0003e20000100800 */
[C---:B---3--:R-:W-:Y:S08]  /*649d0*/  HMMA.16816.F32 R12, R8.reuse, R26, R12 ;  /* 0x0000001a080c723c */ /* 0x048ff0000000180c */
[C---:B------:R-:W-:Y:S08]  /*649e0*/  HMMA.16816.F32 R28, R8.reuse, R34, R28 ;  /* 0x00000022081c723c */ /* 0x040ff0000000181c */
[----:B------:R-:W-:Y:S01]  /*649f0*/  HMMA.16816.F32 R48, R8, R58, R48 ;  /* 0x0000003a0830723c */ /* 0x000fe20000001830 */
[----:B------:R-:W-:-:S02]  /*64a00*/  IMAD.MOV.U32 R61, RZ, RZ, R27 ;  /* 0x000000ffff3d7224 */ /* 0x000fc400078e001b */
[----:B0-----:R-:W-:Y:S02]  /*64a10*/  IMAD.MOV.U32 R60, RZ, RZ, R34 ;  /* 0x000000ffff3c7224 */ /* 0x001fe400078e0022 */
[----:B-1----:R-:W-:Y:S02]  /*64a20*/  IMAD.MOV.U32 R57, RZ, RZ, R35 ;  /* 0x000000ffff397224 */ /* 0x002fe400078e0023 */
        /* <DEDUP_REMOVED lines=15> */
[----:B------:R-:W3:Y:S02]  /*64b20*/  LDL.LU.64 R48, [R1+0x4b78] ;  /* 0x004b780001307983 */ /* 0x000ee40000300a00 */
[----:B------:R-:W-:Y:S02]  /*64b30*/  STL.64 [R1+0x4998], R58 ;  /* 0x0049983a01007387 */ /* 0x000fe40000100a00 */
[----:B------:R0:W-:Y:S01]  /*64b40*/  STL [R1+0x4990], R56 ;  /* 0x0049903801007387 */ /* 0x0001e20000100800 */
[----:B------:R1:W-:Y:S04]  /*64b50*/  STL [R1+0x4ac0], R57 ;  /* 0x004ac03901007387 */ /* 0x0003e80000100800 */
[----:B0-----:R-:W3:Y:S01]  /*64b60*/  LDL.LU R56, [R1+0x4b0] ;  /* 0x0004b00001387983 */ /* 0x001ee20000300800 */
[----:B-1----:R-:W3:Y:S02]  /*64b70*/  LDL.LU R57, [R1+0x4b4] ;  /* 0x0004b40001397983 */ /* 0x002ee40000300800 */
[----:B------:R-:W3:Y:S02]  /*64b80*/  LDL.LU R58, [R1+0x4b8] ;  /* 0x0004b800013a7983 */ /* 0x000ee40000300800 */
[----:B------:R-:W3:Y:S01]  /*64b90*/  LDL.LU R59, [R1+0x4bc] ;  /* 0x0004bc00013b7983 */ /* 0x000ee20000300800 */
[C---:B--2---:R-:W-:Y:S11]  /*64ba0*/  HMMA.16816.F32 R44, R8.reuse, R50, R44 ;  /* 0x00000032082c723c */ /* 0x044ff6000000182c */
[----:B------:R-:W-:Y:S11]  /*64bb0*/  @!UPT UIADD3 URZ, URZ, URZ, URZ ;  /* 0x0000003f3f3ff290 */ /* 0x000ff6000fffe03f */
[----:B------:R-:W-:Y:S01]  /*64bc0*/  @!UPT UIADD3 URZ, URZ, URZ, URZ ;  /* 0x0000003f3f3ff290 */ /* 0x000fe2000fffe03f */
[----:B------:R-:W-:Y:S01]  /*64bd0*/  STL.64 [R1+0xb50], R44 ;  /* 0x000b502c01007387 */ /* 0x000fe20000100a00 */
[----:B------:R0:W-:Y:S03]  /*64be0*/  STL.64 [R1+0xb58], R46 ;  /* 0x000b582e01007387 */ /* 0x0001e60000100a00 */
[----:B0-----:R-:W4:Y:S01]  /*64bf0*/  LDL.LU.64 R46, [R1+0x4b70] ;  /* 0x004b7000012e7983 */ /* 0x001f220000300a00 */
[----:B------:R-:W2:Y:S02]  /*64c00*/  LDL.LU.64 R44, [R1+0x4b68] ;  /* 0x004b6800012c7983 */ /* 0x000ea40000300a00 */
[----:B------:R-:W-:Y:S02]  /*64c10*/  STL.64 [R1+0x4988], R50 ;  /* 0x0049883201007387 */ /* 0x000fe40000100a00 */
[----:B---3--:R0:W-:Y:S02]  /*64c20*/  STL.64 [R1+0x4980], R48 ;  /* 0x0049803001007387 */ /* 0x0081e40000100a00 */
[----:B0-----:R-:W3:Y:S01]  /*64c30*/  LDL.LU R48, [R1+0x4c0] ;  /* 0x0004c00001307983 */ /* 0x001ee20000300800 */
[----:B------:R-:W3:Y:S02]  /*64c40*/  LDL.LU R49, [R1+0x4c4] ;  /* 0x0004c40001317983 */ /* 0x000ee40000300800 */
[----:B------:R-:W3:Y:S02]  /*64c50*/  LDL.LU R50, [R1+0x4c8] ;  /* 0x0004c80001327983 */ /* 0x000ee40000300800 */
[----:B------:R-:W3:Y:S01]  /*64c60*/  LDL.LU R51, [R1+0x4cc] ;  /* 0x0004cc0001337983 */ /* 0x000ee20000300800 */
        /* <DEDUP_REMOVED lines=22> */
[----:B0-----:R-:W4:Y:S01]  /*64dd0*/  LDL.LU R40, [R1+0x4e0] ;  /* 0x0004e00001287983 */ /* 0x001f220000300800 */
[----:B------:R-:W4:Y:S02]  /*64de0*/  LDL.LU R41, [R1+0x4e4] ;  /* 0x0004e40001297983 */ /* 0x000f240000300800 */
[----:B------:R-:W4:Y:S02]  /*64df0*/  LDL.LU R42, [R1+0x4e8] ;  /* 0x0004e800012a7983 */ /* 0x000f240000300800 */
[----:B------:R-:W4:Y:S02]  /*64e00*/  LDL.LU R43, [R1+0x4ec] ;  /* 0x0004ec00012b7983 */ /* 0x000f240000300800 */
[C---:B----4-:R-:W-:Y:S01]  /*64e10*/  HMMA.16816.F32 R40, R8.reuse, R38, R40 ;  /* 0x000000260828723c */ /* 0x050fe20000001828 */
[----:B------:R-:W-:Y:S01]  /*64e20*/  STL.64 [R1+0x49a8], R38 ;  /* 0x0049a82601007387 */ /* 0x000fe20000100a00 */
[----:B--2---:R0:W-:Y:S06]  /*64e30*/  STL.64 [R1+0x49a0], R36 ;  /* 0x0049a02401007387 */ /* 0x0041ec0000100a00 */
        /* <DEDUP_REMOVED lines=9> */
[----:B------:R-:W-:Y:S02]  /*64ed0*/  STL.64 [R1+0x49c8], R30 ;  /* 0x0049c81e01007387 */ /* 0x000fe40000100a00 */
[----:B------:R0:W-:Y:S02]  /*64ee0*/  STL.64 [R1+0x49c0], R28 ;  /* 0x0049c01c01007387 */ /* 0x0001e40000100a00 */
[C---:B0-----:R-:W-:Y:S11]  /*64ef0*/  HMMA.16816.F32 R28, R8.reuse, R26, R56 ;  /* 0x0000001a081c723c */ /* 0x041ff60000001838 */
[----:B------:R-:W-:Y:S04]  /*64f00*/  @!UPT UIADD3 URZ, URZ, URZ, URZ ;  /* 0x0000003f3f3ff290 */ /* 0x000fe8000fffe03f */
[----:B------:R-:W-:Y:S01]  /*64f10*/  STL.64 [R1+0x700], R32 ;  /* 0x0007002001007387 */ /* 0x000fe20000100a00 */
[----:B------:R-:W-:Y:S02]  /*64f20*/  STL.64 [R1+0x708], R34 ;  /* 0x0007082201007387 */ /* 0x000fe40000100a00 */
[----:B------:R-:W-:Y:S02]  /*64f30*/  STL.64 [R1+0x49d8], R26 ;  /* 0x0049d81a01007387 */ /* 0x000fe40000100a00 */
[----:B------:R0:W-:Y:S02]  /*64f40*/  STL.64 [R1+0x49d0], R24 ;  /* 0x0049d01801007387 */ /* 0x0001e40000100a00 */
[----:B0-----:R-:W-:Y:S01]  /*64f50*/  HMMA.16816.F32 R24, R8, R22, R52 ;  /* 0x000000160818723c */ /* 0x001fe20000001834 */
[----:B------:R-:W-:Y:S01]  /*64f60*/  STL.64 [R1+0x6f0], R28 ;  /* 0x0006f01c01007387 */ /* 0x000fe20000100a00 */
[----:B------:R-:W-:Y:S02]  /*64f70*/  STL.64 [R1+0x6f8], R30 ;  /* 0x0006f81e01007387 */ /* 0x000fe40000100a00 */
[----:B------:R-:W-:-:S02]  /*64f80*/  IMAD.MOV.U32 R50, RZ, RZ, R18 ;  /* 0x000000ffff327224 */ /* 0x000fc400078e0012 */
[----:B------:R-:W-:Y:S01]  /*64f90*/  IMAD.MOV.U32 R51, RZ, RZ, R19 ;  /* 0x000000ffff337224 */ /* 0x000fe200078e0013 */
[----:B------:R-:W2:Y:S01]  /*64fa0*/  LDL.LU R18, [R1+0x4b44] ;  /* 0x004b440001127983 */ /* 0x000ea20000300800 */
[----:B------:R-:W-:Y:S02]  /*64fb0*/  IMAD.MOV.U32 R42, RZ, RZ, R17 ;  /* 0x000000ffff2a7224 */ /* 0x000fe400078e0011 */
[----:B------:R-:W-:Y:S11]  /*64fc0*/  IMAD.MOV.U32 R43, RZ, RZ, R16 ;  /* 0x000000ffff2b7224 */ /* 0x000ff600078e0010 */
[----:B------:R-:W-:Y:S02]  /*64fd0*/  @!UPT UIADD3 URZ, URZ, URZ, URZ ;  /* 0x0000003f3f3ff290 */ /* 0x000fe4000fffe03f */
[----:B------:R-:W-:Y:S01]  /*64fe0*/  STL.64 [R1+0x6e0], R24 ;  /* 0x0006e01801007387 */ /* 0x000fe20000100a00 */
[----:B------:R-:W-:Y:S02]  /*64ff0*/  STL.64 [R1+0x6e8], R26 ;  /* 0x0006e81a01007387 */ /* 0x000fe40000100a00 */
[----:B------:R-:W2:Y:S02]  /*65000*/  LDL.LU R19, [R1+0x4b40] ;  /* 0x004b400001137983 */ /* 0x000ea40000300800 */
[----:B------:R0:W-:Y:S01]  /*65010*/  STL.64 [R1+0x4ac8], R50 ;  /* 0x004ac83201007387 */ /* 0x0001e20000100a00 */
[----:B------:R-:W3:Y:S01]  /*65020*/  LDL.LU R17, [R1+0x4b3c] ;  /* 0x004b3c0001117983 */ /* 0x000ee20000300800 */
[----:B------:R-:W3:Y:S02]  /*65030*/  LDL.LU R16, [R1+0x4b38] ;  /* 0x004b380001107983 */ /* 0x000ee40000300800 */
[----:B------:R-:W-:Y:S02]  /*65040*/  STL.64 [R1+0x4ad0], R42 ;  /* 0x004ad02a01007387 */ /* 0x000fe40000100a00 */
[----:B------:R-:W4:Y:S01]  /*65050*/  LDL.LU R36, [R1+0x8e0] ;  /* 0x0008e00001247983 */ /* 0x000f220000300800 */
[----:B------:R-:W4:Y:S01]  /*65060*/  LDL.LU R37, [R1+0x8e4] ;  /* 0x0008e40001257983 */ /* 0x000f220000300800 */
[----:B------:R-:W2:Y:S02]  /*65070*/  LDL.LU R38, [R1+0x8e8] ;  /* 0x0008e80001267983 */ /* 0x000ea40000300800 */
[----:B------:R-:W2:Y:S02]  /*65080*/  LDL.LU R39, [R1+0x8ec] ;  /* 0x0008ec0001277983 */ /* 0x000ea40000300800 */
[----:B------:R-:W-:-:S02]  /*65090*/  IMAD.MOV.U32 R34, RZ, RZ, R21 ;  /* 0x000000ffff227224 */ /* 0x000fc400078e0015 */
[----:B------:R-:W-:Y:S02]  /*650a0*/  IMAD.MOV.U32 R35, RZ, RZ, R20 ;  /* 0x000000ffff237224 */ /* 0x000fe400078e0014 */
[----:B------:R-:W-:Y:S02]  /*650b0*/  IMAD.MOV.U32 R54, RZ, RZ, R15 ;  /* 0x000000ffff367224 */ /* 0x000fe400078e000f */
[----:B------:R-:W-:Y:S01]  /*650c0*/  IMAD.MOV.U32 R55, RZ, RZ, R14 ;  /* 0x000000ffff377224 */ /* 0x000fe200078e000e */
[----:B--2---:R-:W-:Y:S01]  /*650d0*/  STL.64 [R1+0x4ae0], R38 ;  /* 0x004ae02601007387 */ /* 0x004fe20000100a00 */
[----:B----4-:R-:W-:Y:S02]  /*650e0*/  STL.64 [R1+0x4ad8], R36 ;  /* 0x004ad82401007387 */ /* 0x010fe40000100a00 */
[----:B------:R-:W2:Y:S02]  /*650f0*/  LDL.LU R21, [R1+0x4b34] ;  /* 0x004b340001157983 */ /* 0x000ea40000300800 */
[----:B------:R-:W2:Y:S01]  /*65100*/  LDL.LU R20, [R1+0x4b30] ;  /* 0x004b300001147983 */ /* 0x000ea20000300800 */
[----:B------:R-:W-:Y:S01]  /*65110*/  STL.64 [R1+0x4ae8], R34 ;  /* 0x004ae82201007387 */ /* 0x000fe20000100a00 */
[----:B------:R1:W-:Y:S02]  /*65120*/  STL.64 [R1+0x4af0], R54 ;  /* 0x004af03601007387 */ /* 0x0003e40000100a00 */
[----:B------:R-:W4:Y:S02]  /*65130*/  LDL.LU R56, [R1+0x300] ;  /* 0x0003000001387983 */ /* 0x000f240000300800 */
[----:B------:R-:W4:Y:S01]  /*65140*/  LDL.LU R57, [R1+0x304] ;  /* 0x0003040001397983 */ /* 0x000f220000300800 */
[----:B------:R-:W2:Y:S01]  /*65150*/  LDL.LU R58, [R1+0x308] ;  /* 0x00030800013a7983 */ /* 0x000ea20000300800 */
[----:B------:R-:W2:Y:S02]  /*65160*/  LDL.LU R59, [R1+0x30c] ;  /* 0x00030c00013b7983 */ /* 0x000ea40000300800 */
[----:B0-----:R-:W-:-:S02]  /*65170*/  IMAD.MOV.U32 R50, RZ, RZ, R13 ;  /* 0x000000ffff327224 */ /* 0x001fc400078e000d */
[----:B------:R-:W-:Y:S02]  /*65180*/  IMAD.MOV.U32 R51, RZ, RZ, R3 ;  /* 0x000000ffff337224 */ /* 0x000fe400078e0003 */
[----:B-1----:R-:W-:Y:S01]  /*65190*/  IMAD.MOV.U32 R54, RZ, RZ, R12 ;  /* 0x000000ffff367224 */ /* 0x002fe200078e000c */
[----:B--2---:R-:W-:Y:S01]  /*651a0*/  STL.64 [R1+0x4b00], R58 ;  /* 0x004b003a01007387 */ /* 0x004fe20000100a00 */
[----:B----4-:R0:W-:Y:S02]  /*651b0*/  STL.64 [R1+0x4af8], R56 ;  /* 0x004af83801007387 */ /* 0x0101e40000100a00 */
[----:B------:R1:W-:Y:S02]  /*651c0*/  STL.64 [R1+0x4b08], R50 ;  /* 0x004b083201007387 */ /* 0x0003e40000100a00 */
[----:B------:R-:W2:Y:S01]  /*651d0*/  LDL.LU R40, [R1+0x440] ;  /* 0x0004400001287983 */ /* 0x000ea20000300800 */
[----:B------:R-:W2:Y:S01]  /*651e0*/  LDL.LU R41, [R1+0x444] ;  /* 0x0004440001297983 */ /* 0x000ea20000300800 */
[----:B------:R-:W2:Y:S02]  /*651f0*/  LDL.LU R42, [R1+0x448] ;  /* 0x00044800012a7983 */ /* 0x000ea40000300800 */
[----:B------:R-:W2:Y:S02]  /*65200*/  LDL.LU R43, [R1+0x44c] ;  /* 0x00044c00012b7983 */ /* 0x000ea40000300800 */
[----:B------:R-:W4:Y:S01]  /*65210*/  LDL.LU R12, [R1+0x490] ;  /* 0x00049000010c7983 */ /* 0x000f220000300800 */
[----:B------:R-:W4:Y:S01]  /*65220*/  LDL.LU R13, [R1+0x494] ;  /* 0x00049400010d7983 */ /* 0x000f220000300800 */
[----:B------:R-:W4:Y:S02]  /*65230*/  LDL.LU R14, [R1+0x498] ;  /* 0x00049800010e7983 */ /* 0x000f240000300800 */
[----:B------:R-:W4:Y:S02]  /*65240*/  LDL.LU R15, [R1+0x49c] ;  /* 0x00049c00010f7983 */ /* 0x000f240000300800 */
[----:B------:R-:W-:-:S02]  /*65250*/  IMAD.MOV.U32 R55, RZ, RZ, R4 ;  /* 0x000000ffff377224 */ /* 0x000fc400078e0004 */
[----:B------:R-:W2:Y:S01]  /*65260*/  LDL.LU R4, [R1+0x480] ;  /* 0x0004800001047983 */ /* 0x000ea20000300800 */
[----:B------:R-:W2:Y:S02]  /*65270*/  LDL.LU R5, [R1+0x484] ;  /* 0x0004840001057983 */ /* 0x000ea40000300800 */
[----:B------:R-:W2:Y:S02]  /*65280*/  LDL.LU R6, [R1+0x488] ;  /* 0x0004880001067983 */ /* 0x000ea40000300800 */
[----:B------:R-:W2:Y:S01]  /*65290*/  LDL.LU R7, [R1+0x48c] ;  /* 0x00048c0001077983 */ /* 0x000ea20000300800 */
[----:B0-----:R-:W2:Y:S01]  /*652a0*/  LDL.LU R56, [R1+0x460] ;  /* 0x0004600001387983 */ /* 0x001ea20000300800 */
[----:B------:R-:W2:Y:S02]  /*652b0*/  LDL.LU R57, [R1+0x464] ;  /* 0x0004640001397983 */ /* 0x000ea40000300800 */
[----:B------:R-:W2:Y:S02]  /*652c0*/  LDL.LU R58, [R1+0x468] ;  /* 0x00046800013a7983 */ /* 0x000ea40000300800 */
[----:B------:R-:W2:Y:S01]  /*652d0*/  LDL.LU R59, [R1+0x46c] ;  /* 0x00046c00013b7983 */ /* 0x000ea20000300800 */
[----:B------:R-:W2:Y:S01]  /*652e0*/  LDL.LU R48, [R1+0x470] ;  /* 0x0004700001307983 */ /* 0x000ea20000300800 */
[----:B------:R-:W2:Y:S02]  /*652f0*/  LDL.LU R49, [R1+0x474] ;  /* 0x0004740001317983 */ /* 0x000ea40000300800 */
[----:B-1----:R-:W2:Y:S02]  /*65300*/  LDL.LU R50, [R1+0x478] ;  /* 0x0004780001327983 */ /* 0x002ea40000300800 */
[----:B------:R-:W2:Y:S01]  /*65310*/  LDL.LU R51, [R1+0x47c] ;  /* 0x00047c0001337983 */ /* 0x000ea20000300800 */
[----:B------:R-:W2:Y:S01]  /*65320*/  LDL.LU R32, [R1+0x450] ;  /* 0x0004500001207983 */ /* 0x000ea20000300800 */
[----:B------:R-:W2:Y:S02]  /*65330*/  LDL.LU R33, [R1+0x454] ;  /* 0x0004540001217983 */ /* 0x000ea40000300800 */
[----:B------:R-:W2:Y:S02]  /*65340*/  LDL.LU R34, [R1+0x458] ;  /* 0x0004580001227983 */ /* 0x000ea40000300800 */
[----:B------:R-:W2:Y:S01]  /*65350*/  LDL.LU R35, [R1+0x45c] ;  /* 0x00045c0001237983 */ /* 0x000ea20000300800 */
[----:B------:R-:W2:Y:S01]  /*65360*/  LDL.LU.64 R26, [R1+0xd8] ;  /* 0x0000d800011a7983 */ /* 0x000ea20000300a00 */
        /* <DEDUP_REMOVED lines=22> */
[----:B---3--:R-:W-:Y:S01]  /*654d0*/  STL.64 [R1+0x4950], R16 ;  /* 0x0049501001007387 */ /* 0x008fe20000100a00 */
[----:B0-----:R-:W3:Y:S01]  /*654e0*/  LDL.LU.64 R18, [R1+0xe8] ;  /* 0x0000e80001127983 */ /* 0x001ee20000300a00 */
[C---:B--2---:R-:W-:Y:S11]  /*654f0*/  HMMA.16816.F32 R4, R8.reuse, R14, R4 ;  /* 0x0000000e0804723c */ /* 0x044ff60000001804 */
[----:B------:R-:W-:Y:S11]  /*65500*/  @!UPT UIADD3 URZ, URZ, URZ, URZ ;  /* 0x0000003f3f3ff290 */ /* 0x000ff6000fffe03f */
[----:B------:R-:W-:Y:S01]  /*65510*/  @!UPT UIADD3 URZ, URZ, URZ, URZ ;  /* 0x0000003f3f3ff290 */ /* 0x000fe2000fffe03f */
[----:B------:R-:W-:Y:S01]  /*65520*/  STL.64 [R1+0x6c0], R4 ;  /* 0x0006c00401007387 */ /* 0x000fe20000100a00 */
[----:B------:R0:W-:Y:S03]  /*65530*/  STL.64 [R1+0x6c8], R6 ;  /* 0x0006c80601007387 */ /* 0x0001e60000100a00 */
[----:B0-----:R-:W2:Y:S01]  /*65540*/  LDL.LU.64 R6, [R1+0x4b18] ;  /* 0x004b180001067983 */ /* 0x001ea20000300a00 */
[C---:B------:R-:W-:Y:S01]  /*65550*/  HMMA.16816.F32 R52, R8.reuse, R54, R56 ;  /* 0x000000360834723c */ /* 0x040fe20000001838 */
[----:B------:R-:W3:Y:S02]  /*65560*/  LDL.LU R5, [R1+0x4b10] ;  /* 0x004b100001057983 */ /* 0x000ee40000300800 */
[----:B------:R-:W-:Y:S01]  /*65570*/  STL.64 [R1+0x4948], R14 ;  /* 0x0049480e01007387 */ /* 0x000fe20000100a00 */
[----:B----4-:R0:W-:Y:S04]  /*65580*/  STL.64 [R1+0x4940], R12 ;  /* 0x0049400c01007387 */ /* 0x0101e80000100a00 */
[----:B0-----:R-:W4:Y:S01]  /*65590*/  LDL.LU R12, [R1+0x910] ;  /* 0x00091000010c7983 */ /* 0x001f220000300800 */
[----:B------:R-:W4:Y:S02]  /*655a0*/  LDL.LU R13, [R1+0x914] ;  /* 0x00091400010d7983 */ /* 0x000f240000300800 */
[----:B------:R-:W4:Y:S02]  /*655b0*/  LDL.LU R14, [R1+0x918] ;  /* 0x00091800010e7983 */ /* 0x000f240000300800 */
[----:B------:R-:W4:Y:S01]  /*655c0*/  LDL.LU R15, [R1+0x91c] ;  /* 0x00091c00010f7983 */ /* 0x000f220000300800 */
[----:B--2---:R-:W-:Y:S11]  /*655d0*/  HMMA.16816.F32 R48, R8, R6, R48 ;  /* 0x000000060830723c */ /* 0x004ff60000001830 */
[----:B------:R-:W-:Y:S11]  /*655e0*/  @!UPT UIADD3 URZ, URZ, URZ, URZ ;  /* 0x0000003f3f3ff290 */ /* 0x000ff6000fffe03f */
[----:B------:R-:W-:Y:S01]  /*655f0*/  @!UPT UIADD3 URZ, URZ, URZ, URZ ;  /* 0x0000003f3f3ff290 */ /* 0x000fe2000fffe03f */
[----:B------:R-:W-:Y:S01]  /*65600*/  STL.64 [R1+0x6b0], R48 ;  /* 0x0006b03001007387 */ /* 0x000fe20000100a00 */
[----:B------:R0:W-:Y:S03]  /*65610*/  STL.64 [R1+0x6b8], R50 ;  /* 0x0006b83201007387 */ /* 0x0001e60000100a00 */
[----:B0-----:R-:W2:Y:S01]  /*65620*/  LDL.LU.64 R50, [R1+0x4b08] ;  /* 0x004b080001327983 */ /* 0x001ea20000300a00 */
[----:B------:R0:W-:Y:S03]  /*65630*/  STL.64 [R1+0x4938], R6 ;  /* 0x0049380601007387 */ /* 0x0001e60000100a00 */
[----:B0-----:R-:W3:Y:S01]  /*65640*/  LDL.LU.64 R6, [R1+0xf8] ;  /* 0x0000f80001067983 */ /* 0x001ee20000300a00 */
[----:B------:R-:W3:Y:S02]  /*65650*/  LDL.LU.64 R58, [R1+0x4b00] ;  /* 0x004b0000013a7983 */ /* 0x000ee40000300a00 */
[----:B------:R-:W3:Y:S02]  /*65660*/  LDL.LU.64 R56, [R1+0x4af8] ;  /* 0x004af80001387983 */ /* 0x000ee40000300a00 */
[----:B------:R-:W-:Y:S01]  /*65670*/  STL.64 [R1+0x6a0], R52 ;  /* 0x0006a03401007387 */ /* 0x000fe20000100a00 */
[----:B------:R0:W-:Y:S04]  /*65680*/  STL.64 [R1+0x6a8], R54 ;  /* 0x0006a83601007387 */ /* 0x0001e80000100a00 */
[----:B0-----:R-:W3:Y:S01]  /*65690*/  LDL.LU.64 R54, [R1+0x4af0] ;  /* 0x004af00001367983 */ /* 0x001ee20000300a00 */
[----:B------:R-:W-:-:S02]  /*656a0*/  IMAD.MOV.U32 R38, RZ, RZ, R2 ;  /* 0x000000ffff267224 */ /* 0x000fc400078e0002 */
[----:B------:R-:W-:-:S07]  /*656b0*/  IMAD.MOV.U32 R39, RZ, RZ, R0 ;  /* 0x000000ffff277224 */ /* 0x000fce00078e0000 */
[C---:B------:R-:W-:Y:S01]  /*656c0*/  HMMA.16816.F32 R36, R8.reuse, R38, R32 ;  /* 0x000000260824723c */ /* 0x040fe20000001820 */
[----:B------:R-:W4:Y:S11]  /*656d0*/  LDL.LU.64 R34, [R1+0x4ae8] ;  /* 0x004ae80001227983 */ /* 0x000f360000300a00 */
[----:B------:R-:W-:Y:S11]  /*656e0*/  @!UPT UIADD3 URZ, URZ, URZ, URZ ;  /* 0x0000003f3f3ff290 */ /* 0x000ff6000fffe03f */
[----:B------:R-:W-:Y:S01]  /*656f0*/  STL.64 [R1+0x690], R36 ;  /* 0x0006902401007387 */ /* 0x000fe20000100a00 */
[----:B------:R0:W-:Y:S03]  /*65700*/  STL.64 [R1+0x698], R38 ;  /* 0x0006982601007387 */ /* 0x0001e60000100a00 */
[----:B0-----:R-:W4:Y:S01]  /*65710*/  LDL.LU.64 R38, [R1+0x4ae0] ;  /* 0x004ae00001267983 */ /* 0x001f220000300a00 */
[----:B------:R-:W4:Y:S01]  /*65720*/  LDL.LU.64 R36, [R1+0x4ad8] ;  /* 0x004ad80001247983 */ /* 0x000f220000300a00 */
[C---:B--2---:R-:W-:Y:S02]  /*65730*/  HMMA.16816.F32 R48, R8.reuse, R50, R40 ;  /* 0x000000320830723c */ /* 0x044fe40000001828 */
[----:B------:R-:W2:Y:S06]  /*65740*/  LDL.LU.64 R42, [R1+0x4ad0] ;  /* 0x004ad000012a7983 */ /* 0x000eac0000300a00 */
[----:B---3--:R-:W-:Y:S11]  /*65750*/  HMMA.16816.F32 R8, R8, R54, R56 ;  /* 0x000000360808723c */ /* 0x008ff60000001838 */
[----:B------:R-:W-:Y:S04]  /*65760*/  @!UPT UIADD3 URZ, URZ, URZ, URZ ;  /* 0x0000003f3f3ff290 */ /* 0x000fe8000fffe03f */
[----:B------:R-:W-:Y:S01]  /*65770*/  STL.64 [R1+0x680], R48 ;  /* 0x0006803001007387 */ /* 0x000fe20000100a00 */
[----:B------:R0:W-:Y:S03]  /*65780*/  STL.64 [R1+0x688], R50 ;  /* 0x0006883201007387 */ /* 0x0001e60000100a00 */
[----:B0-----:R-:W3:Y:S01]  /*65790*/  LDL.LU.64 R50, [R1+0x4ac8] ;  /* 0x004ac80001327983 */ /* 0x001ee20000300a00 */
[----:B------:R-:W2:Y:S02]  /*657a0*/  LDL.LU R57, [R1+0x4ac0] ;  /* 0x004ac00001397983 */ /* 0x000ea40000300800 */
[----:B------:R-:W2:Y:S02]  /*657b0*/  LDL.LU.64 R54, [R1+0x4ab8] ;  /* 0x004ab80001367983 */ /* 0x000ea40000300a00 */
[----:B------:R-:W2:Y:S01]  /*657c0*/  LDL.LU.64 R52, [R1+0x4ab0] ;  /* 0x004ab00001347983 */ /* 0x000ea20000300a00 */
[----:B------:R-:W-:Y:S01]  /*657d0*/  STL.64 [R1+0x570], R8 ;  /* 0x0005700801007387 */ /* 0x000fe20000100a00 */
[----:B------:R-:W-:Y:S02]  /*657e0*/  STL.64 [R1+0x578], R10 ;  /* 0x0005780a01007387 */ /* 0x000fe40000100a00 */
[----:B------:R-:W0:Y:S02]  /*657f0*/  LDSM.16.MT88.4 R8, [R5+0x9080] ;  /* 0x009080000508783b */ /* 0x000e240000004200 */
[----:B0-----:R-:W-:Y:S02]  /*65800*/  STL.64 [R1+0x4900], R10 ;  /* 0x0049000a01007387 */ /* 0x001fe40000100a00 */
[----:B------:R0:W-:Y:S02]  /*65810*/  STL.64 [R1+0x48f8], R8 ;  /* 0x0048f80801007387 */ /* 0x0001e40000100a00 */
[----:B0-----:R-:W2:Y:S01]  /*65820*/  LDL.LU R8, [R1+0x920] ;  /* 0x0009200001087983 */ /* 0x001ea20000300800 */
[----:B------:R-:W2:Y:S02]  /*65830*/  LDL.LU R9, [R1+0x924] ;  /* 0x0009240001097983 */ /* 0x000ea40000300800 */
[----:B------:R-:W2:Y:S02]  /*65840*/  LDL.LU R10, [R1+0x928] ;  /* 0x00092800010a7983 */ /* 0x000ea40000300800 */
[----:B------:R-:W2:Y:S02]  /*65850*/  LDL.LU R11, [R1+0x92c] ;  /* 0x00092c00010b7983 */ /* 0x000ea40000300800 */
[----:B------:R-:W-:-:S02]  /*65860*/  IMAD.MOV.U32 R2, RZ, RZ, R6 ;  /* 0x000000ffff027224 */ /* 0x000fc400078e0006 */
[----:B------:R-:W-:Y:S02]  /*65870*/  IMAD.MOV.U32 R4, RZ, RZ, R18 ;  /* 0x000000ffff047224 */ /* 0x000fe400078e0012 */
[----:B------:R-:W-:Y:S02]  /*65880*/  IMAD.MOV.U32 R5, RZ, RZ, R27 ;  /* 0x000000ffff057224 */ /* 0x000fe400078e001b */
[----:B------:R-:W-:Y:S02]  /*65890*/  IMAD.MOV.U32 R0, RZ, RZ, R7 ;  /* 0x000000ffff007224 */ /* 0x000fe400078e0007 */
[----:B------:R-:W-:Y:S01]  /*658a0*/  IMAD.MOV.U32 R58, RZ, RZ, R60 ;  /* 0x000000ffff3a7224 */ /* 0x000fe200078e003c */
[C---:B--2---:R-:W-:Y:S11]  /*658b0*/  HMMA.16816.F32 R8, R52.reuse, R6, R8 ;  /* 0x000000063408723c */ /* 0x044ff60000001808 */
[----:B------:R-:W-:Y:S11]  /*658c0*/  @!UPT UIADD3 URZ, URZ, URZ, URZ ;  /* 0x0000003f3f3ff290 */ /* 0x000ff6000fffe03f */
[----:B------:R-:W-:Y:S01]  /*658d0*/  @!UPT UIADD3 URZ, URZ, URZ, URZ ;  /* 0x0000003f3f3ff290 */ /* 0x000fe2000fffe03f */
[----:B------:R-:W-:Y:S01]  /*658e0*/  STL.64 [R1+0x5f0], R8 ;  /* 0x0005f00801007387 */ /* 0x000fe20000100a00 */
[----:B------:R4:W-:Y:S02]  /*658f0*/  STL.64 [R1+0x5f8], R10 ;  /* 0x0005f80a01007387 */ /* 0x0009e40000100a00 */
[C---:B----4-:R-:W-:Y:S11]  /*65900*/  HMMA.16816.F32 R8, R52.reuse, R18, R12 ;  /* 0x000000123408723c */ /* 0x050ff6000000180c */
[----:B------:R-:W-:Y:S11]  /*65910*/  @!UPT UIADD3 URZ, URZ, URZ, URZ ;  /* 0x0000003f3f3ff290 */ /* 0x000ff6000fffe03f */
[----:B------:R-:W-:Y:S01]  /*65920*/  @!UPT UIADD3 URZ, URZ, URZ, URZ ;  /* 0x0000003f3f3ff290 */ /* 0x000fe2000fffe03f */
[----:B------:R-:W-:Y:S01]  /*65930*/  STL.64 [R1+0x5e0], R8 ;  /* 0x0005e00801007387 */ /* 0x000fe20000100a00 */
[----:B------:R0:W-:Y:S02]  /*65940*/  STL.64 [R1+0x5e8], R10 ;  /* 0x0005e80a01007387 */ /* 0x0001e40000100a00 */
[----:B0-----:R-:W-:Y:S01]  /*65950*/  HMMA.16816.F32 R8, R52, R26, R20 ;  /* 0x0000001a3408723c */ /* 0x001fe20000001814 */
[----:B------:R-:W-:-:S07]  /*65960*/  IMAD.MOV.U32 R6, RZ, RZ, R26 ;  /* 0x000000ffff067224 */ /* 0x000fce00078e001a */
[C---:B------:R-:W-:Y:S11]  /*65970*/  HMMA.16816.F32 R12, R52.reuse, R34, R28 ;  /* 0x00000022340c723c */ /* 0x040ff6000000181c */
[----:B------:R-:W-:Y:S04]  /*65980*/  @!UPT UIADD3 URZ, URZ, URZ, URZ ;  /* 0x0000003f3f3ff290 */ /* 0x000fe8000fffe03f */
[----:B------:R-:W-:Y:S01]  /*65990*/  STL.64 [R1+0x5d0], R8 ;  /* 0x0005d00801007387 */ /* 0x000fe20000100a00 */
[----:B------:R0:W-:Y:S02]  /*659a0*/  STL.64 [R1+0x5d8], R10 ;  /* 0x0005d80a01007387 */ /* 0x0001e40000100a00 */
[----:B------:R-:W-:Y:S02]  /*659b0*/  STL [R1+0x49f8], R6 ;  /* 0x0049f80601007387 */ /* 0x000fe40000100800 */
[----:B------:R3:W-:Y:S01]  /*659c0*/  STL.64 [R1+0x49f0], R4 ;  /* 0x0049f00401007387 */ /* 0x0007e20000100a00 */
[C---:B0-----:R-:W-:Y:S08]  /*659d0*/  HMMA.16816.F32 R8, R52.reuse, R42, R36 ;  /* 0x0000002a3408723c */ /* 0x041ff00000001824 */
[----:B---3--:R-:W-:Y:S01]  /*659e0*/  HMMA.16816.F32 R4, R52, R50, R44 ;  /* 0x000000323404723c */ /* 0x008fe2000000182c */
[----:B------:R-:W-:Y:S01]  /*659f0*/  STL.64 [R1+0x5b0], R12 ;  /* 0x0005b00c01007387 */ /* 0x000fe20000100a00 */
[----:B------:R-:W-:Y:S02]  /*65a00*/  STL.64 [R1+0x5b8], R14 ;  /* 0x0005b80e01007387 */ /* 0x000fe40000100a00 */
[----:B------:R-:W-:-:S11]  /*65a10*/  IMAD.MOV.U32 R59, RZ, RZ, R57 ;  /* 0x000000ffff3b7224 */ /* 0x000fd600078e0039 */
[----:B------:R-:W-:Y:S01]  /*65a20*/  STL.64 [R1+0x5a0], R8 ;  /* 0x0005a00801007387 */ /* 0x000fe20000100a00 */
[----:B------:R-:W-:Y:S02]  /*65a30*/  STL.64 [R1+0x5a8], R10 ;  /* 0x0005a80a01007387 */ /* 0x000fe40000100a00 */
[----:B------:R-:W2:Y:S05]  /*65a40*/  LDL.LU R60, [R1+0x4aa8] ;  /* 0x004aa800013c7983 */ /* 0x000eaa0000300800 */
[----:B------:R-:W-:Y:S01]  /*65a50*/  STL.64 [R1+0x590], R4 ;  /* 0x0005900401007387 */ /* 0x000fe20000100a00 */
[----:B------:R0:W-:Y:S01]  /*65a60*/  STL.64 [R1+0x598], R6 ;  /* 0x0005980601007387 */ /* 0x0001e20000100a00 */
[----:B------:R-:W3:Y:S02]  /*65a70*/  LDL.LU R57, [R1+0x4aa4] ;  /* 0x004aa40001397983 */ /* 0x000ee40000300800 */
[----:B------:R-:W-:Y:S02]  /*65a80*/  STL.64 [R1+0x4a00], R58 ;  /* 0x004a003a01007387 */ /* 0x000fe40000100a00 */
[----:B------:R-:W4:Y:S01]  /*65a90*/  LDL.LU R36, [R1+0x830] ;  /* 0x0008300001247983 */ /* 0x000f220000300800 */
[----:B------:R-:W4:Y:S01]  /*65aa0*/  LDL.LU R37, [R1+0x834] ;  /* 0x0008340001257983 */ /* 0x000f220000300800 */
[----:B------:R-:W2:Y:S02]  /*65ab0*/  LDL.LU R38, [R1+0x838] ;  /* 0x0008380001267983 */ /* 0x000ea40000300800 */
[----:B------:R-:W2:Y:S02]  /*65ac0*/  LDL.LU R39, [R1+0x83c] ;  /* 0x00083c0001277983 */ /* 0x000ea40000300800 */
[----:B------:R-:W-:Y:S01]  /*65ad0*/  IMAD.MOV.U32 R35, RZ, RZ, R61 ;  /* 0x000000ffff237224 */ /* 0x000fe200078e003d */
[----:B--2---:R1:W-:Y:S01]  /*65ae0*/  STL.64 [R1+0x4a10], R38 ;  /* 0x004a102601007387 */ /* 0x0043e20000100a00 */
[----:B----4-:R-:W-:Y:S02]  /*65af0*/  STL.64 [R1+0x4a08], R36 ;  /* 0x004a082401007387 */ /* 0x010fe40000100a00 */
[----:B------:R-:W2:Y:S02]  /*65b00*/  LDL R34, [R1+0x18] ;  /* 0x0000180001227983 */ /* 0x000ea40000100800 */
[----:B------:R-:W0:Y:S01]  /*65b10*/  LDL.LU R61, [R1+0x4aa0] ;  /* 0x004aa000013d7983 */ /* 0x000e220000300800 */
[----:B--2---:R2:W-:Y:S01]  /*65b20*/  STL.64 [R1+0x4a18], R34 ;  /* 0x004a182201007387 */ /* 0x0045e20000100a00 */
[----:B------:R-:W4:Y:S02]  /*65b30*/  LDL.LU R28, [R1+0x840] ;  /* 0x00084000011c7983 */ /* 0x000f240000300800 */
[----:B------:R-:W4:Y:S02]  /*65b40*/  LDL.LU R29, [R1+0x844] ;  /* 0x00084400011d7983 */ /* 0x000f240000300800 */
[----:B------:R-:W2:Y:S01]  /*65b50*/  LDL.LU R30, [R1+0x848] ;  /* 0x00084800011e7983 */ /* 0x000ea20000300800 */
[----:B------:R-:W2:Y:S01]  /*65b60*/  LDL.LU R31, [R1+0x84c] ;  /* 0x00084c00011f7983 */ /* 0x000ea20000300800 */
[----:B---3--:R-:W-:-:S02]  /*65b70*/  IMAD.MOV.U32 R26, RZ, RZ, R57 ;  /* 0x000000ffff1a7224 */ /* 0x008fc400078e0039 */
[----:B------:R-:W-:Y:S01]  /*65b80*/  IMAD.MOV.U32 R27, RZ, RZ, R60 ;  /* 0x000000ffff1b7224 */ /* 0x000fe200078e003c */
[----:B--2---:R2:W-:Y:S01]  /*65b90*/  STL.64 [R1+0x4a28], R30 ;  /* 0x004a281e01007387 */ /* 0x0045e20000100a00 */
[----:B----4-:R-:W-:Y:S02]  /*65ba0*/  STL.64 [R1+0x4a20], R28 ;  /* 0x004a201c01007387 */ /* 0x010fe40000100a00 */
[----:B------:R-:W3:Y:S02]  /*65bb0*/  LDL.LU R57, [R1+0x4a9c] ;  /* 0x004a9c0001397983 */ /* 0x000ee40000300800 */
[----:B------:R-:W1:Y:S01]  /*65bc0*/  LDL.LU R60, [R1+0x4a98] ;  /* 0x004a9800013c7983 */ /* 0x000e620000300800 */
[----:B------:R4:W-:Y:S01]  /*65bd0*/  STL.64 [R1+0x4a30], R26 ;  /* 0x004a301a01007387 */ /* 0x0009e20000100a00 */
[----:B------:R-:W2:Y:S02]  /*65be0*/  LDL.LU R20, [R1+0x850] ;  /* 0x0008500001147983 */ /* 0x000ea40000300800 */
[----:B------:R-:W2:Y:S02]  /*65bf0*/  LDL.LU R21, [R1+0x854] ;  /* 0x0008540001157983 */ /* 0x000ea40000300800 */
[----:B------:R-:W2:Y:S01]  /*65c00*/  LDL.LU R22, [R1+0x858] ;  /* 0x0008580001167983 */ /* 0x000ea20000300800 */
[----:B------:R-:W2:Y:S01]  /*65c10*/  LDL.LU R23, [R1+0x85c] ;  /* 0x00085c0001177983 */ /* 0x000ea20000300800 */
[----:B0-----:R-:W-:-:S03]  /*65c20*/  IMAD.MOV.U32 R7, RZ, RZ, R61 ;  /* 0x000000ffff077224 */ /* 0x001fc600078e003d */
[----:B--2---:R0:W-:Y:S01]  /*65c30*/  STL.64 [R1+0x4a40], R22 ;  /* 0x004a401601007387 */ /* 0x0041e20000100a00 */
[----:B------:R-:W-:Y:S02]  /*65c40*/  STL.64 [R1+0x4a38], R20 ;  /* 0x004a381401007387 */ /* 0x000fe40000100a00 */
[----:B------:R-:W2:Y:S02]  /*65c50*/  LDL R6, [R1+0x38] ;  /* 0x0000380001067983 */ /* 0x000ea40000100800 */
[----:B-1----:R-:W-:Y:S02]  /*65c60*/  IMAD.MOV.U32 R38, RZ, RZ, R60 ;  /* 0x000000ffff267224 */ /* 0x002fe400078e003c */
[----:B---3--:R-:W-:Y:S01]  /*65c70*/  IMAD.MOV.U32 R39, RZ, RZ, R57 ;  /* 0x000000ffff277224 */ /* 0x008fe200078e0039 */
[----:B------:R-:W3:Y:S04]  /*65c80*/  LDL.LU R61, [R1+0x4a94] ;  /* 0x004a9400013d7983 */ /* 0x000ee80000300800 */
[----:B--2---:R1:W-:Y:S01]  /*65c90*/  STL.64 [R1+0x4a48], R6 ;  /* 0x004a480601007387 */ /* 0x0043e20000100a00 */
[----:B------:R-:W2:Y:S02]  /*65ca0*/  LDL.LU R60, [R1+0x4a90] ;  /* 0x004a9000013c7983 */ /* 0x000ea40000300800 */
[----:B------:R-:W0:Y:S02]  /*65cb0*/  LDL.LU R57, [R1+0x4a8c] ;  /* 0x004a8c0001397983 */ /* 0x000e240000300800 */
[----:B------:R0:W-:Y:S01]  /*65cc0*/  STL.64 [R1+0x4a50], R38 ;  /* 0x004a502601007387 */ /* 0x0001e20000100a00 */
[----:B------:R-:W2:Y:S01]  /*65cd0*/  LDL.LU R32, [R1+0x870] ;  /* 0x0008700001207983 */ /* 0x000ea20000300800 */
[----:B------:R-:W2:Y:S02]  /*65ce0*/  LDL.LU R33, [R1+0x874] ;  /* 0x0008740001217983 */ /* 0x000ea40000300800 */
[----:B------:R-:W2:Y:S02]  /*65cf0*/  LDL.LU R34, [R1+0x878] ;  /* 0x0008780001227983 */ /* 0x000ea40000300800 */
[----:B------:R-:W2:Y:S02]  /*65d00*/  LDL.LU R35, [R1+0x87c] ;  /* 0x00087c0001237983 */ /* 0x000ea40000300800 */
[----:B---3--:R-:W-:Y:S01]  /*65d10*/  IMAD.MOV.U32 R31, RZ, RZ, R61 ;  /* 0x000000ffff1f7224 */ /* 0x008fe200078e003d */
[----:B--2---:R-:W-:Y:S01]  /*65d20*/  STL.64 [R1+0x4a60], R34 ;  /* 0x004a602201007387 */ /* 0x004fe20000100a00 */
[----:B------:R-:W-:Y:S02]  /*65d30*/  STL.64 [R1+0x4a58], R32 ;  /* 0x004a582001007387 */ /* 0x000fe40000100a00 */
[----:B------:R-:W2:Y:S02]  /*65d40*/  LDL R30, [R1+0x58] ;  /* 0x00005800011e7983 */ /* 0x000ea40000100800 */
[----:B------:R-:W3:Y:S01]  /*65d50*/  LDL.LU R61, [R1+0x4a88] ;  /* 0x004a8800013d7983 */ /* 0x000ee20000300800 */
[----:B------:R-:W3:Y:S04]  /*65d60*/  LDL R46, [R1+0x98] ;  /* 0x00009800012e7983 */ /* 0x000ee80000100800 */
[----:B------:R-:W3:Y:S01]  /*65d70*/  LDL R47, [R1+0x9c] ;  /* 0x00009c00012f7983 */ /* 0x000ee20000100800 */
[----:B------:R-:W3:Y:S02]  /*65d80*/  LDL.LU R40, [R1+0x8c0] ;  /* 0x0008c00001287983 */ /* 0x000ee40000300800 */
[----:B------:R-:W3:Y:S02]  /*65d90*/  LDL.LU R41, [R1+0x8c4] ;  /* 0x0008c40001297983 */ /* 0x000ee40000300800 */
[----:B------:R-:W3:Y:S01]  /*65da0*/  LDL.LU R42, [R1+0x8c8] ;  /* 0x0008c800012a7983 */ /* 0x000ee20000300800 */
[----:B------:R-:W3:Y:S04]  /*65db0*/  LDL.LU R43, [R1+0x8cc] ;  /* 0x0008cc00012b7983 */ /* 0x000ee80000300800 */
[----:B--2---:R-:W-:Y:S01]  /*65dc0*/  STL.64 [R1+0x4a68], R30 ;  /* 0x004a681e01007387 */ /* 0x004fe20000100a00 */
[----:B------:R-:W2:Y:S02]  /*65dd0*/  LDL.LU R24, [R1+0x880] ;  /* 0x0008800001187983 */ /* 0x000ea40000300800 */
[----:B------:R-:W2:Y:S02]  /*65de0*/  LDL.LU R25, [R1+0x884] ;  /* 0x0008840001197983 */ /* 0x000ea40000300800 */
[----:B----4-:R-:W4:Y:S01]  /*65df0*/  LDL.LU R26, [R1+0x888] ;  /* 0x00088800011a7983 */ /* 0x010f220000300800 */
[----:B------:R-:W4:Y:S01]  /*65e00*/  LDL.LU R27, [R1+0x88c] ;  /* 0x00088c00011b7983 */ /* 0x000f220000300800 */
[----:B0-----:R-:W-:-:S02]  /*65e10*/  IMAD.MOV.U32 R22, RZ, RZ, R57 ;  /* 0x000000ffff167224 */ /* 0x001fc400078e0039 */
[----:B------:R-:W-:Y:S01]  /*65e20*/  IMAD.MOV.U32 R23, RZ, RZ, R60 ;  /* 0x000000ffff177224 */ /* 0x000fe200078e003c */
[----:B---3--:R-:W-:Y:S01]  /*65e30*/  HMMA.16816.F32 R8, R52, R46, R40 ;  /* 0x0000002e3408723c */ /* 0x008fe20000001828 */
[----:B----4-:R-:W-:Y:S01]  /*65e40*/  STL.64 [R1+0x4a78], R26 ;  /* 0x004a781a01007387 */ /* 0x010fe20000100a00 */
[----:B--2---:R0:W-:Y:S02]  /*65e50*/  STL.64 [R1+0x4a70], R24 ;  /* 0x004a701801007387 */ /* 0x0041e40000100a00 */
[----:B------:R-:W2:Y:S02]  /*65e60*/  LDL.LU R57, [R1+0x4a84] ;  /* 0x004a840001397983 */ /* 0x000ea40000300800 */
[----:B------:R-:W3:Y:S01]  /*65e70*/  LDL.LU R60, [R1+0x4a80] ;  /* 0x004a8000013c7983 */ /* 0x000ee20000300800 */
[----:B------:R-:W4:Y:S01]  /*65e80*/  LDL.LU R4, [R1+0x890] ;  /* 0x0008900001047983 */ /* 0x000f220000300800 */
[----:B------:R-:W4:Y:S02]  /*65e90*/  LDL.LU R5, [R1+0x894] ;  /* 0x0008940001057983 */ /* 0x000f240000300800 */
[----:B-1----:R-:W4:Y:S02]  /*65ea0*/  LDL.LU R6, [R1+0x898] ;  /* 0x0008980001067983 */ /* 0x002f240000300800 */
[----:B------:R-:W4:Y:S01]  /*65eb0*/  LDL.LU R7, [R1+0x89c] ;  /* 0x00089c0001077983 */ /* 0x000f220000300800 */
[----:B------:R-:W4:Y:S04]  /*65ec0*/  LDL R38, [R1+0x78] ;  /* 0x0000780001267983 */ /* 0x000f280000100800 */
        /* <DEDUP_REMOVED lines=9> */
[----:B------:R-:W-:-:S02]  /*65f60*/  IMAD.MOV.U32 R39, RZ, RZ, R61 ;  /* 0x000000ffff277224 */ /* 0x000fc400078e003d */
[----:B------:R-:W-:Y:S02]  /*65f70*/  IMAD.MOV.U32 R3, RZ, RZ, R19 ;  /* 0x000000ffff037224 */ /* 0x000fe400078e0013 */
[----:B--2---:R-:W-:Y:S02]  /*65f80*/  IMAD.MOV.U32 R31, RZ, RZ, R57 ;  /* 0x000000ffff1f7224 */ /* 0x004fe400078e0039 */
[----:B---3--:R-:W-:Y:S01]  /*65f90*/  IMAD.MOV.U32 R30, RZ, RZ, R60 ;  /* 0x000000ffff1e7224 */ /* 0x008fe200078e003c */
[----:B------:R-:W2:Y:S01]  /*65fa0*/  LDL.LU R57, [R1+0x864] ;  /* 0x0008640001397983 */ /* 0x000ea20000300800 */
[----:B------:R-:W2:Y:S02]  /*65fb0*/  LDL.LU R58, [R1+0x868] ;  /* 0x00086800013a7983 */ /* 0x000ea40000300800 */
[----:B------:R-:W2:Y:S02]  /*65fc0*/  LDL.LU R59, [R1+0x86c] ;  /* 0x00086c00013b7983 */ /* 0x000ea40000300800 */
[----:B------:R-:W3:Y:S01]  /*65fd0*/  LDL.LU R48, [R1+0x820] ;  /* 0x0008200001307983 */ /* 0x000ee20000300800 */
[----:B------:R-:W3:Y:S01]  /*65fe0*/  LDL.LU R49, [R1+0x824] ;  /* 0x0008240001317983 */ /* 0x000ee20000300800 */
[----:B------:R-:W3:Y:S02]  /*65ff0*/  LDL.LU R50, [R1+0x828] ;  /* 0x0008280001327983 */ /* 0x000ee40000300800 */
[----:B------:R-:W3:Y:S02]  /*66000*/  LDL.LU R51, [R1+0x82c] ;  /* 0x00082c0001337983 */ /* 0x000ee40000300800 */
[----:B------:R-:W2:Y:S01]  /*66010*/  LDL.LU R44, [R1+0x810] ;  /* 0x00081000012c7983 */ /* 0x000ea20000300800 */
[----:B------:R0:W-:Y:S01]  /*66020*/  STL.64 [R1+0x580], R8 ;  /* 0x0005800801007387 */ /* 0x0001e20000100a00 */
[----:B------:R1:W-:Y:S02]  /*66030*/  STL.64 [R1+0x588], R10 ;  /* 0x0005880a01007387 */ /* 0x0003e40000100a00 */
[----:B------:R-:W2:Y:S02]  /*66040*/  LDL.LU R45, [R1+0x814] ;  /* 0x00081400012d7983 */ /* 0x000ea40000300800 */
[----:B------:R-:W2:Y:S01]  /*66050*/  LDL.LU R46, [R1+0x818] ;  /* 0x00081800012e7983 */ /* 0x000ea20000300800 */
[C---:B----4-:R-:W-:Y:S01]  /*66060*/  HMMA.16816.F32 R28, R52.reuse, R30, R24 ;  /* 0x0000001e341c723c */ /* 0x050fe20000001818 */
[----:B------:R-:W4:Y:S07]  /*66070*/  LDL.LU R47, [R1+0x81c] ;  /* 0x00081c00012f7983 */ /* 0x000f2e0000300800 */
[C---:B------:R-:W-:Y:S01]  /*66080*/  HMMA.16816.F32 R36, R52.reuse, R38, R32 ;  /* 0x000000263424723c */ /* 0x040fe20000001820 */
        /* <DEDUP_REMOVED lines=16> */
[----:B------:R-:W2:Y:S01]  /*66190*/  LDL.LU.64 R26, [R1+0x4a78] ;  /* 0x004a7800011a7983 */ /* 0x000ea20000300a00 */
[----:B------:R-:W2:Y:S03]  /*661a0*/  LDL.LU.64 R24, [R1+0x4a70] ;  /* 0x004a700001187983 */ /* 0x000ea60000300a00 */
[----:B------:R-:W-:Y:S01]  /*661b0*/  STL.64 [R1+0x1450], R28 ;  /* 0x0014501c01007387 */ /* 0x000fe20000100a00 */
[----:B------:R0:W-:Y:S03]  /*661c0*/  STL.64 [R1+0x1458], R30 ;  /* 0x0014581e01007387 */ /* 0x0001e60000100a00 */
[----:B0-----:R-:W2:Y:S01]  /*661d0*/  LDL.LU.64 R30, [R1+0x4a68] ;  /* 0x004a6800011e7983 */ /* 0x001ea20000300a00 */
[----:B------:R-:W3:Y:S02]  /*661e0*/  LDL.LU.64 R34, [R1+0x4a60] ;  /* 0x004a600001227983 */ /* 0x000ee40000300a00 */
[----:B------:R-:W3:Y:S02]  /*661f0*/  LDL.LU.64 R32, [R1+0x4a58] ;  /* 0x004a580001207983 */ /* 0x000ee40000300a00 */
[----:B------:R-:W-:Y:S01]  /*66200*/  STL.64 [R1+0x1440], R36 ;  /* 0x0014402401007387 */ /* 0x000fe20000100a00 */
[----:B------:R0:W-:Y:S04]  /*66210*/  STL.64 [R1+0x1448], R38 ;  /* 0x0014482601007387 */ /* 0x0001e80000100a00 */
[----:B0-----:R-:W3:Y:S01]  /*66220*/  LDL.LU.64 R38, [R1+0x4a50] ;  /* 0x004a500001267983 */ /* 0x001ee20000300a00 */
        /* <DEDUP_REMOVED lines=9> */
[C---:B---3--:R-:W-:Y:S11]  /*662c0*/  HMMA.16816.F32 R36, R52.reuse, R38, R32 ;  /* 0x000000263424723c */ /* 0x048ff60000001820 */
[----:B------:R-:W-:Y:S04]  /*662d0*/  @!UPT UIADD3 URZ, URZ, URZ, URZ ;  /* 0x0000003f3f3ff290 */ /* 0x000fe8000fffe03f */
[----:B------:R-:W-:Y:S01]  /*662e0*/  STL.64 [R1+0x1420], R28 ;  /* 0x0014201c01007387 */ /* 0x000fe20000100a00 */
[----:B------:R0:W-:Y:S01]  /*662f0*/  STL.64 [R1+0x1428], R30 ;  /* 0x0014281e01007387 */ /* 0x0001e20000100a00 */
[C---:B----4-:R-:W-:Y:S02]  /*66300*/  HMMA.16816.F32 R4, R52.reuse, R6, R56 ;  /* 0x000000063404723c */ /* 0x050fe40000001838 */
[----:B0-----:R-:W3:Y:S01]  /*66310*/  LDL.LU.64 R30, [R1+0x4a28] ;  /* 0x004a2800011e7983 */ /* 0x001ee20000300a00 */
[----:B------:R-:W3:Y:S02]  /*66320*/  LDL.LU.64 R28, [R1+0x4a20] ;  /* 0x004a2000011c7983 */ /* 0x000ee40000300a00 */
[----:B------:R-:W3:Y:S02]  /*66330*/  LDL.LU.64 R34, [R1+0x4a18] ;  /* 0x004a180001227983 */ /* 0x000ee40000300a00 */
[----:B------:R-:W-:Y:S01]  /*66340*/  STL.64 [R1+0x1410], R36 ;  /* 0x0014102401007387 */ /* 0x000fe20000100a00 */
[----:B------:R0:W-:Y:S04]  /*66350*/  STL.64 [R1+0x1418], R38 ;  /* 0x0014182601007387 */ /* 0x0001e80000100a00 */
[----:B0-----:R-:W4:Y:S01]  /*66360*/  LDL.LU.64 R38, [R1+0x4a10] ;  /* 0x004a100001267983 */ /* 0x001f220000300a00 */
[----:B------:R-:W4:Y:S02]  /*66370*/  LDL.LU.64 R36, [R1+0x4a08] ;  /* 0x004a080001247983 */ /* 0x000f240000300a00 */
[----:B------:R-:W4:Y:S08]  /*66380*/  LDL.LU.64 R58, [R1+0x4a00] ;  /* 0x004a0000013a7983 */ /* 0x000f300000300a00 */
[----:B------:R-:W-:Y:S04]  /*66390*/  STL.64 [R1+0x1400], R4 ;  /* 0x0014000401007387 */ /* 0x000fe80000100a00 */
[----:B------:R0:W-:Y:S04]  /*663a0*/  STL.64 [R1+0x1408], R6 ;  /* 0x0014080601007387 */ /* 0x0001e80000100a00 */
[----:B0-----:R-:W4:Y:S01]  /*663b0*/  LDL.LU R6, [R1+0x49f8] ;  /* 0x0049f80001067983 */ /* 0x001f220000300800 */
        /* <DEDUP_REMOVED lines=9> */
[----:B------:R-:W2:Y:S01]  /*66450*/  LDL.LU.64 R24, [R1+0x49d0] ;  /* 0x0049d00001187983 */ /* 0x000ea20000300a00 */
[C---:B----4-:R-:W-:Y:S02]  /*66460*/  HMMA.16816.F32 R56, R52.reuse, R58, R36 ;  /* 0x0000003a3438723c */ /* 0x050fe40000001824 */
[----:B------:R-:W4:Y:S04]  /*66470*/  LDL.LU.64 R30, [R1+0x49c8] ;  /* 0x0049c800011e7983 */ /* 0x000f280000300a00 */
[----:B------:R-:W2:Y:S04]  /*66480*/  LDL.LU.64 R28, [R1+0x49c0] ;  /* 0x0049c000011c7983 */ /* 0x000ea80000300a00 */
[----:B------:R-:W-:Y:S01]  /*66490*/  STL.64 [R1+0x13e0], R32 ;  /* 0x0013e02001007387 */ /* 0x000fe20000100a00 */
[----:B------:R0:W-:Y:S03]  /*664a0*/  STL.64 [R1+0x13e8], R34 ;  /* 0x0013e82201007387 */ /* 0x0001e60000100a00 */
[----:B0-----:R-:W2:Y:S01]  /*664b0*/  LDL.LU.64 R34, [R1+0x49b8] ;  /* 0x0049b80001227983 */ /* 0x001ea20000300a00 */
[----:B------:R-:W2:Y:S02]  /*664c0*/  LDL.LU.64 R32, [R1+0x49b0] ;  /* 0x0049b00001207983 */ /* 0x000ea40000300a00 */
[----:B------:R-:W2:Y:S02]  /*664d0*/  LDL.LU.64 R38, [R1+0x49a8] ;  /* 0x0049a80001267983 */ /* 0x000ea40000300a00 */
[----:B------:R-:W2:Y:S04]  /*664e0*/  LDL.LU.64 R36, [R1+0x49a0] ;  /* 0x0049a00001247983 */ /* 0x000ea80000300a00 */
        /* <DEDUP_REMOVED lines=9> */
[----:B0-----:R-:W2:Y:S01]  /*66580*/  LDL.LU.64 R50, [R1+0x4988] ;  /* 0x0049880001327983 */ /* 0x001ea20000300a00 */
[----:B------:R-:W4:Y:S02]  /*66590*/  LDL.LU.64 R48, [R1+0x4980] ;  /* 0x0049800001307983 */ /* 0x000f240000300a00 */
[----:B------:R-:W-:Y:S02]  /*665a0*/  STL.64 [R1+0x4910], R58 ;  /* 0x0049103a01007387 */ /* 0x000fe40000100a00 */
[----:B---3--:R0:W-:Y:S02]  /*665b0*/  STL [R1+0x4908], R56 ;  /* 0x0049083801007387 */ /* 0x0081e40000100800 */
        /* <DEDUP_REMOVED lines=25> */
[----:B---3--:R4:W-:Y:S01]  /*66750*/  STL.64 [R1+0x47d8], R44 ;  /* 0x0047d82c01007387 */ /* 0x0089e20000100a00 */
[C---:B------:R-:W-:Y:S08]  /*66760*/  HMMA.16816.F32 R8, R52.reuse, R34, R8 ;  /* 0x000000223408723c */ /* 0x040ff00000001808 */
        /* <DEDUP_REMOVED lines=8> */
[----:B------:R-:W-:Y:S03]  /*667f0*/  STL.64 [R1+0x47a8], R36 ;  /* 0x0047a82401007387 */ /* 0x000fe60000100a00 */
[----:B------:R-:W-:Y:S01]  /*66800*/  STL.64 [R1+0x1380], R40 ;  /* 0x0013802801007387 */ /* 0x000fe20000100a00 */
[----:B------:R-:W-:Y:S02]  /*66810*/  STL.64 [R1+0x1388], R42 ;  /* 0x0013882a01007387 */ /* 0x000fe40000100a00 */
[----:B------:R-:W-:Y:S02]  /*66820*/  STL.64 [R1+0x47a0], R34 ;  /* 0x0047a02201007387 */ /* 0x000fe40000100a00 */
[----:B------:R-:W-:Y:S01]  /*66830*/  STL.64 [R1+0x4798], R32 ;  /* 0x0047982001007387 */ /* 0x000fe20000100a00 */
[----:B------:R-:W-:Y:S01]  /*66840*/  STL.64 [R1+0x1370], R8 ;  /* 0x0013700801007387 */ /* 0x000fe20000100a00 */
[----:B------:R0:W-:Y:S02]  /*66850*/  STL.64 [R1+0x1378], R10 ;  /* 0x0013780a01007387 */ /* 0x0001e40000100a00 */
[C---:B0-----:R-:W-:Y:S01]  /*66860*/  HMMA.16816.F32 R8, R52.reuse, R30, R12 ;  /* 0x0000001e3408723c */ /* 0x041fe2000000180c */
[----:B------:R-:W-:Y:S01]  /*66870*/  STL.64 [R1+0x4790], R30 ;  /* 0x0047901e01007387 */ /* 0x000fe20000100a00 */
[----:B------:R-:W-:Y:S11]  /*66880*/  STL.64 [R1+0x4788], R28 ;  /* 0x0047881c01007387 */ /* 0x000ff60000100a00 */
[----:B------:R-:W-:Y:S10]  /*66890*/  @!UPT UIADD3 URZ, URZ, URZ, URZ ;  /* 0x0000003f3f3ff290 */ /* 0x000ff4000fffe03f */
[----:B------:R-:W-:Y:S01]  /*668a0*/  STL.64 [R1+0x1360], R8 ;  /* 0x0013600801007387 */ /* 0x000fe20000100a00 */
[----:B------:R0:W-:Y:S02]  /*668b0*/  STL.64 [R1+0x1368], R10 ;  /* 0x0013680a01007387 */ /* 0x0001e40000100a00 */
[C---:B0-----:R-:W-:Y:S01]  /*668c0*/  HMMA.16816.F32 R8, R52.reuse, R26, R16 ;  /* 0x0000001a3408723c */ /* 0x041fe20000001810 */
[----:B------:R-:W-:Y:S02]  /*668d0*/  IMAD.MOV.U32 R50, RZ, RZ, R6 ;  /* 0x000000ffff327224 */ /* 0x000fe400078e0006 */
[----:B------:R-:W-:Y:S02]  /*668e0*/  IMAD.MOV.U32 R51, RZ, RZ, R5 ;  /* 0x000000ffff337224 */ /* 0x000fe400078e0005 */
[----:B------:R-:W-:Y:S02]  /*668f0*/  IMAD.MOV.U32 R42, RZ, RZ, R4 ;  /* 0x000000ffff2a7224 */ /* 0x000fe400078e0004 */
[----:B------:R-:W-:Y:S11]  /*66900*/  IMAD.MOV.U32 R43, RZ, RZ, R3 ;  /* 0x000000ffff2b7224 */ /* 0x000ff600078e0003 */
[----:B------:R-:W-:Y:S05]  /*66910*/  @!UPT UIADD3 URZ, URZ, URZ, URZ ;  /* 0x0000003f3f3ff290 */ /* 0x000fea000fffe03f */
[----:B------:R-:W-:Y:S01]  /*66920*/  STL.64 [R1+0x1350], R8 ;  /* 0x0013500801007387 */ /* 0x000fe20000100a00 */
[----:B------:R-:W-:Y:S02]  /*66930*/  STL.64 [R1+0x1358], R10 ;  /* 0x0013580a01007387 */ /* 0x000fe40000100a00 */
[----:B------:R-:W-:Y:S02]  /*66940*/  STL.64 [R1+0x4918], R50 ;  /* 0x0049183201007387 */ /* 0x000fe40000100a00 */
[----:B------:R0:W-:Y:S01]  /*66950*/  STL.64 [R1+0x4920], R42 ;  /* 0x0049202a01007387 */ /* 0x0001e20000100a00 */
[----:B------:R-:W2:Y:S01]  /*66960*/  LDL.LU R36, [R1+0x2e0] ;  /* 0x0002e00001247983 */ /* 0x000ea20000300800 */
[----:B------:R-:W2:Y:S02]  /*66970*/  LDL.LU R37, [R1+0x2e4] ;  /* 0x0002e40001257983 */ /* 0x000ea40000300800 */
[----:B------:R-:W3:Y:S02]  /*66980*/  LDL.LU R38, [R1+0x2e8] ;  /* 0x0002e80001267983 */ /* 0x000ee40000300800 */
[----:B------:R-:W3:Y:S02]  /*66990*/  LDL.LU R39, [R1+0x2ec] ;  /* 0x0002ec0001277983 */ /* 0x000ee40000300800 */
[----:B---3--:R-:W-:Y:S01]  /*669a0*/  STL.64 [R1+0x4930], R38 ;  /* 0x0049302601007387 */ /* 0x008fe20000100a00 */
[----:B--2---:R1:W-:Y:S02]  /*669b0*/  STL.64 [R1+0x4928], R36 ;  /* 0x0049282401007387 */ /* 0x0043e40000100a00 */
[----:B------:R-:W2:Y:S02]  /*669c0*/  LDL.LU R16, [R1+0x7a0] ;  /* 0x0007a00001107983 */ /* 0x000ea40000300800 */
[----:B------:R-:W2:Y:S01]  /*669d0*/  LDL.LU R17, [R1+0x7a4] ;  /* 0x0007a40001117983 */ /* 0x000ea20000300800 */
[----:B------:R-:W2:Y:S01]  /*669e0*/  LDL.LU R18, [R1+0x7a8] ;  /* 0x0007a80001127983 */ /* 0x000ea20000300800 */
[----:B------:R-:W2:Y:S02]  /*669f0*/  LDL.LU R19, [R1+0x7ac] ;  /* 0x0007ac0001137983 */ /* 0x000ea40000300800 */
[----:B------:R-:W3:Y:S02]  /*66a00*/  LDL.LU R56, [R1+0x750] ;  /* 0x0007500001387983 */ /* 0x000ee40000300800 */
[----:B------:R-:W3:Y:S01]  /*66a10*/  LDL.LU R57, [R1+0x754] ;  /* 0x0007540001397983 */ /* 0x000ee20000300800 */
[----:B------:R-:W3:Y:S01]  /*66a20*/  LDL.LU R58, [R1+0x758] ;  /* 0x00075800013a7983 */ /* 0x000ee20000300800 */
[----:B------:R-:W3:Y:S02]  /*66a30*/  LDL.LU R59, [R1+0x75c] ;  /* 0x00075c00013b7983 */ /* 0x000ee40000300800 */
[----:B------:R-:W4:Y:S02]  /*66a40*/  LDL.LU R12, [R1+0x790] ;  /* 0x00079000010c7983 */ /* 0x000f240000300800 */
[----:B------:R-:W4:Y:S01]  /*66a50*/  LDL.LU R13, [R1+0x794] ;  /* 0x00079400010d7983 */ /* 0x000f220000300800 */
[----:B------:R-:W4:Y:S01]  /*66a60*/  LDL.LU R14, [R1+0x798] ;  /* 0x00079800010e7983 */ /* 0x000f220000300800 */
[----:B------:R-:W4:Y:S02]  /*66a70*/  LDL.LU R15, [R1+0x79c] ;  /* 0x00079c00010f7983 */ /* 0x000f240000300800 */
[----:B------:R-:W3:Y:S02]  /*66a80*/  LDL.LU R4, [R1+0x780] ;  /* 0x0007800001047983 */ /* 0x000ee40000300800 */
[----:B------:R-:W3:Y:S01]  /*66a90*/  LDL.LU R5, [R1+0x784] ;  /* 0x0007840001057983 */ /* 0x000ee20000300800 */
[----:B------:R-:W3:Y:S01]  /*66aa0*/  LDL.LU R6, [R1+0x788] ;  /* 0x0007880001067983 */ /* 0x000ee20000300800 */
[----:B------:R-:W3:Y:S02]  /*66ab0*/  LDL.LU R7, [R1+0x78c] ;  /* 0x00078c0001077983 */ /* 0x000ee40000300800 */
[----:B------:R-:W3:Y:S02]  /*66ac0*/  LDL.LU R40, [R1+0x760] ;  /* 0x0007600001287983 */ /* 0x000ee40000300800 */
[----:B------:R-:W3:Y:S01]  /*66ad0*/  LDL.LU R41, [R1+0x764] ;  /* 0x0007640001297983 */ /* 0x000ee20000300800 */
[----:B0-----:R-:W3:Y:S01]  /*66ae0*/  LDL.LU R42, [R1+0x768] ;  /* 0x00076800012a7983 */ /* 0x001ee20000300800 */
[----:B------:R-:W3:Y:S02]  /*66af0*/  LDL.LU R43, [R1+0x76c] ;  /* 0x00076c00012b7983 */ /* 0x000ee40000300800 */
[----:B-1----:R-:W3:Y:S02]  /*66b00*/  LDL.LU R36, [R1+0x770] ;  /* 0x0007700001247983 */ /* 0x002ee40000300800 */
[----:B------:R-:W3:Y:S01]  /*66b10*/  LDL.LU R37, [R1+0x774] ;  /* 0x0007740001257983 */ /* 0x000ee20000300800 */
[----:B------:R-:W3:Y:S01]  /*66b20*/  LDL.LU R38, [R1+0x778] ;  /* 0x0007780001267983 */ /* 0x000ee20000300800 */
[----:B------:R-:W3:Y:S02]  /*66b30*/  LDL.LU R39, [R1+0x77c] ;  /* 0x00077c0001277983 */ /* 0x000ee40000300800 */
[----:B------:R-:W3:Y:S02]  /*66b40*/  LDL.LU.64 R50, [R1+0x118] ;  /* 0x0001180001327983 */ /* 0x000ee40000300a00 */
[----:B------:R-:W3:Y:S01]  /*66b50*/  LDL.LU.64 R10, [R1+0x108] ;  /* 0x00010800010a7983 */ /* 0x000ee20000300a00 */
        /* <DEDUP_REMOVED lines=8> */
[----:B------:R0:W-:Y:S01]  /*66be0*/  STL.64 [R1+0x47f0], R26 ;  /* 0x0047f01a01007387 */ /* 0x0001e20000100a00 */
[----:B------:R-:W-:Y:S03]  /*66bf0*/  STL.64 [R1+0x47e8], R24 ;  /* 0x0047e81801007387 */ /* 0x000fe60000100a00 */
[----:B0-----:R-:W3:Y:S01]  /*66c00*/  LDL.LU.64 R26, [R1+0x138] ;  /* 0x00013800011a7983 */ /* 0x001ee20000300a00 */
        /* <DEDUP_REMOVED lines=18> */
[----:B0-----:R-:W3:Y:S01]  /*66d30*/  LDL.LU.64 R14, [R1+0x4948] ;  /* 0x00494800010e7983 */ /* 0x001ee20000300a00 */
[----:B------:R-:W4:Y:S02]  /*66d40*/  LDL.LU.64 R12, [R1+0x4940] ;  /* 0x00494000010c7983 */ /* 0x000f240000300a00 */
[----:B------:R0:W-:Y:S02]  /*66d50*/  STL.64 [R1+0x4810], R18 ;  /* 0x0048101201007387 */ /* 0x0001e40000100a00 */
[----:B--2---:R-:W-:Y:S01]  /*66d60*/  STL.64 [R1+0x4808], R16 ;  /* 0x0048081001007387 */ /* 0x004fe20000100a00 */
[----:B0-----:R-:W2:Y:S01]  /*66d70*/  LDL.LU.64 R18, [R1+0x128] ;  /* 0x0001280001127983 */ /* 0x001ea20000300a00 */
[C---:B---3--:R-:W-:Y:S11]  /*66d80*/  HMMA.16816.F32 R4, R52.reuse, R14, R4 ;  /* 0x0000000e3404723c */ /* 0x048ff60000001804 */
[----:B------:R-:W-:Y:S11]  /*66d90*/  @!UPT UIADD3 URZ, URZ, URZ, URZ ;  /* 0x0000003f3f3ff290 */ /* 0x000ff6000fffe03f */
[----:B------:R-:W-:Y:S01]  /*66da0*/  @!UPT UIADD3 URZ, URZ, URZ, URZ ;  /* 0x0000003f3f3ff290 */ /* 0x000fe2000fffe03f */
[----:B------:R-:W-:Y:S01]  /*66db0*/  STL.64 [R1+0x1320], R4 ;  /* 0x0013200401007387 */ /* 0x000fe20000100a00 */
[----:B------:R0:W-:Y:S03]  /*66dc0*/  STL.64 [R1+0x1328], R6 ;  /* 0x0013280601007387 */ /* 0x0001e60000100a00 */
[----:B0-----:R-:W3:Y:S01]  /*66dd0*/  LDL.LU.64 R6, [R1+0x4938] ;  /* 0x0049380001067983 */ /* 0x001ee20000300a00 */
[C---:B------:R-:W-:Y:S01]  /*66de0*/  HMMA.16816.F32 R40, R52.reuse, R50, R40 ;  /* 0x000000323428723c */ /* 0x040fe20000001828 */
[----:B------:R-:W-:Y:S02]  /*66df0*/  STL.64 [R1+0x4820], R14 ;  /* 0x0048200e01007387 */ /* 0x000fe40000100a00 */
[----:B----4-:R0:W-:Y:S05]  /*66e00*/  STL.64 [R1+0x4818], R12 ;  /* 0x0048180c01007387 */ /* 0x0101ea0000100a00 */
[----:B------:R-:W-:Y:S01]  /*66e10*/  HMMA.16816.F32 R56, R52, R10, R56 ;  /* 0x0000000a3438723c */ /* 0x000fe20000001838 */
        /* <DEDUP_REMOVED lines=9> */
[----:B---3--:R-:W-:Y:S11]  /*66eb0*/  HMMA.16816.F32 R36, R52, R6, R36 ;  /* 0x000000063424723c */ /* 0x008ff60000001824 */
[----:B------:R-:W-:Y:S11]  /*66ec0*/  @!UPT UIADD3 URZ, URZ, URZ, URZ ;  /* 0x0000003f3f3ff290 */ /* 0x000ff6000fffe03f */
[----:B------:R-:W-:Y:S01]  /*66ed0*/  @!UPT UIADD3 URZ, URZ, URZ, URZ ;  /* 0x0000003f3f3ff290 */ /* 0x000fe2000fffe03f */
[----:B------:R-:W-:Y:S01]  /*66ee0*/  STL.64 [R1+0x1310], R36 ;  /* 0x0013102401007387 */ /* 0x000fe20000100a00 */
[----:B------:R0:W-:Y:S03]  /*66ef0*/  STL.64 [R1+0x1318], R38 ;  /* 0x0013182601007387 */ /* 0x0001e60000100a00 */
[----:B0-----:R-:W3:Y:S01]  /*66f00*/  LDL.LU.64 R38, [R1+0x4930] ;  /* 0x0049300001267983 */ /* 0x001ee20000300a00 */
[----:B------:R-:W3:Y:S02]  /*66f10*/  LDL.LU.64 R36, [R1+0x4928] ;  /* 0x0049280001247983 */ /* 0x000ee40000300a00 */
[----:B------:R-:W-:Y:S02]  /*66f20*/  STL.64 [R1+0x1300], R40 ;  /* 0x0013002801007387 */ /* 0x000fe40000100a00 */
[----:B------:R0:W-:Y:S02]  /*66f30*/  STL.64 [R1+0x1308], R42 ;  /* 0x0013082a01007387 */ /* 0x0001e40000100a00 */
[----:B0-----:R-:W3:Y:S01]  /*66f40*/  LDL.LU.64 R42, [R1+0x4920] ;  /* 0x00492000012a7983 */ /* 0x001ee20000300a00 */
[----:B------:R-:W4:Y:S02]  /*66f50*/  LDL.LU.64 R50, [R1+0x4918] ;  /* 0x0049180001327983 */ /* 0x000f240000300a00 */
[----:B------:R-:W-:Y:S02]  /*66f60*/  STL.64 [R1+0x12f0], R56 ;  /* 0x0012f03801007387 */ /* 0x000fe40000100a00 */
[----:B------:R0:W-:Y:S02]  /*66f70*/  STL.64 [R1+0x12f8], R58 ;  /* 0x0012f83a01007387 */ /* 0x0001e40000100a00 */
[----:B0-----:R-:W3:Y:S01]  /*66f80*/  LDL.LU.64 R58, [R1+0x4910] ;  /* 0x00491000013a7983 */ /* 0x001ee20000300a00 */
[----:B------:R-:W4:Y:S02]  /*66f90*/  LDL.LU R56, [R1+0x4908] ;  /* 0x0049080001387983 */ /* 0x000f240000300800 */
[----:B------:R-:W-:-:S02]  /*66fa0*/  IMAD.MOV.U32 R57, RZ, RZ, R10 ;  /* 0x000000ffff397224 */ /* 0x000fc400078e000a */
[----:B------:R-:W4:Y:S01]  /*66fb0*/  LDL.LU.64 R10, [R1+0x4900] ;  /* 0x00490000010a7983 */ /* 0x000f220000300a00 */
[----:B------:R-:W4:Y:S01]  /*66fc0*/  LDL.LU.64 R8, [R1+0x48f8] ;  /* 0x0048f80001087983 */ /* 0x000f220000300a00 */
[C---:B--2---:R-:W-:Y:S01]  /*66fd0*/  HMMA.16816.F32 R12, R52.reuse, R18, R12 ;  /* 0x00000012340c723c */ /* 0x044fe2000000180c */
[----:B------:R-:W-:Y:S02]  /*66fe0*/  IMAD.MOV.U32 R5, RZ, RZ, R18 ;  /* 0x000000ffff057224 */ /* 0x000fe400078e0012 */
[----:B------:R-:W-:Y:S02]  /*66ff0*/  IMAD.MOV.U32 R60, RZ, RZ, R19 ;  /* 0x000000ffff3c7224 */ /* 0x000fe400078e0013 */
[----:B------:R-:W-:Y:S01]  /*67000*/  IMAD.MOV.U32 R4, RZ, RZ, R27 ;  /* 0x000000ffff047224 */ /* 0x000fe200078e001b */
[----:B---3--:R-:W-:Y:S01]  /*67010*/  STL.64 [R1+0x4830], R58 ;  /* 0x0048303a01007387 */ /* 0x008fe20000100a00 */
[----:B----4-:R-:W-:Y:S11]  /*67020*/  STL.64 [R1+0x4828], R56 ;  /* 0x0048283801007387 */ /* 0x010ff60000100a00 */
[----:B------:R-:W-:Y:S05]  /*67030*/  @!UPT UIADD3 URZ, URZ, URZ, URZ ;  /* 0x0000003f3f3ff290 */ /* 0x000fea000fffe03f */
[----:B------:R-:W-:Y:S01]  /*67040*/  STL.64 [R1+0x12e0], R12 ;  /* 0x0012e00c01007387 */ /* 0x000fe20000100a00 */
[----:B------:R0:W-:Y:S02]  /*67050*/  STL.64 [R1+0x12e8], R14 ;  /* 0x0012e80e01007387 */ /* 0x0001e40000100a00 */
[----:B0-----:R-:W-:Y:S08]  /*67060*/  HMMA.16816.F32 R12, R52, R26, R20 ;  /* 0x0000001a340c723c */ /* 0x001ff00000001814 */
[C---:B------:R-:W-:Y:S11]  /*67070*/  HMMA.16816.F32 R16, R8.reuse, R34, R28 ;  /* 0x000000220810723c */ /* 0x040ff6000000181c */
[----:B------:R-:W-:Y:S04]  /*67080*/  @!UPT UIADD3 URZ, URZ, URZ, URZ ;  /* 0x0000003f3f3ff290 */ /* 0x000fe8000fffe03f */
[----:B------:R-:W-:Y:S01]  /*67090*/  STL.64 [R1+0x1140], R12 ;  /* 0x0011400c01007387 */ /* 0x000fe20000100a00 */
[----:B------:R0:W-:Y:S02]  /*670a0*/  STL.64 [R1+0x1148], R14 ;  /* 0x0011480e01007387 */ /* 0x0001e40000100a00 */
[----:B------:R-:W-:Y:S02]  /*670b0*/  STL.64 [R1+0x4840], R6 ;  /* 0x0048400601007387 */ /* 0x000fe40000100a00 */
[----:B------:R1:W-:Y:S01]  /*670c0*/  STL.64 [R1+0x4838], R4 ;  /* 0x0048380401007387 */ /* 0x0003e20000100a00 */
[C---:B0-----:R-:W-:Y:S08]  /*670d0*/  HMMA.16816.F32 R12, R8.reuse, R42, R36 ;  /* 0x0000002a080c723c */ /* 0x041ff00000001824 */
[C---:B-1----:R-:W-:Y:S01]  /*670e0*/  HMMA.16816.F32 R4, R8.reuse, R50, R44 ;  /* 0x000000320804723c */ /* 0x042fe2000000182c */
[----:B------:R-:W-:Y:S01]  /*670f0*/  STL.64 [R1+0xad0], R16 ;  /* 0x000ad01001007387 */ /* 0x000fe20000100a00 */
[----:B------:R-:W-:Y:S02]  /*67100*/  STL.64 [R1+0xad8], R18 ;  /* 0x000ad81201007387 */ /* 0x000fe40000100a00 */
[----:B------:R-:W2:Y:S11]  /*67110*/  LDL.LU R48, [R1+0x1f0] ;  /* 0x0001f00001307983 */ /* 0x000eb60000300800 */
[----:B------:R-:W-:Y:S01]  /*67120*/  STL.64 [R1+0xac0], R12 ;  /* 0x000ac00c01007387 */ /* 0x000fe20000100a00 */
[----:B------:R-:W-:Y:S07]  /*67130*/  STL.64 [R1+0xac8], R14 ;  /* 0x000ac80e01007387 */ /* 0x000fee0000100a00 */
[----:B------:R-:W-:Y:S02]  /*67140*/  STL.64 [R1+0xab0], R4 ;  /* 0x000ab00401007387 */ /* 0x000fe40000100a00 */
[----:B------:R-:W-:Y:S01]  /*67150*/  STL.64 [R1+0xab8], R6 ;  /* 0x000ab80601007387 */ /* 0x000fe20000100a00 */
[----:B------:R-:W2:Y:S01]  /*67160*/  LDL.LU R49, [R1+0x1f4] ;  /* 0x0001f40001317983 */ /* 0x000ea20000300800 */
[----:B------:R-:W3:Y:S02]  /*67170*/  LDL.LU R50, [R1+0x1f8] ;  /* 0x0001f80001327983 */ /* 0x000ee40000300800 */
[----:B------:R-:W3:Y:S02]  /*67180*/  LDL.LU R51, [R1+0x1fc] ;  /* 0x0001fc0001337983 */ /* 0x000ee40000300800 */
[----:B---3--:R-:W-:Y:S01]  /*67190*/  STL.64 [R1+0x4850], R50 ;  /* 0x0048503201007387 */ /* 0x008fe20000100a00 */
[----:B--2---:R-:W-:Y:S02]  /*671a0*/  STL.64 [R1+0x4848], R48 ;  /* 0x0048483001007387 */ /* 0x004fe40000100a00 */
[----:B------:R-:W2:Y:S02]  /*671b0*/  LDL.LU R46, [R1+0x8] ;  /* 0x00000800012e7983 */ /* 0x000ea40000300800 */
[----:B------:R-:W2:Y:S02]  /*671c0*/  LDL.LU R47, [R1+0xc] ;  /* 0x00000c00012f7983 */ /* 0x000ea40000300800 */
[----:B--2---:R0:W-:Y:S01]  /*671d0*/  STL.64 [R1+0x4858], R46 ;  /* 0x0048582e01007387 */ /* 0x0041e20000100a00 */
[----:B------:R-:W2:Y:S02]  /*671e0*/  LDL.LU R30, [R1+0x18] ;  /* 0x00001800011e7983 */ /* 0x000ea40000300800 */
[----:B------:R-:W2:Y:S02]  /*671f0*/  LDL.LU R31, [R1+0x1c] ;  /* 0x00001c00011f7983 */ /* 0x000ea40000300800 */
[----:B--2---:R-:W-:Y:S01]  /*67200*/  STL.64 [R1+0x4860], R30 ;  /* 0x0048601e01007387 */ /* 0x004fe20000100a00 */
[----:B------:R-:W2:Y:S02]  /*67210*/  LDL.LU R20, [R1+0x210] ;  /* 0x0002100001147983 */ /* 0x000ea40000300800 */
[----:B------:R-:W2:Y:S02]  /*67220*/  LDL.LU R21, [R1+0x214] ;  /* 0x0002140001157983 */ /* 0x000ea40000300800 */
[----:B------:R-:W3:Y:S01]  /*67230*/  LDL.LU R22, [R1+0x218] ;  /* 0x0002180001167983 */ /* 0x000ee20000300800 */
[----:B------:R-:W3:Y:S04]  /*67240*/  LDL.LU R23, [R1+0x21c] ;  /* 0x00021c0001177983 */ /* 0x000ee80000300800 */
[----:B---3--:R-:W-:Y:S01]  /*67250*/  STL.64 [R1+0x4870], R22 ;  /* 0x0048701601007387 */ /* 0x008fe20000100a00 */
[----:B--2---:R-:W-:Y:S02]  /*67260*/  STL.64 [R1+0x4868], R20 ;  /* 0x0048681401007387 */ /* 0x004fe40000100a00 */
[----:B------:R-:W2:Y:S02]  /*67270*/  LDL.LU R34, [R1+0x38] ;  /* 0x0000380001227983 */ /* 0x000ea40000300800 */
[----:B------:R-:W2:Y:S02]  /*67280*/  LDL.LU R35, [R1+0x3c] ;  /* 0x00003c0001237983 */ /* 0x000ea40000300800 */
[----:B--2---:R1:W-:Y:S01]  /*67290*/  STL.64 [R1+0x4878], R34 ;  /* 0x0048782201007387 */ /* 0x0043e20000100a00 */
[----:B------:R-:W2:Y:S02]  /*672a0*/  LDL.LU R56, [R1+0x230] ;  /* 0x0002300001387983 */ /* 0x000ea40000300800 */
[----:B------:R-:W2:Y:S02]  /*672b0*/  LDL.LU R57, [R1+0x234] ;  /* 0x0002340001397983 */ /* 0x000ea40000300800 */
[----:B------:R-:W3:Y:S01]  /*672c0*/  LDL.LU R58, [R1+0x238] ;  /* 0x00023800013a7983 */ /* 0x000ee20000300800 */
[----:B------:R-:W3:Y:S04]  /*672d0*/  LDL.LU R59, [R1+0x23c] ;  /* 0x00023c00013b7983 */ /* 0x000ee80000300800 */
[----:B---3--:R3:W-:Y:S01]  /*672e0*/  STL.64 [R1+0x4888], R58 ;  /* 0x0048883a01007387 */ /* 0x0087e20000100a00 */
[----:B--2---:R-:W-:Y:S02]  /*672f0*/  STL.64 [R1+0x4880], R56 ;  /* 0x0048803801007387 */ /* 0x004fe40000100a00 */
[----:B------:R-:W2:Y:S02]  /*67300*/  LDL.LU R38, [R1+0x58] ;  /* 0x0000580001267983 */ /* 0x000ea40000300800 */
[----:B------:R-:W2:Y:S02]  /*67310*/  LDL.LU R39, [R1+0x5c] ;  /* 0x00005c0001277983 */ /* 0x000ea40000300800 */
[----:B--2---:R-:W-:Y:S01]  /*67320*/  STL.64 [R1+0x4890], R38 ;  /* 0x0048902601007387 */ /* 0x004fe20000100a00 */
[----:B------:R-:W2:Y:S02]  /*67330*/  LDL.LU R44, [R1+0x250] ;  /* 0x00025000012c7983 */ /* 0x000ea40000300800 */
[----:B------:R-:W2:Y:S02]  /*67340*/  LDL.LU R45, [R1+0x254] ;  /* 0x00025400012d7983 */ /* 0x000ea40000300800 */
[----:B0-----:R-:W4:Y:S01]  /*67350*/  LDL.LU R46, [R1+0x258] ;  /* 0x00025800012e7983 */ /* 0x001f220000300800 */
[----:B------:R-:W4:Y:S04]  /*67360*/  LDL.LU R47, [R1+0x25c] ;  /* 0x00025c00012f7983 */ /* 0x000f280000300800 */
[----:B----4-:R0:W-:Y:S01]  /*67370*/  STL.64 [R1+0x48a0], R46 ;  /* 0x0048a02e01007387 */ /* 0x0101e20000100a00 */
[----:B--2---:R-:W-:Y:S02]  /*67380*/  STL.64 [R1+0x4898], R44 ;  /* 0x0048982c01007387 */ /* 0x004fe40000100a00 */
[----:B------:R-:W2:Y:S02]  /*67390*/  LDL.LU R42, [R1+0x78] ;  /* 0x00007800012a7983 */ /* 0x000ea40000300800 */
[----:B------:R-:W2:Y:S02]  /*673a0*/  LDL.LU R43, [R1+0x7c] ;  /* 0x00007c00012b7983 */ /* 0x000ea40000300800 */
[----:B--2---:R2:W-:Y:S01]  /*673b0*/  STL.64 [R1+0x48a8], R42 ;  /* 0x0048a82a01007387 */ /* 0x0045e20000100a00 */
[----:B------:R-:W4:Y:S02]  /*673c0*/  LDL.LU R32, [R1+0x270] ;  /* 0x0002700001207983 */ /* 0x000f240000300800 */
[----:B------:R-:W4:Y:S02]  /*673d0*/  LDL.LU R33, [R1+0x274] ;  /* 0x0002740001217983 */ /* 0x000f240000300800 */
[----:B-1----:R-:W2:Y:S01]  /*673e0*/  LDL.LU R34, [R1+0x278] ;  /* 0x0002780001227983 */ /* 0x002ea20000300800 */
[----:B------:R-:W2:Y:S04]  /*673f0*/  LDL.LU R35, [R1+0x27c] ;  /* 0x00027c0001237983 */ /* 0x000ea80000300800 */
[----:B--2---:R1:W-:Y:S01]  /*67400*/  STL.64 [R1+0x48b8], R34 ;  /* 0x0048b82201007387 */ /* 0x0043e20000100a00 */
[----:B----4-:R-:W-:Y:S02]  /*67410*/  STL.64 [R1+0x48b0], R32 ;  /* 0x0048b02001007387 */ /* 0x010fe40000100a00 */
[----:B---3--:R-:W2:Y:S02]  /*67420*/  LDL.LU R58, [R1+0x88] ;  /* 0x00008800013a7983 */ /* 0x008ea40000300800 */
[----:B------:R-:W2:Y:S02]  /*67430*/  LDL.LU R59, [R1+0x8c] ;  /* 0x00008c00013b7983 */ /* 0x000ea40000300800 */
[----:B--2---:R2:W-:Y:S01]  /*67440*/  STL.64 [R1+0x48c0], R58 ;  /* 0x0048c03a01007387 */ /* 0x0045e20000100a00 */
[----:B0-----:R-:W3:Y:S02]  /*67450*/  LDL.LU R46, [R1+0x98] ;  /* 0x00009800012e7983 */ /* 0x001ee40000300800 */
[----:B------:R-:W3:Y:S02]  /*67460*/  LDL.LU R47, [R1+0x9c] ;  /* 0x00009c00012f7983 */ /* 0x000ee40000300800 */
[----:B---3--:R0:W-:Y:S01]  /*67470*/  STL.64 [R1+0x48c8], R46 ;  /* 0x0048c82e01007387 */ /* 0x0081e20000100a00 */
[----:B------:R-:W3:Y:S02]  /*67480*/  LDL.LU R40, [R1+0x290] ;  /* 0x0002900001287983 */ /* 0x000ee40000300800 */
[----:B------:R-:W3:Y:S02]  /*67490*/  LDL.LU R41, [R1+0x294] ;  /* 0x0002940001297983 */ /* 0x000ee40000300800 */
[----:B------:R-:W4:Y:S01]  /*674a0*/  LDL.LU R42, [R1+0x298] ;  /* 0x00029800012a7983 */ /* 0x000f220000300800 */
[----:B------:R-:W4:Y:S04]  /*674b0*/  LDL.LU R43, [R1+0x29c] ;  /* 0x00029c00012b7983 */ /* 0x000f280000300800 */
[----:B----4-:R-:W-:Y:S01]  /*674c0*/  STL.64 [R1+0x48d8], R42 ;  /* 0x0048d82a01007387 */ /* 0x010fe20000100a00 */
[----:B---3--:R3:W-:Y:S02]  /*674d0*/  STL.64 [R1+0x48d0], R40 ;  /* 0x0048d02801007387 */ /* 0x0087e40000100a00 */
[----:B-1----:R-:W4:Y:S02]  /*674e0*/  LDL.LU R34, [R1+0xa8] ;  /* 0x0000a80001227983 */ /* 0x002f240000300800 */
[----:B------:R-:W4:Y:S02]  /*674f0*/  LDL.LU R35, [R1+0xac] ;  /* 0x0000ac0001237983 */ /* 0x000f240000300800 */
[----:B----4-:R1:W-:Y:S01]  /*67500*/  STL.64 [R1+0x48e0], R34 ;  /* 0x0048e02201007387 */ /* 0x0103e20000100a00 */
[----:B------:R-:W4:Y:S02]  /*67510*/  LDL.LU R56, [R1+0x2a0] ;  /* 0x0002a00001387983 */ /* 0x000f240000300800 */
[----:B------:R-:W4:Y:S02]  /*67520*/  LDL.LU R57, [R1+0x2a4] ;  /* 0x0002a40001397983 */ /* 0x000f240000300800 */
[----:B--2---:R-:W2:Y:S01]  /*67530*/  LDL.LU R58, [R1+0x2a8] ;  /* 0x0002a800013a7983 */ /* 0x004ea20000300800 */
[----:B------:R-:W2:Y:S04]  /*67540*/  LDL.LU R59, [R1+0x2ac] ;  /* 0x0002ac00013b7983 */ /* 0x000ea80000300800 */
[----:B--2---:R-:W-:Y:S01]  /*67550*/  STL.64 [R1+0x48f0], R58 ;  /* 0x0048f03a01007387 */ /* 0x004fe20000100a00 */
[----:B----4-:R2:W-:Y:S02]  /*67560*/  STL.64 [R1+0x48e8], R56 ;  /* 0x0048e83801007387 */ /* 0x0105e40000100a00 */
[----:B0-----:R-:W4:Y:S02]  /*67570*/  LDL.LU R46, [R1+0xb8] ;  /* 0x0000b800012e7983 */ /* 0x001f240000300800 */
[----:B------:R-:W4:Y:S01]  /*67580*/  LDL.LU R47, [R1+0xbc] ;  /* 0x0000bc00012f7983 */ /* 0x000f220000300800 */
[----:B---3--:R-:W4:Y:S01]  /*67590*/  LDL.LU R40, [R1+0x2b0] ;  /* 0x0002b00001287983 */ /* 0x008f220000300800 */
[----:B------:R-:W4:Y:S02]  /*675a0*/  LDL.LU R41, [R1+0x2b4] ;  /* 0x0002b40001297983 */ /* 0x000f240000300800 */
[----:B------:R-:W4:Y:S02]  /*675b0*/  LDL.LU R42, [R1+0x2b8] ;  /* 0x0002b800012a7983 */ /* 0x000f240000300800 */
[----:B------:R-:W4:Y:S01]  /*675c0*/  LDL.LU R43, [R1+0x2bc] ;  /* 0x0002bc00012b7983 */ /* 0x000f220000300800 */
[----:B-1----:R-:W3:Y:S01]  /*675d0*/  LDL.LU R34, [R1+0xc8] ;  /* 0x0000c80001227983 */ /* 0x002ee20000300800 */
[----:B------:R-:W3:Y:S03]  /*675e0*/  LDL.LU R35, [R1+0xcc] ;  /* 0x0000cc0001237983 */ /* 0x000ee60000300800 */
[----:B--2---:R-:W3:Y:S01]  /*675f0*/  LDL.LU R56, [R1+0x2c0] ;  /* 0x0002c00001387983 */ /* 0x004ee20000300800 */
[----:B------:R-:W3:Y:S02]  /*67600*/  LDL.LU R57, [R1+0x2c4] ;  /* 0x0002c40001397983 */ /* 0x000ee40000300800 */
[----:B------:R-:W3:Y:S02]  /*67610*/  LDL.LU R58, [R1+0x2c8] ;  /* 0x0002c800013a7983 */ /* 0x000ee40000300800 */
[----:B------:R-:W3:Y:S01]  /*67620*/  LDL.LU R59, [R1+0x2cc] ;  /* 0x0002cc00013b7983 */ /* 0x000ee20000300800 */
        /* <DEDUP_REMOVED lines=29> */
[----:B------:R-:W2:Y:S02]  /*67800*/  LDL.LU R54, [R1+0x1e8] ;  /* 0x0001e80001367983 */ /* 0x000ea40000300800 */
[----:B------:R-:W2:Y:S01]  /*67810*/  LDL.LU R55, [R1+0x1ec] ;  /* 0x0001ec0001377983 */ /* 0x000ea20000300800 */
[C---:B---3--:R-:W-:Y:S01]  /*67820*/  HMMA.16816.F32 R32, R8.reuse, R34, R56 ;  /* 0x000000220820723c */ /* 0x048fe20000001838 */
[----:B------:R-:W3:Y:S01]  /*67830*/  LDL.LU.64 R58, [R1+0x48f0] ;  /* 0x0048f000013a7983 */ /* 0x000ee20000300a00 */
[----:B------:R-:W3:Y:S06]  /*67840*/  LDL.LU.64 R56, [R1+0x48e8] ;  /* 0x0048e80001387983 */ /* 0x000eec0000300a00 */
[C---:B----4-:R-:W-:Y:S11]  /*67850*/  HMMA.16816.F32 R44, R8.reuse, R46, R40 ;  /* 0x0000002e082c723c */ /* 0x050ff60000001828 */
[----:B------:R-:W-:Y:S04]  /*67860*/  @!UPT UIADD3 URZ, URZ, URZ, URZ ;  /* 0x0000003f3f3ff290 */ /* 0x000fe8000fffe03f */
[----:B------:R-:W-:Y:S01]  /*67870*/  STL.64 [R1+0xaa0], R32 ;  /* 0x000aa02001007387 */ /* 0x000fe20000100a00 */
[----:B------:R0:W-:Y:S03]  /*67880*/  STL.64 [R1+0xaa8], R34 ;  /* 0x000aa82201007387 */ /* 0x0001e60000100a00 */
[----:B0-----:R-:W3:Y:S01]  /*67890*/  LDL.LU.64 R34, [R1+0x48e0] ;  /* 0x0048e00001227983 */ /* 0x001ee20000300a00 */
[----:B------:R-:W4:Y:S02]  /*678a0*/  LDL.LU.64 R42, [R1+0x48d8] ;  /* 0x0048d800012a7983 */ /* 0x000f240000300a00 */
[----:B------:R-:W4:Y:S02]  /*678b0*/  LDL.LU.64 R40, [R1+0x48d0] ;  /* 0x0048d00001287983 */ /* 0x000f240000300a00 */
[----:B------:R-:W-:Y:S01]  /*678c0*/  STL.64 [R1+0xa90], R44 ;  /* 0x000a902c01007387 */ /* 0x000fe20000100a00 */
[----:B------:R0:W-:Y:S04]  /*678d0*/  STL.64 [R1+0xa98], R46 ;  /* 0x000a982e01007387 */ /* 0x0001e80000100a00 */
[----:B0-----:R-:W4:Y:S01]  /*678e0*/  LDL.LU.64 R46, [R1+0x48c8] ;  /* 0x0048c800012e7983 */ /* 0x001f220000300a00 */
[C---:B---3--:R-:W-:Y:S03]  /*678f0*/  HMMA.16816.F32 R32, R8.reuse, R34, R56 ;  /* 0x000000220820723c */ /* 0x048fe60000001838 */
[----:B------:R-:W2:Y:S05]  /*67900*/  LDL.LU.64 R58, [R1+0x48c0] ;  /* 0x0048c000013a7983 */ /* 0x000eaa0000300a00 */
[C---:B----4-:R-:W-:Y:S11]  /*67910*/  HMMA.16816.F32 R44, R8.reuse, R46, R40 ;  /* 0x0000002e082c723c */ /* 0x050ff60000001828 */
[----:B------:R-:W-:Y:S04]  /*67920*/  @!UPT UIADD3 URZ, URZ, URZ, URZ ;  /* 0x0000003f3f3ff290 */ /* 0x000fe8000fffe03f */
[----:B------:R-:W-:Y:S01]  /*67930*/  STL.64 [R1+0xa80], R32 ;  /* 0x000a802001007387 */ /* 0x000fe20000100a00 */
[----:B------:R0:W-:Y:S03]  /*67940*/  STL.64 [R1+0xa88], R34 ;  /* 0x000a882201007387 */ /* 0x0001e60000100a00 */
[----:B0-----:R-:W3:Y:S01]  /*67950*/  LDL.LU.64 R34, [R1+0x48b8] ;  /* 0x0048b80001227983 */ /* 0x001ee20000300a00 */
[----:B------:R-:W3:Y:S02]  /*67960*/  LDL.LU.64 R32, [R1+0x48b0] ;  /* 0x0048b00001207983 */ /* 0x000ee40000300a00 */
[----:B------:R-:W3:Y:S02]  /*67970*/  LDL.LU.64 R42, [R1+0x48a8] ;  /* 0x0048a800012a7983 */ /* 0x000ee40000300a00 */
[----:B------:R-:W-:Y:S01]  /*67980*/  STL.64 [R1+0xa70], R44 ;  /* 0x000a702c01007387 */ /* 0x000fe20000100a00 */
[----:B------:R0:W-:Y:S04]  /*67990*/  STL.64 [R1+0xa78], R46 ;  /* 0x000a782e01007387 */ /* 0x0001e80000100a00 */
[----:B0-----:R-:W4:Y:S01]  /*679a0*/  LDL.LU.64 R46, [R1+0x48a0] ;  /* 0x0048a000012e7983 */ /* 0x001f220000300a00 */
[----:B------:R-:W4:Y:S01]  /*679b0*/  LDL.LU.64 R44, [R1+0x4898] ;  /* 0x00489800012c7983 */ /* 0x000f220000300a00 */
[C---:B--2---:R-:W-:Y:S02]  /*679c0*/  HMMA.16816.F32 R56, R8.reuse, R58, R36 ;  /* 0x0000003a0838723c */ /* 0x044fe40000001824 */
[----:B------:R-:W4:Y:S11]  /*679d0*/  LDL.LU.64 R38, [R1+0x4890] ;  /* 0x0048900001267983 */ /* 0x000f360000300a00 */
[----:B------:R-:W-:Y:S10]  /*679e0*/  @!UPT UIADD3 URZ, URZ, URZ, URZ ;  /* 0x0000003f3f3ff290 */ /* 0x000ff4000fffe03f */
[----:B------:R-:W-:Y:S01]  /*679f0*/  STL.64 [R1+0xa60], R56 ;  /* 0x000a603801007387 */ /* 0x000fe20000100a00 */
[----:B------:R0:W-:Y:S03]  /*67a00*/  STL.64 [R1+0xa68], R58 ;  /* 0x000a683a01007387 */ /* 0x0001e60000100a00 */
[----:B0-----:R-:W2:Y:S01]  /*67a10*/  LDL.LU.64 R58, [R1+0x4888] ;  /* 0x00488800013a7983 */ /* 0x001ea20000300a00 */
[----:B------:R-:W2:Y:S01]  /*67a20*/  LDL.LU.64 R56, [R1+0x4880] ;  /* 0x0048800001387983 */ /* 0x000ea20000300a00 */
[C---:B---3--:R-:W-:Y:S01]  /*67a30*/  HMMA.16816.F32 R40, R8.reuse, R42, R32 ;  /* 0x0000002a0828723c */ /* 0x048fe20000001820 */
[----:B------:R-:W2:Y:S07]  /*67a40*/  LDL.LU.64 R34, [R1+0x4878] ;  /* 0x0048780001227983 */ /* 0x000eae0000300a00 */
[C---:B------:R-:W-:Y:S08]  /*67a50*/  HMMA.16816.F32 R28, R8.reuse, R30, R20 ;  /* 0x0000001e081c723c */ /* 0x040ff00000001814 */
[C---:B------:R-:W-:Y:S07]  /*67a60*/  HMMA.16816.F32 R4, R8.reuse, R6, R48 ;  /* 0x000000060804723c */ /* 0x040fee0000001830 */
[----:B------:R0:W-:Y:S01]  /*67a70*/  STL.64 [R1+0xa50], R40 ;  /* 0x000a502801007387 */ /* 0x0001e20000100a00 */
[----:B------:R1:W-:Y:S03]  /*67a80*/  STL.64 [R1+0xa58], R42 ;  /* 0x000a582a01007387 */ /* 0x0003e60000100a00 */
[----:B0-----:R-:W3:Y:S01]  /*67a90*/  LDL.LU R40, [R1+0x1d0] ;  /* 0x0001d00001287983 */ /* 0x001ee20000300800 */
[----:B------:R-:W3:Y:S02]  /*67aa0*/  LDL.LU R41, [R1+0x1d4] ;  /* 0x0001d40001297983 */ /* 0x000ee40000300800 */
[----:B-1----:R-:W3:Y:S02]  /*67ab0*/  LDL.LU R42, [R1+0x1d8] ;  /* 0x0001d800012a7983 */ /* 0x002ee40000300800 */
[----:B------:R-:W3:Y:S01]  /*67ac0*/  LDL.LU R43, [R1+0x1dc] ;  /* 0x0001dc00012b7983 */ /* 0x000ee20000300800 */
[----:B------:R-:W3:Y:S01]  /*67ad0*/  LDL.LU.64 R22, [R1+0x4870] ;  /* 0x0048700001167983 */ /* 0x000ee20000300a00 */
[----:B------:R-:W3:Y:S02]  /*67ae0*/  LDL.LU.64 R20, [R1+0x4868] ;  /* 0x0048680001147983 */ /* 0x000ee40000300a00 */
[----:B------:R-:W-:Y:S02]  /*67af0*/  STL.64 [R1+0xa40], R28 ;  /* 0x000a401c01007387 */ /* 0x000fe40000100a00 */
[----:B------:R0:W-:Y:S02]  /*67b00*/  STL.64 [R1+0xa48], R30 ;  /* 0x000a481e01007387 */ /* 0x0001e40000100a00 */
[----:B0-----:R-:W3:Y:S01]  /*67b10*/  LDL.LU.64 R30, [R1+0x4860] ;  /* 0x00486000011e7983 */ /* 0x001ee20000300a00 */
[C---:B----4-:R-:W-:Y:S03]  /*67b20*/  HMMA.16816.F32 R36, R8.reuse, R38, R44 ;  /* 0x000000260824723c */ /* 0x050fe6000000182c */
[----:B------:R-:W4:Y:S11]  /*67b30*/  LDL.LU.64 R46, [R1+0x4858] ;  /* 0x00485800012e7983 */ /* 0x000f360000300a00 */
[----:B------:R-:W-:Y:S09]  /*67b40*/  @!UPT UIADD3 URZ, URZ, URZ, URZ ;  /* 0x0000003f3f3ff290 */ /* 0x000ff2000fffe03f */
[----:B------:R0:W-:Y:S01]  /*67b50*/  STL.64 [R1+0xa30], R36 ;  /* 0x000a302401007387 */ /* 0x0001e20000100a00 */
[----:B------:R1:W-:Y:S03]  /*67b60*/  STL.64 [R1+0xa38], R38 ;  /* 0x000a382601007387 */ /* 0x0003e60000100a00 */
[----:B0-----:R-:W4:Y:S01]  /*67b70*/  LDL.LU R36, [R1+0x1c0] ;  /* 0x0001c00001247983 */ /* 0x001f220000300800 */
[----:B------:R-:W4:Y:S02]  /*67b80*/  LDL.LU R37, [R1+0x1c4] ;  /* 0x0001c40001257983 */ /* 0x000f240000300800 */
[----:B-1----:R-:W4:Y:S02]  /*67b90*/  LDL.LU R38, [R1+0x1c8] ;  /* 0x0001c80001267983 */ /* 0x002f240000300800 */
[----:B------:R-:W4:Y:S01]  /*67ba0*/  LDL.LU R39, [R1+0x1cc] ;  /* 0x0001cc0001277983 */ /* 0x000f220000300800 */
[----:B------:R-:W4:Y:S01]  /*67bb0*/  LDL.LU.64 R50, [R1+0x4850] ;  /* 0x0048500001327983 */ /* 0x000f220000300a00 */
[----:B------:R-:W4:Y:S02]  /*67bc0*/  LDL.LU.64 R48, [R1+0x4848] ;  /* 0x0048480001307983 */ /* 0x000f240000300a00 */
[----:B------:R-:W-:Y:S02]  /*67bd0*/  STL.64 [R1+0xa20], R4 ;  /* 0x000a200401007387 */ /* 0x000fe40000100a00 */
[----:B------:R0:W-:Y:S01]  /*67be0*/  STL.64 [R1+0xa28], R6 ;  /* 0x000a280601007387 */ /* 0x0001e20000100a00 */
[C---:B--2---:R-:W-:Y:S01]  /*67bf0*/  HMMA.16816.F32 R32, R8.reuse, R34, R56 ;  /* 0x000000220820723c */ /* 0x044fe20000001838 */
[----:B0-----:R-:W2:Y:S01]  /*67c00*/  LDL.LU.64 R6, [R1+0x4840] ;  /* 0x0048400001067983 */ /* 0x001ea20000300a00 */
[----:B------:R-:W2:Y:S02]  /*67c10*/  LDL.LU.64 R4, [R1+0x4838] ;  /* 0x0048380001047983 */ /* 0x000ea40000300a00 */
[----:B------:R-:W2:Y:S04]  /*67c20*/  LDL.LU.64 R58, [R1+0x4830] ;  /* 0x00483000013a7983 */ /* 0x000ea80000300a00 */
[C---:B------:R-:W-:Y:S01]  /*67c30*/  HMMA.16816.F32 R16, R8.reuse, R18, R12 ;  /* 0x000000120810723c */ /* 0x040fe2000000180c */
[----:B------:R-:W2:Y:S11]  /*67c40*/  LDL.LU.64 R56, [R1+0x4828] ;  /* 0x0048280001387983 */ /* 0x000eb60000300a00 */
[----:B------:R-:W-:Y:S03]  /*67c50*/  @!UPT UIADD3 URZ, URZ, URZ, URZ ;  /* 0x0000003f3f3ff290 */ /* 0x000fe6000fffe03f */
[----:B------:R0:W-:Y:S01]  /*67c60*/  STL.64 [R1+0xa10], R32 ;  /* 0x000a102001007387 */ /* 0x0001e20000100a00 */
[----:B------:R1:W-:Y:S03]  /*67c70*/  STL.64 [R1+0xa18], R34 ;  /* 0x000a182201007387 */ /* 0x0003e60000100a00 */
[----:B0-----:R-:W2:Y:S01]  /*67c80*/  LDL.LU R32, [R1+0x1b0] ;  /* 0x0001b00001207983 */ /* 0x001ea20000300800 */
[----:B------:R-:W2:Y:S02]  /*67c90*/  LDL.LU R33, [R1+0x1b4] ;  /* 0x0001b40001217983 */ /* 0x000ea40000300800 */
[----:B-1----:R-:W2:Y:S02]  /*67ca0*/  LDL.LU R34, [R1+0x1b8] ;  /* 0x0001b80001227983 */ /* 0x002ea40000300800 */
[----:B------:R-:W2:Y:S01]  /*67cb0*/  LDL.LU R35, [R1+0x1bc] ;  /* 0x0001bc0001237983 */ /* 0x000ea20000300800 */
[----:B------:R-:W2:Y:S01]  /*67cc0*/  LDL.LU.64 R14, [R1+0x4820] ;  /* 0x00482000010e7983 */ /* 0x000ea20000300a00 */
[----:B------:R-:W2:Y:S01]  /*67cd0*/  LDL.LU.64 R12, [R1+0x4818] ;  /* 0x00481800010c7983 */ /* 0x000ea20000300a00 */
[C---:B---3--:R-:W-:Y:S02]  /*67ce0*/  HMMA.16816.F32 R28, R8.reuse, R30, R20 ;  /* 0x0000001e081c723c */ /* 0x048fe40000001814 */
[----:B------:R-:W-:Y:S01]  /*67cf0*/  STL.64 [R1+0xa00], R16 ;  /* 0x000a001001007387 */ /* 0x000fe20000100a00 */
[----:B------:R0:W-:Y:S03]  /*67d00*/  STL.64 [R1+0xa08], R18 ;  /* 0x000a081201007387 */ /* 0x0001e60000100a00 */
[----:B0-----:R-:W3:Y:S01]  /*67d10*/  LDL.LU.64 R18, [R1+0x4810] ;  /* 0x0048100001127983 */ /* 0x001ee20000300a00 */
[----:B------:R-:W3:Y:S02]  /*67d20*/  LDL.LU.64 R16, [R1+0x4808] ;  /* 0x0048080001107983 */ /* 0x000ee40000300a00 */
[----:B------:R-:W3:Y:S02]  /*67d30*/  LDL.LU.64 R22, [R1+0x4800] ;  /* 0x0048000001167983 */ /* 0x000ee40000300a00 */
[----:B------:R-:W3:Y:S11]  /*67d40*/  LDL.LU.64 R20, [R1+0x47f8] ;  /* 0x0047f80001147983 */ /* 0x000ef60000300a00 */
[----:B------:R-:W-:Y:S01]  /*67d50*/  @!UPT UIADD3 URZ, URZ, URZ, URZ ;  /* 0x0000003f3f3ff290 */ /* 0x000fe2000fffe03f */
[----:B------:R0:W-:Y:S01]  /*67d60*/  STL.64 [R1+0x9f0], R28 ;  /* 0x0009f01c01007387 */ /* 0x0001e20000100a00 */
[----:B------:R1:W-:Y:S03]  /*67d70*/  STL.64 [R1+0x9f8], R30 ;  /* 0x0009f81e01007387 */ /* 0x0003e60000100a00 */
[----:B0-----:R-:W3:Y:S01]  /*67d80*/  LDL.LU R28, [R1+0x1a0] ;  /* 0x0001a000011c7983 */ /* 0x001ee20000300800 */
[----:B------:R-:W3:Y:S02]  /*67d90*/  LDL.LU R29, [R1+0x1a4] ;  /* 0x0001a400011d7983 */ /* 0x000ee40000300800 */
[----:B-1----:R-:W3:Y:S02]  /*67da0*/  LDL.LU R30, [R1+0x1a8] ;  /* 0x0001a800011e7983 */ /* 0x002ee40000300800 */
[----:B------:R-:W3:Y:S01]  /*67db0*/  LDL.LU R31, [R1+0x1ac] ;  /* 0x0001ac00011f7983 */ /* 0x000ee20000300800 */
[C---:B----4-:R-:W-:Y:S01]  /*67dc0*/  HMMA.16816.F32 R44, R8.reuse, R46, R24 ;  /* 0x0000002e082c723c */ /* 0x050fe20000001818 */
[----:B------:R-:W4:Y:S01]  /*67dd0*/  LDL.LU.64 R26, [R1+0x47f0] ;  /* 0x0047f000011a7983 */ /* 0x000f220000300a00 */
[----:B------:R-:W3:Y:S11]  /*67de0*/  LDL.LU.64 R24, [R1+0x47e8] ;  /* 0x0047e80001187983 */ /* 0x000ef60000300a00 */
[----:B------:R-:W-:Y:S10]  /*67df0*/  @!UPT UIADD3 URZ, URZ, URZ, URZ ;  /* 0x0000003f3f3ff290 */ /* 0x000ff4000fffe03f */
[----:B------:R-:W-:Y:S01]  /*67e00*/  STL.64 [R1+0x9e0], R44 ;  /* 0x0009e02c01007387 */ /* 0x000fe20000100a00 */
[----:B------:R0:W-:Y:S03]  /*67e10*/  STL.64 [R1+0x9e8], R46 ;  /* 0x0009e82e01007387 */ /* 0x0001e60000100a00 */
[----:B0-----:R-:W3:Y:S01]  /*67e20*/  LDL.LU.64 R46, [R1+0x47e0] ;  /* 0x0047e000012e7983 */ /* 0x001ee20000300a00 */
[----:B------:R-:W4:Y:S01]  /*67e30*/  LDL.LU.64 R44, [R1+0x47d8] ;  /* 0x0047d800012c7983 */ /* 0x000f220000300a00 */
[C---:B--2---:R-:W-:Y:S11]  /*67e40*/  HMMA.16816.F32 R48, R8.reuse, R58, R48 ;  /* 0x0000003a0830723c */ /* 0x044ff60000001830 */
[----:B------:R-:W-:Y:S11]  /*67e50*/  @!UPT UIADD3 URZ, URZ, URZ, URZ ;  /* 0x0000003f3f3ff290 */ /* 0x000ff6000fffe03f */
[----:B------:R-:W-:Y:S01]  /*67e60*/  @!UPT UIADD3 URZ, URZ, URZ, URZ ;  /* 0x0000003f3f3ff290 */ /* 0x000fe2000fffe03f */
[----:B------:R-:W-:Y:S01]  /*67e70*/  STL.64 [R1+0x9d0], R48 ;  /* 0x0009d03001007387 */ /* 0x000fe20000100a00 */
[----:B------:R0:W-:Y:S03]  /*67e80*/  STL.64 [R1+0x9d8], R50 ;  /* 0x0009d83201007387 */ /* 0x0001e60000100a00 */
[----:B0-----:R-:W2:Y:S01]  /*67e90*/  LDL.LU.64 R50, [R1+0x47d0] ;  /* 0x0047d00001327983 */ /* 0x001ea20000300a00 */
[----:B------:R-:W4:Y:S01]  /*67ea0*/  LDL.LU.64 R48, [R1+0x47c8] ;  /* 0x0047c80001307983 */ /* 0x000f220000300a00 */
[C---:B---3--:R-:W-:Y:S08]  /*67eb0*/  HMMA.16816.F32 R40, R8.reuse, R46, R40 ;  /* 0x0000002e0828723c */ /* 0x048ff00000001828 */
        /* <DEDUP_REMOVED lines=9> */
[----:B----4-:R0:W-:Y:S04]  /*67f50*/  STL.64 [R1+0x4748], R48 ;  /* 0x0047483001007387 */ /* 0x0101e80000100a00 */
[----:B0-----:R-:W3:Y:S01]  /*67f60*/  LDL.LU R48, [R1+0x170] ;  /* 0x0001700001307983 */ /* 0x001ee20000300800 */
[----:B------:R-:W3:Y:S02]  /*67f70*/  LDL.LU R49, [R1+0x174] ;  /* 0x0001740001317983 */ /* 0x000ee40000300800 */
[----:B------:R-:W3:Y:S02]  /*67f80*/  LDL.LU R50, [R1+0x178] ;  /* 0x0001780001327983 */ /* 0x000ee40000300800 */
[----:B------:R-:W3:Y:S01]  /*67f90*/  LDL.LU R51, [R1+0x17c] ;  /* 0x00017c0001337983 */ /* 0x000ee20000300800 */
[----:B------:R-:W-:Y:S01]  /*67fa0*/  STL.64 [R1+0x9b0], R40 ;  /* 0x0009b02801007387 */ /* 0x000fe20000100a00 */
[----:B------:R0:W-:Y:S03]  /*67fb0*/  STL.64 [R1+0x9b8], R42 ;  /* 0x0009b82a01007387 */ /* 0x0001e60000100a00 */
[----:B0-----:R-:W4:Y:S01]  /*67fc0*/  LDL.LU.64 R42, [R1+0x47c0] ;  /* 0x0047c000012a7983 */ /* 0x001f220000300a00 */
[----:B------:R-:W2:Y:S02]  /*67fd0*/  LDL.LU.64 R40, [R1+0x47b8] ;  /* 0x0047b80001287983 */ /* 0x000ea40000300a00 */
        /* <DEDUP_REMOVED lines=11> */
[----:B------:R-:W3:Y:S02]  /*68090*/  LDL.LU.64 R36, [R1+0x47a8] ;  /* 0x0047a80001247983 */ /* 0x000ee40000300a00 */
        /* <DEDUP_REMOVED lines=22> */
[----:B0-----:R-:W3:Y:S01]  /*68200*/  LDL.LU.64 R30, [R1+0x4790] ;  /* 0x00479000011e7983 */ /* 0x001ee20000300a00 */
[----:B------:R-:W4:Y:S02]  /*68210*/  LDL.LU.64 R28, [R1+0x4788] ;  /* 0x00478800011c7983 */ /* 0x000f240000300a00 */
[----:B--2---:R0:W-:Y:S02]  /*68220*/  STL.64 [R1+0x4768], R32 ;  /* 0x0047682001007387 */ /* 0x0041e40000100a00 */
[----:B------:R1:W-:Y:S01]  /*68230*/  STL.64 [R1+0x4158], R24 ;  /* 0x0041581801007387 */ /* 0x0003e20000100a00 */
[C---:B0-----:R-:W-:Y:S08]  /*68240*/  HMMA.16816.F32 R32, R8.reuse, R26, R44 ;  /* 0x0000001a0820723c */ /* 0x041ff0000000182c */
[----:B-1----:R-:W-:Y:S07]  /*68250*/  HMMA.16816.F32 R24, R8, R22, R48 ;  /* 0x000000160818723c */ /* 0x002fee0000001830 */
[----:B------:R-:W-:-:S02]  /*68260*/  IMAD.MOV.U32 R50, RZ, RZ, R57 ;  /* 0x000000ffff327224 */ /* 0x000fc400078e0039 */
[----:B------:R-:W-:Y:S01]  /*68270*/  IMAD.MOV.U32 R47, RZ, RZ, R56 ;  /* 0x000000ffff2f7224 */ /* 0x000fe200078e0038 */
[C---:B---3--:R-:W-:Y:S11]  /*68280*/  HMMA.16816.F32 R36, R8.reuse, R30, R36 ;  /* 0x0000001e0824723c */ /* 0x048ff60000001824 */
[----:B------:R-:W-:Y:S11]  /*68290*/  @!UPT UIADD3 URZ, URZ, URZ, URZ ;  /* 0x0000003f3f3ff290 */ /* 0x000ff6000fffe03f */
[----:B------:R-:W-:Y:S01]  /*682a0*/  @!UPT UIADD3 URZ, URZ, URZ, URZ ;  /* 0x0000003f3f3ff290 */ /* 0x000fe2000fffe03f */
[----:B------:R-:W-:Y:S01]  /*682b0*/  STL.64 [R1+0x970], R36 ;  /* 0x0009702401007387 */ /* 0x000fe20000100a00 */
[----:B------:R-:W-:Y:S02]  /*682c0*/  STL.64 [R1+0x978], R38 ;  /* 0x0009782601007387 */ /* 0x000fe40000100a00 */
[----:B------:R0:W-:Y:S02]  /*682d0*/  STL.64 [R1+0x960], R32 ;  /* 0x0009602001007387 */ /* 0x0001e40000100a00 */
[----:B------:R1:W-:Y:S01]  /*682e0*/  STL.64 [R1+0x968], R34 ;  /* 0x0009682201007387 */ /* 0x0003e20000100a00 */
[----:B------:R-:W2:Y:S01]  /*682f0*/  LDL.LU R57, [R1+0x4780] ;  /* 0x0047800001397983 */ /* 0x000ea20000300800 */
[----:B------:R-:W-:Y:S02]  /*68300*/  STL.64 [R1+0x950], R24 ;  /* 0x0009501801007387 */ /* 0x000fe40000100a00 */
[----:B------:R-:W-:Y:S02]  /*68310*/  STL.64 [R1+0x958], R26 ;  /* 0x0009581a01007387 */ /* 0x000fe40000100a00 */
[----:B------:R-:W3:Y:S01]  /*68320*/  LDL.LU R44, [R1+0x1110] ;  /* 0x00111000012c7983 */ /* 0x000ee20000300800 */
[----:B------:R-:W3:Y:S01]  /*68330*/  LDL.LU R45, [R1+0x1114] ;  /* 0x00111400012d7983 */ /* 0x000ee20000300800 */
[----:B------:R-:W3:Y:S02]  /*68340*/  LDL.LU R46, [R1+0x1118] ;  /* 0x00111800012e7983 */ /* 0x000ee40000300800 */
[----:B------:R-:W2:Y:S01]  /*68350*/  LDL.LU R56, [R1+0x477c] ;  /* 0x00477c0001387983 */ /* 0x000ea20000300800 */
[----:B0-----:R-:W3:Y:S01]  /*68360*/  LDL.LU R32, [R1+0xdb0] ;  /* 0x000db00001207983 */ /* 0x001ee20000300800 */
[----:B------:R-:W3:Y:S02]  /*68370*/  LDL.LU R33, [R1+0xdb4] ;  /* 0x000db40001217983 */ /* 0x000ee40000300800 */
[----:B-1----:R-:W3:Y:S02]  /*68380*/  LDL.LU R34, [R1+0xdb8] ;  /* 0x000db80001227983 */ /* 0x002ee40000300800 */
[----:B------:R-:W3:Y:S01]  /*68390*/  LDL.LU R35, [R1+0xdbc] ;  /* 0x000dbc0001237983 */ /* 0x000ee20000300800 */
[----:B------:R0:W-:Y:S02]  /*683a0*/  STL.64 [R1+0x4160], R20 ;  /* 0x0041601401007387 */ /* 0x0001e40000100a00 */
[C---:B0-----:R-:W-:Y:S02]  /*683b0*/  HMMA.16816.F32 R20, R8.reuse, R18, R40 ;  /* 0x000000120814723c */ /* 0x041fe40000001828 */
[----:B------:R0:W-:Y:S04]  /*683c0*/  STL.64 [R1+0x42d8], R16 ;  /* 0x0042d81001007387 */ /* 0x0001e80000100a00 */
[----:B0-----:R-:W3:Y:S11]  /*683d0*/  LDL.LU R16, [R1+0x140] ;  /* 0x0001400001107983 */ /* 0x001ef60000300800 */
[----:B------:R-:W-:Y:S06]  /*683e0*/  @!UPT UIADD3 URZ, URZ, URZ, URZ ;  /* 0x0000003f3f3ff290 */ /* 0x000fec000fffe03f */
[----:B------:R-:W-:Y:S01]  /*683f0*/  STL.64 [R1+0x940], R20 ;  /* 0x0009401401007387 */ /* 0x000fe20000100a00 */
[----:B------:R0:W-:Y:S02]  /*68400*/  STL.64 [R1+0x948], R22 ;  /* 0x0009481601007387 */ /* 0x0001e40000100a00 */
[----:B------:R-:W3:Y:S02]  /*68410*/  LDL.LU R17, [R1+0x144] ;  /* 0x0001440001117983 */ /* 0x000ee40000300800 */
[----:B------:R-:W3:Y:S01]  /*68420*/  LDL.LU R18, [R1+0x148] ;  /* 0x0001480001127983 */ /* 0x000ee20000300800 */
[----:B0-----:R-:W-:Y:S01]  /*68430*/  HMMA.16816.F32 R20, R8, R14, R52 ;  /* 0x0000000e0814723c */ /* 0x001fe20000001834 */
[----:B------:R-:W-:Y:S02]  /*68440*/  IMAD.MOV.U32 R26, RZ, RZ, R61 ;  /* 0x000000ffff1a7224 */ /* 0x000fe400078e003d */
[----:B------:R-:W-:-:S04]  /*68450*/  IMAD.MOV.U32 R27, RZ, RZ, R4 ;  /* 0x000000ffff1b7224 */ /* 0x000fc800078e0004 */
[----:B------:R-:W-:Y:S11]  /*68460*/  IMAD.MOV.U32 R54, RZ, RZ, R5 ;  /* 0x000000ffff367224 */ /* 0x000ff600078e0005 */
[----:B------:R-:W-:Y:S05]  /*68470*/  @!UPT UIADD3 URZ, URZ, URZ, URZ ;  /* 0x0000003f3f3ff290 */ /* 0x000fea000fffe03f */
[----:B------:R0:W-:Y:S01]  /*68480*/  STL.64 [R1+0x920], R20 ;  /* 0x0009201401007387 */ /* 0x0001e20000100a00 */
[----:B------:R1:W-:Y:S02]  /*68490*/  STL.64 [R1+0x928], R22 ;  /* 0x0009281601007387 */ /* 0x0003e40000100a00 */
[----:B------:R-:W4:Y:S02]  /*684a0*/  LDL.LU R61, [R1+0x4778] ;  /* 0x00477800013d7983 */ /* 0x000f240000300800 */
[----:B------:R-:W4:Y:S01]  /*684b0*/  LDL.LU R4, [R1+0x4774] ;  /* 0x0047740001047983 */ /* 0x000f220000300800 */
[----:B------:R-:W4:Y:S01]  /*684c0*/  LDL.LU R5, [R1+0x4770] ;  /* 0x0047700001057983 */ /* 0x000f220000300800 */
[----:B------:R-:W4:Y:S02]  /*684d0*/  LDL.LU R36, [R1+0x1120] ;  /* 0x0011200001247983 */ /* 0x000f240000300800 */
[----:B------:R-:W4:Y:S02]  /*684e0*/  LDL.LU R37, [R1+0x1124] ;  /* 0x0011240001257983 */ /* 0x000f240000300800 */
[----:B------:R-:W4:Y:S01]  /*684f0*/  LDL.LU R38, [R1+0x1128] ;  /* 0x0011280001267983 */ /* 0x000f220000300800 */
[----:B------:R-:W4:Y:S04]  /*68500*/  LDL.LU R39, [R1+0x112c] ;  /* 0x00112c0001277983 */ /* 0x000f280000300800 */
[----:B0-----:R-:W4:Y:S01]  /*68510*/  LDL.LU R20, [R1+0x1130] ;  /* 0x0011300001147983 */ /* 0x001f220000300800 */
[----:B------:R-:W4:Y:S02]  /*68520*/  LDL.LU R21, [R1+0x1134] ;  /* 0x0011340001157983 */ /* 0x000f240000300800 */
[----:B-1----:R-:W4:Y:S02]  /*68530*/  LDL.LU R22, [R1+0x1138] ;  /* 0x0011380001167983 */ /* 0x002f240000300800 */
[----:B------:R-:W4:Y:S01]  /*68540*/  LDL.LU R23, [R1+0x113c] ;  /* 0x00113c0001177983 */ /* 0x000f220000300800 */
[----:B------:R-:W4:Y:S01]  /*68550*/  LDL.LU R40, [R1+0x1100] ;  /* 0x0011000001287983 */ /* 0x000f220000300800 */
[----:B------:R-:W4:Y:S02]  /*68560*/  LDL.LU R41, [R1+0x1104] ;  /* 0x0011040001297983 */ /* 0x000f240000300800 */
[----:B------:R-:W4:Y:S02]  /*68570*/  LDL.LU R42, [R1+0x1108] ;  /* 0x00110800012a7983 */ /* 0x000f240000300800 */
[----:B------:R-:W-:-:S02]  /*68580*/  IMAD.MOV.U32 R51, RZ, RZ, R3 ;  /* 0x000000ffff337224 */ /* 0x000fc400078e0003 */
[----:B------:R-:W0:Y:S04]  /*68590*/  S2R R3, SR_TID.X ;  /* 0x0000000000037919 */ /* 0x000e280000002100 */
[----:B------:R1:W-:Y:S01]  /*685a0*/  STL.64 [R1+0x42e8], R12 ;  /* 0x0042e80c01007387 */ /* 0x0003e20000100a00 */
[----:B------:R-:W-:Y:S02]  /*685b0*/  IMAD.MOV.U32 R14, RZ, RZ, R2 ;  /* 0x000000ffff0e7224 */ /* 0x000fe400078e0002 */
[----:B------:R-:W-:Y:S02]  /*685c0*/  IMAD.MOV.U32 R15, RZ, RZ, R0 ;  /* 0x000000ffff0f7224 */ /* 0x000fe400078e0000 */
[----:B------:R-:W-:Y:S02]  /*685d0*/  IMAD.MOV.U32 R55, RZ, RZ, R60 ;  /* 0x000000ffff377224 */ /* 0x000fe400078e003c */
[----:B--2---:R-:W-:Y:S01]  /*685e0*/  IMAD.MOV.U32 R19, RZ, RZ, R56 ;  /* 0x000000ffff137224 */ /* 0x004fe200078e0038 */
[C---:B0-----:R-:W-:Y:S01]  /*685f0*/  LOP3.LUT R56, R3.reuse, 0x7, RZ, 0xc0, !PT ;  /* 0x0000000703387812 */ /* 0x041fe200078ec0ff */
[----:B------:R-:W-:-:S04]  /*68600*/  IMAD.SHL.U32 R3, R3, 0x2, RZ ;  /* 0x0000000203037824 */ /* 0x000fc800078e00ff */
[----:B------:R-:W-:-:S05]  /*68610*/  IMAD R56, R56, 0x90, RZ ;  /* 0x0000009038387824 */ /* 0x000fca00078e02ff */
[----:B------:R-:W-:-:S04]  /*68620*/  LOP3.LUT R56, R56, 0x30, R3, 0x78, !PT ;  /* 0x0000003038387812 */ /* 0x000fc800078e7803 */
[----:B------:R-:W-:Y:S01]  /*68630*/  LOP3.LUT R56, R56, 0x40, RZ, 0x3c, !PT ;  /* 0x0000004038387812 */ /* 0x000fe200078e3cff */
[C---:B---3--:R-:W-:Y:S08]  /*68640*/  HMMA.16816.F32 R16, R8.reuse, R6, R16 ;  /* 0x000000060810723c */ /* 0x048ff00000001810 */
[C---:B-1----:R-:W-:Y:S08]  /*68650*/  HMMA.16816.F32 R12, R8.reuse, R14, R32 ;  /* 0x0000000e080c723c */ /* 0x042ff00000001820 */
[C---:B------:R-:W-:Y:S07]  /*68660*/  HMMA.16816.F32 R44, R8.reuse, R50, R44 ;  /* 0x00000032082c723c */ /* 0x040fee000000182c */
[----:B------:R-:W-:Y:S01]  /*68670*/  STL.64 [R1+0x910], R16 ;  /* 0x0009101001007387 */ /* 0x000fe20000100a00 */
[----:B------:R-:W-:Y:S02]  /*68680*/  STL.64 [R1+0x918], R18 ;  /* 0x0009181201007387 */ /* 0x000fe40000100a00 */
[----:B------:R-:W0:Y:S04]  /*68690*/  LDSM.16.M88.4 R16, [R56] ;  /* 0x000000003810783b */ /* 0x000e280000000200 */
[----:B------:R-:W2:Y:S01]  /*686a0*/  LDL.LU.64 R32, [R1+0x4768] ;  /* 0x0047680001207983 */ /* 0x000ea20000300a00 */
[----:B------:R-:W-:Y:S01]  /*686b0*/  STL.64 [R1+0x900], R12 ;  /* 0x0009000c01007387 */ /* 0x000fe20000100a00 */
[----:B------:R-:W-:Y:S02]  /*686c0*/  STL.64 [R1+0x908], R14 ;  /* 0x0009080e01007387 */ /* 0x000fe40000100a00 */
[----:B------:R-:W1:Y:S01]  /*686d0*/  LDSM.16.M88.4 R12, [R56+0x400] ;  /* 0x00040000380c783b */ /* 0x000e620000000200 */
[----:B0-----:R-:W-:Y:S03]  /*686e0*/  STL.64 [R1+0x170], R16 ;  /* 0x0001701001007387 */ /* 0x001fe60000100a00 */
[----:B------:R-:W-:Y:S02]  /*686f0*/  STL.64 [R1+0x178], R18 ;  /* 0x0001781201007387 */ /* 0x000fe40000100a00 */
[----:B------:R-:W-:Y:S02]  /*68700*/  STL.64 [R1+0x8f0], R44 ;  /* 0x0008f02c01007387 */ /* 0x000fe40000100a00 */
[----:B------:R-:W-:Y:S02]  /*68710*/  STL.64 [R1+0x8f8], R46 ;  /* 0x0008f82e01007387 */ /* 0x000fe40000100a00 */
[----:B------:R-:W0:Y:S04]  /*68720*/  LDSM.16.M88.4 R44, [R56+0x800] ;  /* 0x00080000382c783b */ /* 0x000e280000000200 */
[----:B------:R-:W3:Y:S01]  /*68730*/  LDL.LU R48, [R1+0x10f0] ;  /* 0x0010f00001307983 */ /* 0x000ee20000300800 */
[----:B------:R-:W3:Y:S02]  /*68740*/  LDL.LU R49, [R1+0x10f4] ;  /* 0x0010f40001317983 */ /* 0x000ee40000300800 */
[----:B------:R-:W3:Y:S02]  /*68750*/  LDL.LU R50, [R1+0x10f8] ;  /* 0x0010f80001327983 */ /* 0x000ee40000300800 */
[----:B------:R-:W3:Y:S01]  /*68760*/  LDL.LU R51, [R1+0x10fc] ;  /* 0x0010fc0001337983 */ /* 0x000ee20000300800 */
[C---:B----4-:R-:W-:Y:S08]  /*68770*/  HMMA.16816.F32 R52, R8.reuse, R54, R36 ;  /* 0x000000360834723c */ /* 0x050ff00000001824 */
[----:B------:R-:W-:Y:S01]  /*68780*/  HMMA.16816.F32 R24, R8, R26, R20 ;  /* 0x0000001a0818723c */ /* 0x000fe20000001814 */
[----:B------:R-:W4:Y:S01]  /*68790*/  LDSM.16.M88.4 R20, [R56+0x1400] ;  /* 0x001400003814783b */ /* 0x000f220000000200 */
[----:B------:R-:W-:-:S02]  /*687a0*/  IMAD.MOV.U32 R43, RZ, RZ, R4 ;  /* 0x000000ffff2b7224 */ /* 0x000fc400078e0004 */
[----:B------:R-:W4:Y:S01]  /*687b0*/  LDSM.16.MT88.4 R4, [R5+0xa000] ;  /* 0x00a000000504783b */ /* 0x000f220000004200 */
[----:B-1----:R-:W-:Y:S03]  /*687c0*/  STL.64 [R1+0x160], R12 ;  /* 0x0001600c01007387 */ /* 0x002fe60000100a00 */
[----:B------:R-:W-:Y:S01]  /*687d0*/  STL.64 [R1+0x168], R14 ;  /* 0x0001680e01007387 */ /* 0x000fe20000100a00 */
[----:B------:R-:W-:Y:S01]  /*687e0*/  LDSM.16.M88.4 R8, [R56+0x1000] ;  /* 0x001000003808783b */ /* 0x000fe20000000200 */
[----:B0-----:R-:W-:Y:S02]  /*687f0*/  IMAD.MOV.U32 R2, RZ, RZ, R47 ;  /* 0x000000ffff027224 */ /* 0x001fe400078e002f */
[----:B------:R-:W-:Y:S01]  /*68800*/  IMAD.MOV.U32 R0, RZ, RZ, R46 ;  /* 0x000000ffff007224 */ /* 0x000fe200078e002e */
[----:B------:R-:W-:Y:S01]  /*68810*/  STL.64 [R1+0x150], R44 ;  /* 0x0001502c01007387 */ /* 0x000fe20000100a00 */
[----:B------:R-:W-:Y:S02]  /*68820*/  STL.64 [R1+0x158], R46 ;  /* 0x0001582e01007387 */ /* 0x000fe40000100a00 */
[----:B------:R0:W-:Y:S01]  /*68830*/  STL [R1+0x4144], R2 ;  /* 0x0041440201007387 */ /* 0x0001e20000100800 */
[----:B------:R1:W-:Y:S01]  /*68840*/  STL [R1+0x4140], R0 ;  /* 0x0041400001007387 */ /* 0x0003e20000100800 */
[----:B------:R-:W2:Y:S02]  /*68850*/  LDL.LU.64 R36, [R1+0x4760] ;  /* 0x0047600001247983 */ /* 0x000ea40000300a00 */
[----:B------:R-:W-:Y:S02]  /*68860*/  STL.64 [R1+0x8e0], R52 ;  /* 0x0008e03401007387 */ /* 0x000fe40000100a00 */
[----:B------:R-:W-:Y:S02]  /*68870*/  STL.64 [R1+0x8e8], R54 ;  /* 0x0008e83601007387 */ /* 0x000fe40000100a00 */
[----:B------:R-:W1:Y:S04]  /*68880*/  LDSM.16.M88.4 R52, [R56+0xc00] ;  /* 0x000c00003834783b */ /* 0x000e680000000200 */
[----:B------:R-:W-:Y:S01]  /*68890*/  STL.64 [R1+0x560], R24 ;  /* 0x0005601801007387 */ /* 0x000fe20000100a00 */
[----:B------:R-:W-:Y:S02]  /*688a0*/  STL.64 [R1+0x568], R26 ;  /* 0x0005681a01007387 */ /* 0x000fe40000100a00 */
[----:B----4-:R-:W-:Y:S02]  /*688b0*/  STL.64 [R1+0x120], R20 ;  /* 0x0001201401007387 */ /* 0x010fe40000100a00 */
[----:B0-----:R-:W-:Y:S01]  /*688c0*/  IMAD.MOV.U32 R2, RZ, RZ, R20 ;  /* 0x000000ffff027224 */ /* 0x001fe200078e0014 */
[----:B------:R0:W-:Y:S01]  /*688d0*/  STL.64 [R1+0x128], R22 ;  /* 0x0001281601007387 */ /* 0x0001e20000100a00 */
[----:B-1----:R-:W-:-:S03]  /*688e0*/  IMAD.MOV.U32 R0, RZ, RZ, R21 ;  /* 0x000000ffff007224 */ /* 0x002fc600078e0015 */
[----:B------:R-:W-:Y:S01]  /*688f0*/  LDSM.16.M88.4 R24, [R56+0x2000] ;  /* 0x002000003818783b */ /* 0x000fe20000000200 */
[----:B0-----:R-:W-:Y:S03]  /*68900*/  HMMA.16816.F32 R20, R4, R16, R40 ;  /* 0x000000100414723c */ /* 0x001fe60000001828 */
[----:B------:R-:W0:Y:S04]  /*68910*/  LDSM.16.M88.4 R16, [R56+0x1800] ;  /* 0x001800003810783b */ /* 0x000e280000000200 */
[----:B------:R-:W-:Y:S01]  /*68920*/  STL.64 [R1+0x140], R52 ;  /* 0x0001403401007387 */ /* 0x000fe20000100a00 */
[----:B------:R-:W-:Y:S02]  /*68930*/  STL.64 [R1+0x148], R54 ;  /* 0x0001483601007387 */ /* 0x000fe40000100a00 */
[----:B------:R-:W-:Y:S11]  /*68940*/  STL.64 [R1+0x130], R8 ;  /* 0x0001300801007387 */ /* 0x000ff60000100a00 */
[----:B------:R-:W-:Y:S02]  /*68950*/  @!UPT UIADD3 URZ, URZ, URZ, URZ ;  /* 0x0000003f3f3ff290 */ /* 0x000fe4000fffe03f */
[----:B------:R-:W-:Y:S04]  /*68960*/  STL.64 [R1+0x550], R20 ;  /* 0x0005501401007387 */ /* 0x000fe80000100a00 */
[----:B------:R-:W-:Y:S02]  /*68970*/  STL.64 [R1+0x558], R22 ;  /* 0x0005581601007387 */ /* 0x000fe40000100a00 */
[----:B------:R-:W1:Y:S04]  /*68980*/  LDSM.16.M88.4 R20, [R56+0x1c00] ;  /* 0x001c00003814783b */ /* 0x000e680000000200 */
[----:B------:R-:W-:Y:S01]  /*68990*/  STL.64 [R1+0x138], R10 ;  /* 0x0001380a01007387 */ /* 0x000fe20000100a00 */
[----:B0-----:R0:W-:Y:S01]  /*689a0*/  STL.64 [R1+0x110], R16 ;  /* 0x0001101001007387 */ /* 0x0011e20000100a00 */
[----:B------:R-:W-:Y:S03]  /*689b0*/  STL.64 [R1+0x118], R18 ;  /* 0x0001181201007387 */ /* 0x000fe60000100a00 */
[----:B-1----:R-:W-:Y:S01]  /*689c0*/  STL.64 [R1+0x100], R20 ;  /* 0x0001001401007387 */ /* 0x002fe20000100a00 */
[----:B------:R-:W-:Y:S02]  /*689d0*/  STL.64 [R1+0x108], R22 ;  /* 0x0001081601007387 */ /* 0x000fe40000100a00 */
[----:B------:R-:W4:Y:S02]  /*689e0*/  LDL.LU R40, [R1+0x10e0] ;  /* 0x0010e00001287983 */ /* 0x000f240000300800 */
[----:B------:R-:W4:Y:S01]  /*689f0*/  LDL.LU R41, [R1+0x10e4] ;  /* 0x0010e40001297983 */ /* 0x000f220000300800 */
[----:B------:R-:W4:Y:S01]  /*68a00*/  LDL.LU R42, [R1+0x10e8] ;  /* 0x0010e800012a7983 */ /* 0x000f220000300800 */
[----:B------:R-:W4:Y:S02]  /*68a10*/  LDL.LU R43, [R1+0x10ec] ;  /* 0x0010ec00012b7983 */ /* 0x000f240000300800 */
[----:B0-----:R-:W-:-:S02]  /*68a20*/  IMAD.MOV.U32 R17, RZ, RZ, R20 ;  /* 0x000000ffff117224 */ /* 0x001fc400078e0014 */
[----:B------:R-:W-:Y:S02]  /*68a30*/  IMAD.MOV.U32 R16, RZ, RZ, R21 ;  /* 0x000000ffff107224 */ /* 0x000fe400078e0015 */
[----:B------:R-:W0:Y:S04]  /*68a40*/  LDSM.16.M88.4 R20, [R56+0x2400] ;  /* 0x002400003814783b */ /* 0x000e280000000200 */
[----:B------:R-:W-:Y:S01]  /*68a50*/  STL [R1+0x4744], R16 ;  /* 0x0047441001007387 */ /* 0x000fe20000100800 */
[----:B------:R-:W-:Y:S02]  /*68a60*/  STL [R1+0x4740], R17 ;  /* 0x0047401101007387 */ /* 0x000fe40000100800 */
[----:B------:R-:W-:Y:S02]  /*68a70*/  IMAD.MOV.U32 R60, RZ, RZ, R13 ;  /* 0x000000ffff3c7224 */ /* 0x000fe400078e000d */
[----:B------:R-:W-:Y:S01]  /*68a80*/  STL.64 [R1+0xf0], R24 ;  /* 0x0000f01801007387 */ /* 0x000fe20000100a00 */
[----:B------:R-:W-:Y:S02]  /*68a90*/  STL.64 [R1+0xf8], R26 ;  /* 0x0000f81a01007387 */ /* 0x000fe40000100a00 */
[----:B------:R-:W1:Y:S02]  /*68aa0*/  LDSM.16.M88.4 R24, [R56+0x3800] ;  /* 0x003800003818783b */ /* 0x000e640000000200 */
[----:B0-----:R-:W-:Y:S02]  /*68ab0*/  STL.64 [R1+0xe0], R20 ;  /* 0x0000e01401007387 */ /* 0x001fe40000100a00 */
[----:B------:R-:W-:Y:S02]  /*68ac0*/  STL.64 [R1+0xe8], R22 ;  /* 0x0000e81601007387 */ /* 0x000fe40000100a00 */
[----:B------:R-:W-:Y:S02]  /*68ad0*/  STL [R1+0x4648], R60 ;  /* 0x0046483c01007387 */ /* 0x000fe40000100800 */
[----:B------:R-:W0:Y:S04]  /*68ae0*/  LDSM.16.M88.4 R20, [R56+0x2c00] ;  /* 0x002c00003814783b */ /* 0x000e280000000200 */
[----:B-1----:R-:W-:Y:S01]  /*68af0*/  IMAD.MOV.U32 R3, RZ, RZ, R25 ;  /* 0x000000ffff037224 */ /* 0x002fe200078e0019 */
[----:B---3--:R-:W-:Y:S11]  /*68b00*/  HMMA.16816.F32 R16, R4, R12, R48 ;  /* 0x0000000c0410723c */ /* 0x008ff60000001830 */
[----:B------:R-:W-:Y:S11]  /*68b10*/  @!UPT UIADD3 URZ, URZ, URZ, URZ ;  /* 0x0000003f3f3ff290 */ /* 0x000ff6000fffe03f */
[----:B------:R-:W-:Y:S01]  /*68b20*/  @!UPT UIADD3 URZ, URZ, URZ, URZ ;  /* 0x0000003f3f3ff290 */ /* 0x000fe2000fffe03f */
[----:B------:R-:W-:Y:S01]  /*68b30*/  STL.64 [R1+0x540], R16 ;  /* 0x0005401001007387 */ /* 0x000fe20000100a00 */
[----:B------:R-:W-:Y:S02]  /*68b40*/  STL.64 [R1+0x548], R18 ;  /* 0x0005481201007387 */ /* 0x000fe40000100a00 */
[----:B------:R-:W1:Y:S04]  /*68b50*/  LDSM.16.M88.4 R16, [R56+0x2800] ;  /* 0x002800003810783b */ /* 0x000e680000000200 */
[----:B------:R-:W-:Y:S02]  /*68b60*/  IMAD.MOV.U32 R50, RZ, RZ, R61 ;  /* 0x000000ffff327224 */ /* 0x000fe400078e003d */
[----:B0-----:R-:W-:Y:S01]  /*68b70*/  IMAD.MOV.U32 R61, RZ, RZ, R23 ;  /* 0x000000ffff3d7224 */ /* 0x001fe200078e0017 */
[----:B-1----:R-:W-:Y:S01]  /*68b80*/  STL.64 [R1+0xd0], R16 ;  /* 0x0000d01001007387 */ /* 0x002fe20000100a00 */
[----:B------:R0:W-:Y:S02]  /*68b90*/  STL.64 [R1+0xd8], R18 ;  /* 0x0000d81201007387 */ /* 0x0001e40000100a00 */
[----:B------:R-:W3:Y:S02]  /*68ba0*/  LDL.LU R48, [R1+0x10d0] ;  /* 0x0010d00001307983 */ /* 0x000ee40000300800 */
[----:B------:R-:W3:Y:S01]  /*68bb0*/  LDL.LU R49, [R1+0x10d4] ;  /* 0x0010d40001317983 */ /* 0x000ee20000300800 */
[----:B------:R-:W-:Y:S01]  /*68bc0*/  STL.64 [R1+0xc0], R20 ;  /* 0x0000c01401007387 */ /* 0x000fe20000100a00 */
[----:B------:R-:W-:Y:S02]  /*68bd0*/  STL.64 [R1+0xc8], R22 ;  /* 0x0000c81601007387 */ /* 0x000fe40000100a00 */
[----:B0-----:R-:W-:-:S02]  /*68be0*/  IMAD.MOV.U32 R19, RZ, RZ, R20 ;  /* 0x000000ffff137224 */ /* 0x001fc400078e0014 */
[----:B------:R-:W-:Y:S02]  /*68bf0*/  IMAD.MOV.U32 R18, RZ, RZ, R21 ;  /* 0x000000ffff127224 */ /* 0x000fe400078e0015 */
[----:B------:R-:W0:Y:S04]  /*68c00*/  LDSM.16.M88.4 R20, [R56+0x3000] ;  /* 0x003000003814783b */ /* 0x000e280000000200 */
[----:B------:R1:W-:Y:S01]  /*68c10*/  STL [R1+0x3b80], R61 ;  /* 0x003b803d01007387 */ /* 0x0003e20000100800 */
[----:B------:R-:W-:Y:S02]  /*68c20*/  IMAD.MOV.U32 R13, RZ, RZ, R16 ;  /* 0x000000ffff0d7224 */ /* 0x000fe400078e0010 */
[----:B------:R-:W-:Y:S02]  /*68c30*/  IMAD.MOV.U32 R12, RZ, RZ, R17 ;  /* 0x000000ffff0c7224 */ /* 0x000fe400078e0011 */
[----:B------:R-:W-:-:S02]  /*68c40*/  IMAD.MOV.U32 R60, RZ, RZ, R45 ;  /* 0x000000ffff3c7224 */ /* 0x000fc400078e002d */
[----:B-1----:R-:W-:Y:S01]  /*68c50*/  IMAD.MOV.U32 R61, RZ, RZ, R24 ;  /* 0x000000ffff3d7224 */ /* 0x002fe200078e0018 */
[----:B0-----:R-:W-:Y:S01]  /*68c60*/  STL.64 [R1+0xb0], R20 ;  /* 0x0000b01401007387 */ /* 0x001fe20000100a00 */
[----:B------:R-:W-:Y:S02]  /*68c70*/  STL.64 [R1+0xb8], R22 ;  /* 0x0000b81601007387 */ /* 0x000fe40000100a00 */
[----:B------:R-:W-:Y:S02]  /*68c80*/  STL.64 [R1+0x90], R24 ;  /* 0x0000901801007387 */ /* 0x000fe40000100a00 */
[----:B------:R-:W-:Y:S02]  /*68c90*/  STL.64 [R1+0x98], R26 ;  /* 0x0000981a01007387 */ /* 0x000fe40000100a00 */
[----:B------:R-:W0:Y:S01]  /*68ca0*/  LDSM.16.M88.4 R24, [R56+0x3c00] ;  /* 0x003c00003818783b */ /* 0x000e220000000200 */
[----:B------:R-:W-:Y:S02]  /*68cb0*/  IMAD.MOV.U32 R16, RZ, RZ, R20 ;  /* 0x000000ffff107224 */ /* 0x000fe400078e0014 */
[----:B------:R-:W-:-:S02]  /*68cc0*/  IMAD.MOV.U32 R17, RZ, RZ, R21 ;  /* 0x000000ffff117224 */ /* 0x000fc400078e0015 */
[----:B------:R-:W1:Y:S01]  /*68cd0*/  LDSM.16.M88.4 R20, [R56+0x3400] ;  /* 0x003400003814783b */ /* 0x000e620000000200 */
[----:B----4-:R-:W-:Y:S03]  /*68ce0*/  HMMA.16816.F32 R40, R4, R44, R40 ;  /* 0x0000002c0428723c */ /* 0x010fe60000001828 */
[----:B------:R-:W4:Y:S04]  /*68cf0*/  LDSM.16.M88.4 R44, [R56+0x4400] ;  /* 0x00440000382c783b */ /* 0x000f280000000200 */
[----:B0-----:R-:W-:Y:S01]  /*68d00*/  STL.64 [R1+0x80], R24 ;  /* 0x0000801801007387 */ /* 0x001fe20000100a00 */
[----:B------:R-:W-:Y:S02]  /*68d10*/  STL.64 [R1+0x88], R26 ;  /* 0x0000881a01007387 */ /* 0x000fe40000100a00 */
[----:B------:R-:W0:Y:S01]  /*68d20*/  LDSM.16.M88.4 R24, [R56+0x4000] ;  /* 0x004000003818783b */ /* 0x000e220000000200 */
[----:B-1----:R-:W-:Y:S03]  /*68d30*/  STL.64 [R1+0xa0], R20 ;  /* 0x0000a01401007387 */ /* 0x002fe60000100a00 */
[----:B------:R-:W-:Y:S09]  /*68d40*/  STL.64 [R1+0xa8], R22 ;  /* 0x0000a81601007387 */ /* 0x000ff20000100a00 */
[----:B------:R1:W-:Y:S01]  /*68d50*/  STL.64 [R1+0x530], R40 ;  /* 0x0005302801007387 */ /* 0x0003e20000100a00 */
[----:B------:R-:W-:Y:S03]  /*68d60*/  STL.64 [R1+0x538], R42 ;  /* 0x0005382a01007387 */ /* 0x000fe60000100a00 */
[----:B-1----:R-:W2:Y:S04]  /*68d70*/  LDL.LU.64 R40, [R1+0x4758] ;  /* 0x0047580001287983 */ /* 0x002ea80000300a00 */
[----:B----4-:R-:W-:Y:S01]  /*68d80*/  STL.64 [R1+0x60], R44 ;  /* 0x0000602c01007387 */ /* 0x010fe20000100a00 */
[----:B------:R-:W-:Y:S02]  /*68d90*/  STL.64 [R1+0x68], R46 ;  /* 0x0000682e01007387 */ /* 0x000fe40000100a00 */
[----:B------:R-:W1:Y:S01]  /*68da0*/  LDSM.16.M88.4 R44, [R56+0x4800] ;  /* 0x00480000382c783b */ /* 0x000e620000000200 */
[----:B0-----:R-:W-:Y:S03]  /*68db0*/  STL.64 [R1+0x70], R24 ;  /* 0x0000701801007387 */ /* 0x001fe60000100a00 */
[----:B------:R-:W-:Y:S01]  /*68dc0*/  STL.64 [R1+0x78], R26 ;  /* 0x0000781a01007387 */ /* 0x000fe20000100a00 */
[----:B-1----:R-:W-:Y:S01]  /*68dd0*/  STL.64 [R1+0x50], R44 ;  /* 0x0000502c01007387 */ /* 0x002fe20000100a00 */
[----:B------:R-:W-:Y:S02]  /*68de0*/  STL.64 [R1+0x58], R46 ;  /* 0x0000582e01007387 */ /* 0x000fe40000100a00 */
[----:B------:R-:W0:Y:S02]  /*68df0*/  LDSM.16.M88.4 R44, [R56+0x4c00] ;  /* 0x004c0000382c783b */ /* 0x000e240000000200 */
[----:B0-----:R-:W-:Y:S02]  /*68e00*/  STL.64 [R1+0x40], R44 ;  /* 0x0000402c01007387 */ /* 0x001fe40000100a00 */
[----:B------:R-:W-:Y:S02]  /*68e10*/  STL.64 [R1+0x48], R46 ;  /* 0x0000482e01007387 */ /* 0x000fe40000100a00 */
[----:B------:R-:W0:Y:S02]  /*68e20*/  LDSM.16.M88.4 R44, [R56+0x5000] ;  /* 0x00500000382c783b */ /* 0x000e240000000200 */
[----:B0-----:R-:W-:Y:S02]  /*68e30*/  STL.64 [R1+0x30], R44 ;  /* 0x0000302c01007387 */ /* 0x001fe40000100a00 */
[----:B------:R-:W-:Y:S02]  /*68e40*/  STL.64 [R1+0x38], R46 ;  /* 0x0000382e01007387 */ /* 0x000fe40000100a00 */
[----:B------:R-:W0:Y:S02]  /*68e50*/  LDSM.16.M88.4 R44, [R56+0x5400] ;  /* 0x00540000382c783b */ /* 0x000e240000000200 */
[----:B0-----:R-:W-:Y:S02]  /*68e60*/  STL.64 [R1+0x20], R44 ;  /* 0x0000202c01007387 */ /* 0x001fe40000100a00 */
[----:B------:R-:W-:Y:S02]  /*68e70*/  STL.64 [R1+0x28], R46 ;  /* 0x0000282e01007387 */ /* 0x000fe40000100a00 */
[----:B------:R-:W0:Y:S04]  /*68e80*/  LDSM.16.M88.4 R44, [R56+0x5800] ;  /* 0x00580000382c783b */ /* 0x000e280000000200 */
[----:B------:R-:W-:-:S07]  /*68e90*/  IMAD.MOV.U32 R51, RZ, RZ, R57 ;  /* 0x000000ffff337224 */ /* 0x000fce00078e0039 */
[----:B---3--:R-:W-:Y:S01]  /*68ea0*/  HMMA.16816.F32 R48, R4, R52, R48 ;  /* 0x000000340430723c */ /* 0x008fe20000001830 */
[----:B0-----:R-:W-:Y:S01]  /*68eb0*/  STL.64 [R1+0x10], R44 ;  /* 0x0000102c01007387 */ /* 0x001fe20000100a00 */
[----:B------:R-:W-:Y:S02]  /*68ec0*/  IMAD.MOV.U32 R15, RZ, RZ, R44 ;  /* 0x000000ffff0f7224 */ /* 0x000fe400078e002c */
[----:B------:R-:W-:Y:S02]  /*68ed0*/  STL.64 [R1+0x18], R46 ;  /* 0x0000182e01007387 */ /* 0x000fe40000100a00 */
[----:B------:R-:W-:Y:S02]  /*68ee0*/  IMAD.MOV.U32 R14, RZ, RZ, R45 ;  /* 0x000000ffff0e7224 */ /* 0x000fe400078e002d */
[----:B------:R-:W0:Y:S04]  /*68ef0*/  LDSM.16.M88.4 R44, [R56+0x5c00] ;  /* 0x005c0000382c783b */ /* 0x000e280000000200 */
[----:B------:R-:W-:Y:S01]  /*68f00*/  STL.64 [R1+0x46c0], R14 ;  /* 0x0046c00e01007387 */ /* 0x000fe20000100a00 */
[----:B------:R-:W-:-:S03]  /*68f10*/  IMAD.MOV.U32 R23, RZ, RZ, R53 ;  /* 0x000000ffff177224 */ /* 0x000fc600078e0035 */
[----:B0-----:R0:W-:Y:S01]  /*68f20*/  STL.64 [R1], R44 ;  /* 0x0000002c01007387 */ /* 0x0011e20000100a00 */
[----:B------:R-:W-:Y:S03]  /*68f30*/  STL.64 [R1+0x8], R46 ;  /* 0x0000082e01007387 */ /* 0x000fe60000100a00 */
[----:B0-----:R-:W3:Y:S03]  /*68f40*/  LDL.LU.64 R44, [R1+0x4750] ;  /* 0x00475000012c7983 */ /* 0x001ee60000300a00 */
[----:B------:R0:W-:Y:S02]  /*68f50*/  STL.64 [R1+0x520], R48 ;  /* 0x0005203001007387 */ /* 0x0001e40000100a00 */
[----:B------:R-:W-:Y:S01]  /*68f60*/  STL.64 [R1+0x528], R50 ;  /* 0x0005283201007387 */ /* 0x000fe20000100a00 */
[----:B0-----:R-:W4:Y:S01]  /*68f70*/  LDL.LU.64 R48, [R1+0x4748] ;  /* 0x0047480001307983 */ /* 0x001f220000300a00 */
[----:B------:R-:W-:Y:S02]  /*68f80*/  STL [R1+0x4728], R23 ;  /* 0x0047281701007387 */ /* 0x000fe40000100800 */
[----:B------:R0:W-:Y:S02]  /*68f90*/  STL.64 [R1+0x4720], R20 ;  /* 0x0047201401007387 */ /* 0x0001e40000100a00 */
[----:B0-----:R-:W4:Y:S01]  /*68fa0*/  LDL.64 R20, [R1+0x110] ;  /* 0x0001100001147983 */ /* 0x001f220000100a00 */
[----:B------:R-:W-:-:S02]  /*68fb0*/  IMAD.MOV.U32 R26, RZ, RZ, R52 ;  /* 0x000000ffff1a7224 */ /* 0x000fc400078e0034 */
[----:B------:R-:W-:Y:S02]  /*68fc0*/  IMAD.MOV.U32 R27, RZ, RZ, R28 ;  /* 0x000000ffff1b7224 */ /* 0x000fe400078e001c */
[----:B------:R-:W-:Y:S01]  /*68fd0*/  LDSM.16.M88.4 R52, [R56+0x7800] ;  /* 0x007800003834783b */ /* 0x000fe20000000200 */
[----:B------:R0:W-:Y:S03]  /*68fe0*/  STL [R1+0x46d0], R26 ;  /* 0x0046d01a01007387 */ /* 0x0001e60000100800 */
[----:B------:R2:W-:Y:S02]  /*68ff0*/  STL.64 [R1+0x46c8], R24 ;  /* 0x0046c81801007387 */ /* 0x0005e40000100a00 */
[----:B0-----:R-:W-:Y:S02]  /*69000*/  IMAD.MOV.U32 R26, RZ, RZ, R29 ;  /* 0x000000ffff1a7224 */ /* 0x001fe400078e001d */
[----:B------:R-:W0:Y:S01]  /*69010*/  LDSM.16.M88.4 R28, [R56+0x6000] ;  /* 0x00600000381c783b */ /* 0x000e220000000200 */
[----:B--2---:R-:W-:-:S02]  /*69020*/  IMAD.MOV.U32 R24, RZ, RZ, R33 ;  /* 0x000000ffff187224 */ /* 0x004fc400078e0021 */
[----:B------:R-:W-:Y:S02]  /*69030*/  IMAD.MOV.U32 R25, RZ, RZ, R32 ;  /* 0x000000ffff197224 */ /* 0x000fe400078e0020 */
[----:B------:R-:W1:Y:S04]  /*69040*/  LDSM.16.M88.4 R32, [R56+0x6400] ;  /* 0x006400003820783b */ /* 0x000e680000000200 */
[----:B0-----:R-:W-:Y:S01]  /*69050*/  STL.64 [R1+0x4668], R30 ;  /* 0x0046681e01007387 */ /* 0x001fe20000100a00 */
[----:B------:R-:W-:Y:S03]  /*69060*/  STL.64 [R1+0x4660], R28 ;  /* 0x0046601c01007387 */ /* 0x000fe60000100a00 */
[----:B-1----:R0:W-:Y:S01]  /*69070*/  STL [R1+0x3aac], R34 ;  /* 0x003aac2201007387 */ /* 0x0021e20000100800 */
[----:B------:R1:W-:Y:S02]  /*69080*/  STL [R1+0x3aa8], R35 ;  /* 0x003aa82301007387 */ /* 0x0003e40000100800 */
[----:B0-----:R-:W-:-:S02]  /*69090*/  IMAD.MOV.U32 R34, RZ, RZ, R37 ;  /* 0x000000ffff227224 */ /* 0x001fc400078e0025 */
[----:B-1----:R-:W-:Y:S02]  /*690a0*/  IMAD.MOV.U32 R35, RZ, RZ, R36 ;  /* 0x000000ffff237224 */ /* 0x002fe400078e0024 */
[----:B------:R-:W0:Y:S04]  /*690b0*/  LDSM.16.M88.4 R36, [R56+0x6800] ;  /* 0x006800003824783b */ /* 0x000e280000000200 */
[----:B------:R-:W-:Y:S01]  /*690c0*/  STL.64 [R1+0x4658], R32 ;  /* 0x0046582001007387 */ /* 0x000fe20000100a00 */
[----:B------:R-:W-:Y:S02]  /*690d0*/  IMAD.MOV.U32 R28, RZ, RZ, R2 ;  /* 0x000000ffff1c7224 */ /* 0x000fe400078e0002 */
[----:B------:R-:W-:Y:S01]  /*690e0*/  IMAD.MOV.U32 R29, RZ, RZ, R0 ;  /* 0x000000ffff1d7224 */ /* 0x000fe200078e0000 */
[----:B0-----:R0:W-:Y:S01]  /*690f0*/  STL [R1+0x3a24], R38 ;  /* 0x003a242601007387 */ /* 0x0011e20000100800 */
[----:B------:R1:W-:Y:S02]  /*69100*/  STL [R1+0x3a20], R39 ;  /* 0x003a202701007387 */ /* 0x0003e40000100800 */
[----:B------:R-:W-:Y:S02]  /*69110*/  STL.64 [R1+0x4650], R36 ;  /* 0x0046502401007387 */ /* 0x000fe40000100a00 */
[----:B0-----:R-:W-:-:S02]  /*69120*/  IMAD.MOV.U32 R38, RZ, RZ, R41 ;  /* 0x000000ffff267224 */ /* 0x001fc400078e0029 */
[----:B-1----:R-:W-:Y:S02]  /*69130*/  IMAD.MOV.U32 R39, RZ, RZ, R40 ;  /* 0x000000ffff277224 */ /* 0x002fe400078e0028 */
[----:B------:R-:W0:Y:S04]  /*69140*/  LDSM.16.M88.4 R40, [R56+0x6c00] ;  /* 0x006c00003828783b */ /* 0x000e280000000200 */
[----:B0-----:R-:W-:Y:S01]  /*69150*/  STL [R1+0x3a10], R42 ;  /* 0x003a102a01007387 */ /* 0x001fe20000100800 */
[----:B------:R-:W-:Y:S02]  /*69160*/  STL [R1+0x3a0c], R43 ;  /* 0x003a0c2b01007387 */ /* 0x000fe40000100800 */
[----:B------:R-:W-:Y:S02]  /*69170*/  STL.64 [R1+0x4670], R40 ;  /* 0x0046702801007387 */ /* 0x000fe40000100a00 */
[----:B---3--:R-:W-:-:S02]  /*69180*/  IMAD.MOV.U32 R36, RZ, RZ, R45 ;  /* 0x000000ffff247224 */ /* 0x008fc400078e002d */
[----:B------:R-:W-:Y:S02]  /*69190*/  IMAD.MOV.U32 R37, RZ, RZ, R44 ;  /* 0x000000ffff257224 */ /* 0x000fe400078e002c */
[----:B------:R-:W0:Y:S01]  /*691a0*/  LDSM.16.M88.4 R44, [R56+0x7000] ;  /* 0x00700000382c783b */ /* 0x000e220000000200 */
[----:B----4-:R-:W-:Y:S02]  /*691b0*/  IMAD.MOV.U32 R32, RZ, RZ, R49 ;  /* 0x000000ffff207224 */ /* 0x010fe400078e0031 */
[----:B------:R-:W-:Y:S02]  /*691c0*/  IMAD.MOV.U32 R33, RZ, RZ, R48 ;  /* 0x000000ffff217224 */ /* 0x000fe400078e0030 */
[----:B------:R-:W1:Y:S02]  /*691d0*/  LDSM.16.M88.4 R48, [R56+0x7400] ;  /* 0x007400003830783b */ /* 0x000e640000000200 */
[----:B------:R-:W2:Y:S01]  /*691e0*/  LDSM.16.M88.4 R56, [R56+0x7c00] ;  /* 0x007c00003838783b */ /* 0x000ea20000000200 */
[C---:B------:R-:W-:Y:S08]  /*691f0*/  HMMA.16816.F32 R8, R4.reuse, R8, R36 ;  /* 0x000000080408723c */ /* 0x040ff00000001824 */
[C---:B------:R-:W-:Y:S08]  /*69200*/  HMMA.16816.F32 R28, R4.reuse, R28, R32 ;  /* 0x0000001c041c723c */ /* 0x040ff00000001820 */
[----:B------:R-:W-:Y:S01]  /*69210*/  HMMA.16816.F32 R24, R4, R20, R24 ;  /* 0x000000140418723c */ /* 0x000fe20000001818 */
[----:B0-----:R-:W-:Y:S01]  /*69220*/  STL [R1+0x3a08], R46 ;  /* 0x003a082e01007387 */ /* 0x001fe20000100800 */
[----:B------:R-:W-:Y:S02]  /*69230*/  STL [R1+0x3a04], R47 ;  /* 0x003a042f01007387 */ /* 0x000fe40000100800 */
[----:B------:R-:W-:Y:S01]  /*69240*/  STL.64 [R1+0x4678], R44 ;  /* 0x0046782c01007387 */ /* 0x000fe20000100a00 */
[----:B-1----:R-:W-:Y:S01]  /*69250*/  STL [R1+0x39fc], R50 ;  /* 0x0039fc3201007387 */ /* 0x002fe20000100800 */
[----:B------:R-:W-:Y:S02]  /*69260*/  STL [R1+0x39f8], R51 ;  /* 0x0039f83301007387 */ /* 0x000fe40000100800 */
[----:B------:R-:W-:Y:S02]  /*69270*/  STL.64 [R1+0x4680], R48 ;  /* 0x0046803001007387 */ /* 0x000fe40000100a00 */
[----:B------:R-:W-:Y:S01]  /*69280*/  STL [R1+0x39ec], R54 ;  /* 0x0039ec3601007387 */ /* 0x000fe20000100800 */
[----:B------:R-:W-:Y:S01]  /*69290*/  STL [R1+0x39e8], R55 ;  /* 0x0039e83701007387 */ /* 0x000fe20000100800 */
[----:B------:R0:W-:Y:S02]  /*692a0*/  STL.64 [R1+0x4640], R52 ;  /* 0x0046403401007387 */ /* 0x0001e40000100a00 */
[----:B------:R-:W-:Y:S02]  /*692b0*/  STL.64 [R1+0x510], R8 ;  /* 0x0005100801007387 */ /* 0x000fe40000100a00 */
[----:B------:R-:W-:Y:S01]  /*692c0*/  STL.64 [R1+0x518], R10 ;  /* 0x0005180a01007387 */ /* 0x000fe20000100a00 */
[----:B--2---:R-:W-:Y:S01]  /*692d0*/  STL [R1+0x39e4], R58 ;  /* 0x0039e43a01007387 */ /* 0x004fe20000100800 */
[----:B------:R-:W-:Y:S02]  /*692e0*/  STL [R1+0x39e0], R59 ;  /* 0x0039e03b01007387 */ /* 0x000fe40000100800 */
[----:B------:R-:W-:Y:S02]  /*692f0*/  STL.64 [R1+0x46d8], R56 ;  /* 0x0046d83801007387 */ /* 0x000fe40000100a00 */
[----:B------:R-:W-:Y:S01]  /*69300*/  STL.64 [R1+0x500], R28 ;  /* 0x0005001c01007387 */ /* 0x000fe20000100a00 */
[----:B------:R-:W-:Y:S01]  /*69310*/  STL.64 [R1+0x508], R30 ;  /* 0x0005081e01007387 */ /* 0x000fe20000100a00 */
[----:B------:R1:W-:Y:S02]  /*69320*/  STL.64 [R1+0x4f0], R24 ;  /* 0x0004f01801007387 */ /* 0x0003e40000100a00 */
[----:B------:R-:W-:Y:S02]  /*69330*/  STL.64 [R1+0x4f8], R26 ;  /* 0x0004f81a01007387 */ /* 0x000fe40000100a00 */
[----:B------:R-:W2:Y:S01]  /*69340*/  LDL.LU R40, [R1+0x17e0] ;  /* 0x0017e00001287983 */ /* 0x000ea20000300800 */
[----:B------:R-:W2:Y:S01]  /*69350*/  LDL.LU R41, [R1+0x17e4] ;  /* 0x0017e40001297983 */ /* 0x000ea20000300800 */
[----:B------:R-:W3:Y:S02]  /*69360*/  LDL.LU R42, [R1+0x17e8] ;  /* 0x0017e800012a7983 */ /* 0x000ee40000300800 */
[----:B------:R-:W3:Y:S02]  /*69370*/  LDL.LU R43, [R1+0x17ec] ;  /* 0x0017ec00012b7983 */ /* 0x000ee40000300800 */
[----:B---3--:R-:W-:Y:S01]  /*69380*/  STL.64 [R1+0x46e8], R42 ;  /* 0x0046e82a01007387 */ /* 0x008fe20000100a00 */
[----:B--2---:R2:W-:Y:S02]  /*69390*/  STL.64 [R1+0x46e0], R40 ;  /* 0x0046e02801007387 */ /* 0x0045e40000100a00 */
[----:B0-----:R-:W3:Y:S02]  /*693a0*/  LDL.LU R52, [R1+0x1800] ;  /* 0x0018000001347983 */ /* 0x001ee40000300800 */
[----:B------:R-:W3:Y:S01]  /*693b0*/  LDL.LU R53, [R1+0x1804] ;  /* 0x0018040001357983 */ /* 0x000ee20000300800 */
[----:B------:R-:W4:Y:S01]  /*693c0*/  LDL.LU R54, [R1+0x1808] ;  /* 0x0018080001367983 */ /* 0x000f220000300800 */
[----:B------:R-:W4:Y:S02]  /*693d0*/  LDL.LU R55, [R1+0x180c] ;  /* 0x00180c0001377983 */ /* 0x000f240000300800 */
[----:B-1----:R-:W-:-:S02]  /*693e0*/  IMAD.MOV.U32 R24, RZ, RZ, R16 ;  /* 0x000000ffff187224 */ /* 0x002fc400078e0010 */
[----:B------:R-:W-:Y:S01]  /*693f0*/  IMAD.MOV.U32 R25, RZ, RZ, R17 ;  /* 0x000000ffff197224 */ /* 0x000fe200078e0011 */
[----:B------:R-:W0:Y:S04]  /*69400*/  S2R R2, SR_TID.X ;  /* 0x0000000000027919 */ /* 0x000e280000002100 */
[----:B----4-:R-:W-:Y:S01]  /*69410*/  STL.64 [R1+0x46f8], R54 ;  /* 0x0046f83601007387 */ /* 0x010fe20000100a00 */
[----:B---3--:R-:W-:Y:S02]  /*69420*/  STL.64 [R1+0x46f0], R52 ;  /* 0x0046f03401007387 */ /* 0x008fe40000100a00 */
[----:B------:R-:W3:Y:S02]  /*69430*/  LDL.LU R16, [R1+0x4744] ;  /* 0x0047440001107983 */ /* 0x000ee40000300800 */
[----:B------:R-:W4:Y:S01]  /*69440*/  LDL.LU R17, [R1+0x4740] ;  /* 0x0047400001117983 */ /* 0x000f220000300800 */
[----:B------:R-:W-:Y:S01]  /*69450*/  STL.64 [R1+0x4700], R24 ;  /* 0x0047001801007387 */ /* 0x000fe20000100a00 */
[----:B------:R-:W3:Y:S02]  /*69460*/  LDL.LU R56, [R1+0x1830] ;  /* 0x0018300001387983 */ /* 0x000ee40000300800 */
[----:B------:R-:W3:Y:S02]  /*69470*/  LDL.LU R57, [R1+0x1834] ;  /* 0x0018340001397983 */ /* 0x000ee40000300800 */
[----:B------:R-:W3:Y:S01]  /*69480*/  LDL.LU R58, [R1+0x1838] ;  /* 0x00183800013a7983 */ /* 0x000ee20000300800 */
[----:B------:R-:W3:Y:S01]  /*69490*/  LDL.LU R59, [R1+0x183c] ;  /* 0x00183c00013b7983 */ /* 0x000ee20000300800 */
[C---:B0-----:R-:W-:Y:S01]  /*694a0*/  LOP3.LUT R0, R2.reuse, 0x7, RZ, 0xc0, !PT ;  /* 0x0000000702007812 */ /* 0x041fe200078ec0ff */
[----:B------:R-:W-:-:S04]  /*694b0*/  IMAD.SHL.U32 R11, R2, 0x2, RZ ;  /* 0x00000002020b7824 */ /* 0x000fc800078e00ff */
[----:B------:R-:W-:Y:S02]  /*694c0*/  IMAD R0, R0, 0x110, RZ ;  /* 0x0000011000007824 */ /* 0x000fe400078e02ff */
[----:B------:R-:W-:-:S03]  /*694d0*/  IMAD.SHL.U32 R2, R2, 0x80, RZ ;  /* 0x0000008002027824 */ /* 0x000fc600078e00ff */
[----:B------:R-:W-:Y:S01]  /*694e0*/  LOP3.LUT R11, R0, 0x10, R11, 0x78, !PT ;  /* 0x00000010000b7812 */ /* 0x000fe200078e780b */
[----:B------:R-:W-:-:S03]  /*694f0*/  IMAD.MOV.U32 R0, RZ, RZ, R21 ;  /* 0x000000ffff007224 */ /* 0x000fc600078e0015 */
[----:B------:R-:W-:Y:S01]  /*69500*/  LOP3.LUT R11, R11, 0x800, R2, 0xf8, !PT ;  /* 0x000008000b0b7812 */ /* 0x000fe200078ef802 */
[----:B------:R-:W-:Y:S02]  /*69510*/  IMAD.MOV.U32 R2, RZ, RZ, R20 ;  /* 0x000000ffff027224 */ /* 0x000fe400078e0014 */
[----:B--2---:R-:W-:Y:S02]  /*69520*/  IMAD.MOV.U32 R41, RZ, RZ, R18 ;  /* 0x000000ffff297224 */ /* 0x004fe400078e0012 */
[----:B------:R-:W-:Y:S01]  /*69530*/  IMAD.MOV.U32 R40, RZ, RZ, R19 ;  /* 0x000000ffff287224 */ /* 0x000fe200078e0013 */
[----:B------:R-:W0:Y:S04]  /*69540*/  LDSM.16.MT88.4 R8, [R11+0xa080] ;  /* 0x00a080000b08783b */ /* 0x000e280000004200 */
[----:B---3--:R-:W-:Y:S01]  /*69550*/  STL.64 [R1+0x4710], R58 ;  /* 0x0047103a01007387 */ /* 0x008fe20000100a00 */
[----:B------:R-:W-:Y:S02]  /*69560*/  STL.64 [R1+0x4708], R56 ;  /* 0x0047083801007387 */ /* 0x000fe40000100a00 */
[----:B------:R-:W2:Y:S02]  /*69570*/  LDL.LU R20, [R1+0x1860] ;  /* 0x0018600001147983 */ /* 0x000ea40000300800 */
[----:B------:R-:W2:Y:S01]  /*69580*/  LDL.LU R21, [R1+0x1864] ;  /* 0x0018640001157983 */ /* 0x000ea20000300800 */
[----:B------:R-:W3:Y:S01]  /*69590*/  LDL.LU R22, [R1+0x1868] ;  /* 0x0018680001167983 */ /* 0x000ee20000300800 */
[----:B------:R-:W3:Y:S02]  /*695a0*/  LDL.LU R23, [R1+0x186c] ;  /* 0x00186c0001177983 */ /* 0x000ee40000300800 */
[----:B------:R-:W2:Y:S02]  /*695b0*/  LDL.LU R32, [R1+0x1880] ;  /* 0x0018800001207983 */ /* 0x000ea40000300800 */
[----:B------:R-:W2:Y:S01]  /*695c0*/  LDL.LU R33, [R1+0x1884] ;  /* 0x0018840001217983 */ /* 0x000ea20000300800 */
[----:B------:R-:W2:Y:S01]  /*695d0*/  LDL.LU R34, [R1+0x1888] ;  /* 0x0018880001227983 */ /* 0x000ea20000300800 */
[----:B------:R-:W-:-:S02]  /*695e0*/  IMAD.MOV.U32 R29, RZ, RZ, R16 ;  /* 0x000000ffff1d7224 */ /* 0x000fc400078e0010 */
[----:B------:R-:W2:Y:S02]  /*695f0*/  LDL.LU R35, [R1+0x188c] ;  /* 0x00188c0001237983 */ /* 0x000ea40000300800 */
[----:B----4-:R-:W-:Y:S01]  /*69600*/  IMAD.MOV.U32 R28, RZ, RZ, R17 ;  /* 0x000000ffff1c7224 */ /* 0x010fe200078e0011 */
[----:B------:R-:W4:Y:S01]  /*69610*/  LDL.LU R16, [R1+0x1870] ;  /* 0x0018700001107983 */ /* 0x000f220000300800 */
[----:B------:R-:W4:Y:S02]  /*69620*/  LDL.LU R17, [R1+0x1874] ;  /* 0x0018740001117983 */ /* 0x000f240000300800 */
[----:B------:R-:W4:Y:S02]  /*69630*/  LDL.LU R18, [R1+0x1878] ;  /* 0x0018780001127983 */ /* 0x000f240000300800 */
[----:B------:R-:W4:Y:S01]  /*69640*/  LDL.LU R19, [R1+0x187c] ;  /* 0x00187c0001137983 */ /* 0x000f220000300800 */
[----:B---3--:R-:W-:Y:S01]  /*69650*/  STL.64 [R1+0x4738], R22 ;  /* 0x0047381601007387 */ /* 0x008fe20000100a00 */
[----:B--2---:R1:W-:Y:S03]  /*69660*/  STL.64 [R1+0x4730], R20 ;  /* 0x0047301401007387 */ /* 0x0043e60000100a00 */
[----:B-1----:R-:W4:Y:S01]  /*69670*/  LDL.64 R20, [R1+0xf0] ;  /* 0x0000f00001147983 */ /* 0x002f220000100a00 */
[----:B------:R1:W-:Y:S01]  /*69680*/  STL.64 [R1+0x4718], R40 ;  /* 0x0047182801007387 */ /* 0x0003e20000100a00 */
[----:B------:R-:W-:Y:S01]  /*69690*/  HMMA.16816.F32 R28, R4, R28, R32 ;  /* 0x0000001c041c723c */ /* 0x000fe20000001820 */
[----:B------:R-:W-:-:S02]  /*696a0*/  IMAD.MOV.U32 R25, RZ, RZ, R12 ;  /* 0x000000ffff197224 */ /* 0x000fc400078e000c */
[----:B------:R-:W-:Y:S01]  /*696b0*/  IMAD.MOV.U32 R24, RZ, RZ, R13 ;  /* 0x000000ffff187224 */ /* 0x000fe200078e000d */
[----:B-1----:R-:W2:Y:S01]  /*696c0*/  LDL.64 R40, [R1+0xe0] ;  /* 0x0000e00001287983 */ /* 0x002ea20000100a00 */
[----:B------:R-:W3:Y:S02]  /*696d0*/  LDL.LU R52, [R1+0x1840] ;  /* 0x0018400001347983 */ /* 0x000ee40000300800 */
[----:B------:R-:W3:Y:S02]  /*696e0*/  LDL.LU R53, [R1+0x1844] ;  /* 0x0018440001357983 */ /* 0x000ee40000300800 */
[----:B------:R-:W3:Y:S01]  /*696f0*/  LDL.LU R54, [R1+0x1848] ;  /* 0x0018480001367983 */ /* 0x000ee20000300800 */
[----:B------:R-:W3:Y:S01]  /*69700*/  LDL.LU R55, [R1+0x184c] ;  /* 0x00184c0001377983 */ /* 0x000ee20000300800 */
        /* <DEDUP_REMOVED lines=8> */
[----:B------:R-:W2:Y:S02]  /*69790*/  LDL.64 R48, [R1+0x80] ;  /* 0x0000800001307983 */ /* 0x000ea40000100a00 */
[----:B------:R-:W2:Y:S02]  /*697a0*/  LDL.LU R44, [R1+0x17f0] ;  /* 0x0017f000012c7983 */ /* 0x000ea40000300800 */
[----:B------:R-:W2:Y:S01]  /*697b0*/  LDL.LU R45, [R1+0x17f4] ;  /* 0x0017f400012d7983 */ /* 0x000ea20000300800 */
[----:B------:R-:W2:Y:S01]  /*697c0*/  LDL.LU R46, [R1+0x17f8] ;  /* 0x0017f800012e7983 */ /* 0x000ea20000300800 */
[----:B------:R-:W2:Y:S02]  /*697d0*/  LDL.LU R47, [R1+0x17fc] ;  /* 0x0017fc00012f7983 */ /* 0x000ea40000300800 */
[----:B------:R-:W2:Y:S02]  /*697e0*/  LDL.64 R36, [R1+0x60] ;  /* 0x0000600001247983 */ /* 0x000ea40000100a00 */
[----:B0-----:R-:W-:Y:S01]  /*697f0*/  STL.64 [R1+0x4630], R10 ;  /* 0x0046300a01007387 */ /* 0x001fe20000100a00 */
[----:B------:R0:W-:Y:S01]  /*69800*/  STL.64 [R1+0x4628], R8 ;  /* 0x0046280801007387 */ /* 0x0001e20000100a00 */
[----:B------:R-:W2:Y:S02]  /*69810*/  LDL.LU R32, [R1+0x17d0] ;  /* 0x0017d00001207983 */ /* 0x000ea40000300800 */
[----:B------:R1:W-:Y:S02]  /*69820*/  STL.64 [R1+0x8d0], R28 ;  /* 0x0008d01c01007387 */ /* 0x0003e40000100a00 */
[----:B------:R-:W-:Y:S01]  /*69830*/  STL.64 [R1+0x8d8], R30 ;  /* 0x0008d81e01007387 */ /* 0x000fe20000100a00 */
[----:B------:R-:W2:Y:S01]  /*69840*/  LDL.LU R33, [R1+0x17d4] ;  /* 0x0017d40001217983 */ /* 0x000ea20000300800 */
[----:B------:R-:W2:Y:S02]  /*69850*/  LDL.LU R34, [R1+0x17d8] ;  /* 0x0017d80001227983 */ /* 0x000ea40000300800 */
[----:B------:R-:W2:Y:S02]  /*69860*/  LDL.LU R35, [R1+0x17dc] ;  /* 0x0017dc0001237983 */ /* 0x000ea40000300800 */
[----:B0-----:R-:W-:Y:S01]  /*69870*/  IMAD.MOV.U32 R9, RZ, RZ, R3 ;  /* 0x000000ffff097224 */ /* 0x001fe200078e0003 */
[----:B-1----:R-:W3:Y:S01]  /*69880*/  LDL.64 R28, [R1+0x50] ;  /* 0x00005000011c7983 */ /* 0x002ee20000100a00 */
[C---:B----4-:R-:W-:Y:S01]  /*69890*/  HMMA.16816.F32 R16, R4.reuse, R20, R16 ;  /* 0x000000140410723c */ /* 0x050fe20000001810 */
[----:B------:R-:W-:Y:S11]  /*698a0*/  IMAD.MOV.U32 R3, RZ, RZ, R21 ;  /* 0x000000ffff037224 */ /* 0x000ff600078e0015 */
[----:B------:R-:W-:Y:S11]  /*698b0*/  @!UPT UIADD3 URZ, URZ, URZ, URZ ;  /* 0x0000003f3f3ff290 */ /* 0x000ff6000fffe03f */
[----:B------:R-:W-:Y:S01]  /*698c0*/  STL.64 [R1+0x8c0], R16 ;  /* 0x0008c01001007387 */ /* 0x000fe20000100a00 */
[----:B------:R0:W-:Y:S02]  /*698d0*/  STL.64 [R1+0x8c8], R18 ;  /* 0x0008c81201007387 */ /* 0x0001e40000100a00 */
[----:B------:R-:W4:Y:S02]  /*698e0*/  LDL.LU.64 R22, [R1+0x4738] ;  /* 0x0047380001167983 */ /* 0x000f240000300a00 */
[----:B0-----:R-:W-:Y:S02]  /*698f0*/  IMAD.MOV.U32 R18, RZ, RZ, R20 ;  /* 0x000000ffff127224 */ /* 0x001fe400078e0014 */
[----:B------:R-:W4:Y:S01]  /*69900*/  LDL.LU.64 R20, [R1+0x4730] ;  /* 0x0047300001147983 */ /* 0x000f220000300a00 */
[----:B--2---:R-:W-:Y:S01]  /*69910*/  HMMA.16816.F32 R24, R4, R24, R56 ;  /* 0x000000180418723c */ /* 0x004fe20000001838 */
[----:B------:R-:W-:-:S07]  /*69920*/  IMAD.MOV.U32 R19, RZ, RZ, R41 ;  /* 0x000000ffff137224 */ /* 0x000fce00078e0029 */
[C---:B----4-:R-:W-:Y:S11]  /*69930*/  HMMA.16816.F32 R20, R4.reuse, R40, R20 ;  /* 0x000000280414723c */ /* 0x050ff60000001814 */
[----:B------:R-:W-:Y:S11]  /*69940*/  @!UPT UIADD3 URZ, URZ, URZ, URZ ;  /* 0x0000003f3f3ff290 */ /* 0x000ff6000fffe03f */
[----:B------:R-:W-:Y:S01]  /*69950*/  @!UPT UIADD3 URZ, URZ, URZ, URZ ;  /* 0x0000003f3f3ff290 */ /* 0x000fe2000fffe03f */
[----:B------:R-:W-:Y:S01]  /*69960*/  STL.64 [R1+0x8b0], R20 ;  /* 0x0008b01401007387 */ /* 0x000fe20000100a00 */
[----:B------:R0:W-:Y:S03]  /*69970*/  STL.64 [R1+0x8b8], R22 ;  /* 0x0008b81601007387 */ /* 0x0001e60000100a00 */
[----:B0-----:R-:W2:Y:S01]  /*69980*/  LDL.LU R23, [R1+0x4728] ;  /* 0x0047280001177983 */ /* 0x001ea20000300800 */
[----:B------:R-:W4:Y:S02]  /*69990*/  LDL.LU.64 R20, [R1+0x4720] ;  /* 0x0047200001147983 */ /* 0x000f240000300a00 */
[----:B------:R-:W-:Y:S02]  /*699a0*/  IMAD.MOV.U32 R22, RZ, RZ, R40 ;  /* 0x000000ffff167224 */ /* 0x000fe400078e0028 */
[----:B------:R-:W3:Y:S01]  /*699b0*/  LDL.LU.64 R40, [R1+0x4718] ;  /* 0x0047180001287983 */ /* 0x000ee20000300a00 */
[----:B------:R0:W-:Y:S02]  /*699c0*/  STL.64 [R1+0x46b8], R18 ;  /* 0x0046b81201007387 */ /* 0x0001e40000100a00 */
[----:B------:R-:W2:Y:S02]  /*699d0*/  LDL.LU R16, [R1+0x1810] ;  /* 0x0018100001107983 */ /* 0x000ea40000300800 */
[----:B------:R-:W2:Y:S01]  /*699e0*/  LDL.LU R17, [R1+0x1814] ;  /* 0x0018140001117983 */ /* 0x000ea20000300800 */
[----:B0-----:R-:W2:Y:S01]  /*699f0*/  LDL.LU R18, [R1+0x1818] ;  /* 0x0018180001127983 */ /* 0x001ea20000300800 */
[----:B------:R-:W2:Y:S02]  /*69a00*/  LDL.LU R19, [R1+0x181c] ;  /* 0x00181c0001137983 */ /* 0x000ea40000300800 */
[----:B------:R-:W2:Y:S02]  /*69a10*/  LDL.LU.64 R58, [R1+0x4710] ;  /* 0x00471000013a7983 */ /* 0x000ea40000300a00 */
[----:B------:R-:W2:Y:S01]  /*69a20*/  LDL.LU.64 R56, [R1+0x4708] ;  /* 0x0047080001387983 */ /* 0x000ea20000300a00 */
[----:B------:R0:W-:Y:S01]  /*69a30*/  STL.64 [R1+0x8a0], R24 ;  /* 0x0008a01801007387 */ /* 0x0001e20000100a00 */
[----:B------:R2:W-:Y:S03]  /*69a40*/  STL.64 [R1+0x8a8], R26 ;  /* 0x0008a81a01007387 */ /* 0x0005e60000100a00 */
[----:B0-----:R-:W2:Y:S01]  /*69a50*/  LDL.LU.64 R24, [R1+0x4700] ;  /* 0x0047000001187983 */ /* 0x001ea20000300a00 */
        /* <DEDUP_REMOVED lines=8> */
[----:B------:R-:W2:Y:S02]  /*69ae0*/  LDL.LU.64 R40, [R1+0x46e0] ;  /* 0x0046e00001287983 */ /* 0x000ea40000300a00 */
[----:B------:R-:W2:Y:S01]  /*69af0*/  LDL.LU.64 R56, [R1+0x46d8] ;  /* 0x0046d80001387983 */ /* 0x000ea20000300a00 */
[----:B------:R-:W-:Y:S01]  /*69b00*/  STL.64 [R1+0x880], R24 ;  /* 0x0008801801007387 */ /* 0x000fe20000100a00 */
[----:B------:R0:W-:Y:S03]  /*69b10*/  STL.64 [R1+0x888], R26 ;  /* 0x0008881a01007387 */ /* 0x0001e60000100a00 */
[----:B0-----:R-:W2:Y:S01]  /*69b20*/  LDL.LU R26, [R1+0x46d0] ;  /* 0x0046d000011a7983 */ /* 0x001ea20000300800 */
[----:B------:R-:W2:Y:S02]  /*69b30*/  LDL.LU.64 R24, [R1+0x46c8] ;  /* 0x0046c80001187983 */ /* 0x000ea40000300a00 */
[----:B------:R-:W-:Y:S01]  /*69b40*/  IMAD.MOV.U32 R8, RZ, RZ, R61 ;  /* 0x000000ffff087224 */ /* 0x000fe200078e003d */
[C---:B----4-:R-:W-:Y:S08]  /*69b50*/  HMMA.16816.F32 R12, R4.reuse, R20, R12 ;  /* 0x00000014040c723c */ /* 0x050ff0000000180c */
[----:B------:R-:W-:Y:S11]  /*69b60*/  HMMA.16816.F32 R16, R4, R8, R16 ;  /* 0x000000080410723c */ /* 0x000ff60000001810 */
[----:B------:R-:W-:Y:S04]  /*69b70*/  @!UPT UIADD3 URZ, URZ, URZ, URZ ;  /* 0x0000003f3f3ff290 */ /* 0x000fe8000fffe03f */
[----:B------:R-:W-:Y:S01]  /*69b80*/  STL [R1+0x874], R13 ;  /* 0x0008740d01007387 */ /* 0x000fe20000100800 */
[----:B------:R0:W-:Y:S02]  /*69b90*/  STL.64 [R1+0x878], R14 ;  /* 0x0008780e01007387 */ /* 0x0001e40000100a00 */
[----:B------:R-:W-:Y:S01]  /*69ba0*/  IMAD.MOV.U32 R61, RZ, RZ, R12 ;  /* 0x000000ffff3d7224 */ /* 0x000fe200078e000c */
[----:B0-----:R-:W4:Y:S01]  /*69bb0*/  LDL.LU.64 R14, [R1+0x46c0] ;  /* 0x0046c000010e7983 */ /* 0x001f220000300a00 */
[----:B------:R-:W-:Y:S02]  /*69bc0*/  STL.64 [R1+0x4588], R20 ;  /* 0x0045881401007387 */ /* 0x000fe40000100a00 */
[----:B------:R-:W-:Y:S02]  /*69bd0*/  STL [R1+0x4638], R22 ;  /* 0x0046381601007387 */ /* 0x000fe40000100800 */
[----:B------:R-:W-:Y:S01]  /*69be0*/  STL [R1+0x4688], R23 ;  /* 0x0046881701007387 */ /* 0x000fe20000100800 */
[----:B------:R-:W-:Y:S01]  /*69bf0*/  STL [R1+0x3cd0], R61 ;  /* 0x003cd03d01007387 */ /* 0x000fe20000100800 */
[----:B------:R-:W-:Y:S02]  /*69c00*/  STL.64 [R1+0x860], R16 ;  /* 0x0008601001007387 */ /* 0x000fe40000100a00 */
[----:B------:R-:W-:Y:S02]  /*69c10*/  STL.64 [R1+0x868], R18 ;  /* 0x0008681201007387 */ /* 0x000fe40000100a00 */
[----:B------:R-:W-:-:S02]  /*69c20*/  IMAD.MOV.U32 R13, RZ, RZ, R48 ;  /* 0x000000ffff0d7224 */ /* 0x000fc400078e0030 */
[----:B------:R-:W-:Y:S02]  /*69c30*/  IMAD.MOV.U32 R12, RZ, RZ, R49 ;  /* 0x000000ffff0c7224 */ /* 0x000fe400078e0031 */
[----:B------:R-:W-:Y:S02]  /*69c40*/  IMAD.MOV.U32 R58, RZ, RZ, R37 ;  /* 0x000000ffff3a7224 */ /* 0x000fe400078e0025 */
[----:B------:R-:W-:Y:S01]  /*69c50*/  IMAD.MOV.U32 R59, RZ, RZ, R36 ;  /* 0x000000ffff3b7224 */ /* 0x000fe200078e0024 */
[C---:B---3--:R-:W-:Y:S11]  /*69c60*/  HMMA.16816.F32 R8, R4.reuse, R48, R52 ;  /* 0x000000300408723c */ /* 0x048ff60000001834 */
[----:B------:R-:W-:Y:S11]  /*69c70*/  @!UPT UIADD3 URZ, URZ, URZ, URZ ;  /* 0x0000003f3f3ff290 */ /* 0x000ff6000fffe03f */
[----:B------:R-:W-:Y:S01]  /*69c80*/  @!UPT UIADD3 URZ, URZ, URZ, URZ ;  /* 0x0000003f3f3ff290 */ /* 0x000fe2000fffe03f */
[----:B------:R-:W-:Y:S01]  /*69c90*/  STL.64 [R1+0x850], R8 ;  /* 0x0008500801007387 */ /* 0x000fe20000100a00 */
[----:B------:R2:W-:Y:S02]  /*69ca0*/  STL.64 [R1+0x858], R10 ;  /* 0x0008580a01007387 */ /* 0x0005e40000100a00 */
[----:B------:R-:W-:Y:S01]  /*69cb0*/  STL.64 [R1+0x4690], R12 ;  /* 0x0046900c01007387 */ /* 0x000fe20000100a00 */
[C---:B--2---:R-:W-:Y:S01]  /*69cc0*/  HMMA.16816.F32 R8, R4.reuse, R24, R44 ;  /* 0x000000180408723c */ /* 0x044fe2000000182c */
[----:B------:R-:W-:Y:S01]  /*69cd0*/  STL [R1+0x4574], R24 ;  /* 0x0045741801007387 */ /* 0x000fe20000100800 */
[----:B------:R-:W-:Y:S11]  /*69ce0*/  STL [R1+0x4570], R25 ;  /* 0x0045701901007387 */ /* 0x000ff60000100800 */
[----:B------:R-:W-:Y:S10]  /*69cf0*/  @!UPT UIADD3 URZ, URZ, URZ, URZ ;  /* 0x0000003f3f3ff290 */ /* 0x000ff4000fffe03f */
[----:B------:R-:W-:Y:S01]  /*69d00*/  STL.64 [R1+0x840], R8 ;  /* 0x0008400801007387 */ /* 0x000fe20000100a00 */
[----:B------:R0:W-:Y:S02]  /*69d10*/  STL.64 [R1+0x848], R10 ;  /* 0x0008480a01007387 */ /* 0x0001e40000100a00 */
[C---:B0-----:R-:W-:Y:S11]  /*69d20*/  HMMA.16816.F32 R8, R4.reuse, R36, R40 ;  /* 0x000000240408723c */ /* 0x041ff60000001828 */
[----:B------:R-:W-:Y:S11]  /*69d30*/  @!UPT UIADD3 URZ, URZ, URZ, URZ ;  /* 0x0000003f3f3ff290 */ /* 0x000ff6000fffe03f */
[----:B------:R-:W-:Y:S01]  /*69d40*/  @!UPT UIADD3 URZ, URZ, URZ, URZ ;  /* 0x0000003f3f3ff290 */ /* 0x000fe2000fffe03f */
[----:B------:R-:W-:Y:S01]  /*69d50*/  STL.64 [R1+0x830], R8 ;  /* 0x0008300801007387 */ /* 0x000fe20000100a00 */
[----:B------:R0:W-:Y:S02]  /*69d60*/  STL.64 [R1+0x838], R10 ;  /* 0x0008380a01007387 */ /* 0x0001e40000100a00 */
[----:B0-----:R-:W-:Y:S01]  /*69d70*/  HMMA.16816.F32 R8, R4, R28, R32 ;  /* 0x0000001c0408723c */ /* 0x001fe20000001820 */
[----:B------:R-:W-:Y:S01]  /*69d80*/  STL [R1+0x457c], R58 ;  /* 0x00457c3a01007387 */ /* 0x000fe20000100800 */
[----:B------:R-:W-:Y:S02]  /*69d90*/  STL [R1+0x4578], R59 ;  /* 0x0045783b01007387 */ /* 0x000fe40000100800 */
[----:B------:R-:W-:Y:S11]  /*69da0*/  STL.64 [R1+0x46a8], R56 ;  /* 0x0046a83801007387 */ /* 0x000ff60000100a00 */
[----:B------:R-:W-:Y:S08]  /*69db0*/  @!UPT UIADD3 URZ, URZ, URZ, URZ ;  /* 0x0000003f3f3ff290 */ /* 0x000ff0000fffe03f */
[----:B------:R-:W-:Y:S01]  /*69dc0*/  STL.64 [R1+0x820], R8 ;  /* 0x0008200801007387 */ /* 0x000fe20000100a00 */
[----:B------:R-:W-:Y:S02]  /*69dd0*/  STL.64 [R1+0x828], R10 ;  /* 0x0008280a01007387 */ /* 0x000fe40000100a00 */
[----:B------:R-:W2:Y:S02]  /*69de0*/  LDL.LU R40, [R1+0x1780] ;  /* 0x0017800001287983 */ /* 0x000ea40000300800 */
[----:B------:R-:W2:Y:S01]  /*69df0*/  LDL.LU R41, [R1+0x1784] ;  /* 0x0017840001297983 */ /* 0x000ea20000300800 */
[----:B------:R-:W3:Y:S01]  /*69e00*/  LDL.LU R42, [R1+0x1788] ;  /* 0x00178800012a7983 */ /* 0x000ee20000300800 */
[----:B------:R-:W3:Y:S02]  /*69e10*/  LDL.LU R43, [R1+0x178c] ;  /* 0x00178c00012b7983 */ /* 0x000ee40000300800 */
[----:B----4-:R-:W-:Y:S02]  /*69e20*/  IMAD.MOV.U32 R44, RZ, RZ, R15 ;  /* 0x000000ffff2c7224 */ /* 0x010fe400078e000f */
[----:B------:R-:W-:Y:S01]  /*69e30*/  IMAD.MOV.U32 R45, RZ, RZ, R14 ;  /* 0x000000ffff2d7224 */ /* 0x000fe200078e000e */
[----:B---3--:R-:W-:Y:S01]  /*69e40*/  STL.64 [R1+0x46a0], R42 ;  /* 0x0046a02a01007387 */ /* 0x008fe20000100a00 */
[----:B--2---:R-:W-:Y:S02]  /*69e50*/  STL.64 [R1+0x4698], R40 ;  /* 0x0046982801007387 */ /* 0x004fe40000100a00 */
[----:B------:R-:W2:Y:S02]  /*69e60*/  LDL.LU R16, [R1+0x17c0] ;  /* 0x0017c00001107983 */ /* 0x000ea40000300800 */
[----:B------:R-:W2:Y:S01]  /*69e70*/  LDL.LU R17, [R1+0x17c4] ;  /* 0x0017c40001117983 */ /* 0x000ea20000300800 */
[----:B------:R-:W2:Y:S01]  /*69e80*/  LDL.LU R18, [R1+0x17c8] ;  /* 0x0017c80001127983 */ /* 0x000ea20000300800 */
[----:B------:R-:W2:Y:S02]  /*69e90*/  LDL.LU R19, [R1+0x17cc] ;  /* 0x0017cc0001137983 */ /* 0x000ea40000300800 */
[----:B------:R0:W-:Y:S02]  /*69ea0*/  STL.64 [R1+0x46b0], R44 ;  /* 0x0046b02c01007387 */ /* 0x0001e40000100a00 */
[----:B0-----:R-:W2:Y:S01]  /*69eb0*/  LDL.64 R44, [R1+0x40] ;  /* 0x00004000012c7983 */ /* 0x001ea20000100a00 */
[----:B------:R-:W3:Y:S02]  /*69ec0*/  LDL.LU R56, [R1+0x17b0] ;  /* 0x0017b00001387983 */ /* 0x000ee40000300800 */
[----:B------:R-:W3:Y:S02]  /*69ed0*/  LDL.LU R57, [R1+0x17b4] ;  /* 0x0017b40001397983 */ /* 0x000ee40000300800 */
[----:B------:R-:W3:Y:S01]  /*69ee0*/  LDL.LU R58, [R1+0x17b8] ;  /* 0x0017b800013a7983 */ /* 0x000ee20000300800 */
[----:B------:R-:W3:Y:S01]  /*69ef0*/  LDL.LU R59, [R1+0x17bc] ;  /* 0x0017bc00013b7983 */ /* 0x000ee20000300800 */
[----:B------:R-:W3:Y:S02]  /*69f00*/  LDL.64 R40, [R1+0x30] ;  /* 0x0000300001287983 */ /* 0x000ee40000100a00 */
        /* <DEDUP_REMOVED lines=8> */
[----:B------:R-:W-:-:S02]  /*69f90*/  IMAD.MOV.U32 R24, RZ, RZ, R28 ;  /* 0x000000ffff187224 */ /* 0x000fc400078e001c */
[----:B------:R-:W-:Y:S01]  /*69fa0*/  IMAD.MOV.U32 R25, RZ, RZ, R29 ;  /* 0x000000ffff197224 */ /* 0x000fe200078e001d */
[----:B------:R-:W4:Y:S01]  /*69fb0*/  LDL.LU R51, [R1+0x179c] ;  /* 0x00179c0001337983 */ /* 0x000f220000300800 */
[----:B------:R-:W4:Y:S02]  /*69fc0*/  LDL.64 R28, [R1] ;  /* 0x00000000011c7983 */ /* 0x000f240000100a00 */
        /* <DEDUP_REMOVED lines=16> */
[----:B------:R-:W-:Y:S02]  /*6a0d0*/  STL [R1+0x4584], R25 ;  /* 0x0045841901007387 */ /* 0x000fe40000100800 */
[----:B------:R-:W-:Y:S01]  /*6a0e0*/  STL [R1+0x4580], R24 ;  /* 0x0045801801007387 */ /* 0x000fe20000100800 */
[C---:B--2---:R-:W-:Y:S08]  /*6a0f0*/  HMMA.16816.F32 R16, R4.reuse, R44, R16 ;  /* 0x0000002c0410723c */ /* 0x044ff00000001810 */
[----:B---3--:R-:W-:Y:S11]  /*6a100*/  HMMA.16816.F32 R56, R4, R40, R56 ;  /* 0x000000280438723c */ /* 0x008ff60000001838 */
[----:B------:R-:W-:Y:S04]  /*6a110*/  @!UPT UIADD3 URZ, URZ, URZ, URZ ;  /* 0x0000003f3f3ff290 */ /* 0x000fe8000fffe03f */
[----:B------:R0:W-:Y:S01]  /*6a120*/  STL.64 [R1+0x810], R16 ;  /* 0x0008101001007387 */ /* 0x0001e20000100a00 */
[----:B------:R1:W-:Y:S02]  /*6a130*/  STL.64 [R1+0x818], R18 ;  /* 0x0008181201007387 */ /* 0x0003e40000100a00 */
[----:B0-----:R-:W-:Y:S02]  /*6a140*/  IMAD.MOV.U32 R17, RZ, RZ, R44 ;  /* 0x000000ffff117224 */ /* 0x001fe400078e002c */
[----:B------:R-:W-:Y:S01]  /*6a150*/  IMAD.MOV.U32 R16, RZ, RZ, R45 ;  /* 0x000000ffff107224 */ /* 0x000fe200078e002d */
[----:B-1----:R-:W2:Y:S01]  /*6a160*/  LDL.LU.64 R18, [R1+0x46b8] ;  /* 0x0046b80001127983 */ /* 0x002ea20000300a00 */
[----:B------:R-:W3:Y:S03]  /*6a170*/  LDL.LU.64 R44, [R1+0x46b0] ;  /* 0x0046b000012c7983 */ /* 0x000ee60000300a00 */
[----:B------:R-:W-:Y:S01]  /*6a180*/  STL.64 [R1+0x4610], R16 ;  /* 0x0046101001007387 */ /* 0x000fe20000100a00 */
[----:B------:R0:W-:Y:S02]  /*6a190*/  STL.64 [R1+0x800], R56 ;  /* 0x0008003801007387 */ /* 0x0001e40000100a00 */
[----:B------:R1:W-:Y:S01]  /*6a1a0*/  STL.64 [R1+0x808], R58 ;  /* 0x0008083a01007387 */ /* 0x0003e20000100a00 */
[----:B0-----:R-:W2:Y:S01]  /*6a1b0*/  LDL.LU.64 R56, [R1+0x46a8] ;  /* 0x0046a80001387983 */ /* 0x001ea20000300a00 */
[----:B-1----:R-:W-:-:S02]  /*6a1c0*/  IMAD.MOV.U32 R58, RZ, RZ, R40 ;  /* 0x000000ffff3a7224 */ /* 0x002fc400078e0028 */
[----:B------:R-:W-:Y:S02]  /*6a1d0*/  IMAD.MOV.U32 R59, RZ, RZ, R41 ;  /* 0x000000ffff3b7224 */ /* 0x000fe400078e0029 */
[----:B------:R-:W2:Y:S01]  /*6a1e0*/  LDL.LU.64 R42, [R1+0x46a0] ;  /* 0x0046a000012a7983 */ /* 0x000ea20000300a00 */
[----:B------:R-:W2:Y:S01]  /*6a1f0*/  LDL.LU.64 R40, [R1+0x4698] ;  /* 0x0046980001287983 */ /* 0x000ea20000300a00 */
[C---:B----4-:R-:W-:Y:S01]  /*6a200*/  HMMA.16816.F32 R12, R4.reuse, R20, R12 ;  /* 0x00000014040c723c */ /* 0x050fe2000000180c */
[----:B------:R-:W-:Y:S02]  /*6a210*/  IMAD.MOV.U32 R25, RZ, RZ, R20 ;  /* 0x000000ffff197224 */ /* 0x000fe400078e0014 */
[----:B------:R-:W-:Y:S11]  /*6a220*/  IMAD.MOV.U32 R24, RZ, RZ, R21 ;  /* 0x000000ffff187224 */ /* 0x000ff600078e0015 */
[----:B------:R-:W-:Y:S09]  /*6a230*/  @!UPT UIADD3 URZ, URZ, URZ, URZ ;  /* 0x0000003f3f3ff290 */ /* 0x000ff2000fffe03f */
[----:B------:R0:W-:Y:S01]  /*6a240*/  STL.64 [R1+0x7f0], R12 ;  /* 0x0007f00c01007387 */ /* 0x0001e20000100a00 */
[----:B------:R1:W-:Y:S03]  /*6a250*/  STL.64 [R1+0x7f8], R14 ;  /* 0x0007f80e01007387 */ /* 0x0003e60000100a00 */
[----:B0-----:R-:W4:Y:S01]  /*6a260*/  LDL.LU.64 R12, [R1+0x4690] ;  /* 0x00469000010c7983 */ /* 0x001f220000300a00 */
[----:B------:R-:W4:Y:S02]  /*6a270*/  LDL.LU R23, [R1+0x4688] ;  /* 0x0046880001177983 */ /* 0x000f240000300800 */
[----:B------:R-:W-:Y:S02]  /*6a280*/  STL.64 [R1+0x4590], R24 ;  /* 0x0045901801007387 */ /* 0x000fe40000100a00 */
[----:B-1----:R-:W-:Y:S02]  /*6a290*/  IMAD.MOV.U32 R15, RZ, RZ, R28 ;  /* 0x000000ffff0f7224 */ /* 0x002fe400078e001c */
[----:B------:R-:W-:Y:S01]  /*6a2a0*/  IMAD.MOV.U32 R14, RZ, RZ, R29 ;  /* 0x000000ffff0e7224 */ /* 0x000fe200078e001d */
[C---:B---3--:R-:W-:Y:S01]  /*6a2b0*/  HMMA.16816.F32 R44, R4.reuse, R44, R48 ;  /* 0x0000002c042c723c */ /* 0x048fe20000001830 */
[----:B------:R-:W3:Y:S07]  /*6a2c0*/  LDL.LU.64 R48, [R1+0x4680] ;  /* 0x0046800001307983 */ /* 0x000eee0000300a00 */
[C---:B--2---:R-:W-:Y:S11]  /*6a2d0*/  HMMA.16816.F32 R40, R4.reuse, R28, R40 ;  /* 0x0000001c0428723c */ /* 0x044ff60000001828 */
[----:B------:R-:W-:Y:S04]  /*6a2e0*/  @!UPT UIADD3 URZ, URZ, URZ, URZ ;  /* 0x0000003f3f3ff290 */ /* 0x000fe8000fffe03f */
[----:B------:R0:W-:Y:S01]  /*6a2f0*/  STL.64 [R1+0x7e0], R44 ;  /* 0x0007e02c01007387 */ /* 0x0001e20000100a00 */
[----:B------:R-:W-:Y:S03]  /*6a300*/  STL.64 [R1+0x7e8], R46 ;  /* 0x0007e82e01007387 */ /* 0x000fe60000100a00 */
[----:B0-----:R-:W2:Y:S04]  /*6a310*/  LDL.LU.64 R44, [R1+0x4678] ;  /* 0x00467800012c7983 */ /* 0x001ea80000300a00 */
[----:B------:R0:W-:Y:S01]  /*6a320*/  STL.64 [R1+0x7d0], R40 ;  /* 0x0007d02801007387 */ /* 0x0001e20000100a00 */
[----:B------:R-:W-:Y:S03]  /*6a330*/  STL.64 [R1+0x7d8], R42 ;  /* 0x0007d82a01007387 */ /* 0x000fe60000100a00 */
[----:B0-----:R-:W2:Y:S01]  /*6a340*/  LDL.LU.64 R40, [R1+0x4670] ;  /* 0x0046700001287983 */ /* 0x001ea20000300a00 */
[----:B------:R-:W2:Y:S02]  /*6a350*/  LDL.LU.64 R30, [R1+0x4668] ;  /* 0x00466800011e7983 */ /* 0x000ea40000300a00 */
[----:B------:R-:W2:Y:S02]  /*6a360*/  LDL.LU.64 R28, [R1+0x4660] ;  /* 0x00466000011c7983 */ /* 0x000ea40000300a00 */
[----:B------:R-:W-:Y:S01]  /*6a370*/  STL.64 [R1+0x4598], R14 ;  /* 0x0045980e01007387 */ /* 0x000fe20000100a00 */
        /* <DEDUP_REMOVED lines=15> */
[----:B------:R0:W-:Y:S01]  /*6a470*/  STL.64 [R1+0x7b0], R36 ;  /* 0x0007b02401007387 */ /* 0x0001e20000100a00 */
[----:B------:R-:W-:Y:S03]  /*6a480*/  STL.64 [R1+0x7b8], R38 ;  /* 0x0007b82601007387 */ /* 0x000fe60000100a00 */
[----:B0-----:R-:W2:Y:S01]  /*6a490*/  LDL.LU.64 R36, [R1+0x4650] ;  /* 0x0046500001247983 */ /* 0x001ea20000300a00 */
        /* <DEDUP_REMOVED lines=10> */
[----:B------:R-:W-:Y:S01]  /*6a540*/  HMMA.16816.F32 R8, R4, R44, R8 ;  /* 0x0000002c0408723c */ /* 0x000fe20000001808 */
[----:B------:R-:W-:-:S02]  /*6a550*/  IMAD.MOV.U32 R43, RZ, RZ, R29 ;  /* 0x000000ffff2b7224 */ /* 0x000fc400078e001d */
[----:B------:R-:W-:-:S03]  /*6a560*/  IMAD.MOV.U32 R42, RZ, RZ, R28 ;  /* 0x000000ffff2a7224 */ /* 0x000fc600078e001c */
[----:B------:R-:W-:Y:S02]  /*6a570*/  STL [R1+0x3ab4], R43 ;  /* 0x003ab42b01007387 */ /* 0x000fe40000100800 */
[----:B------:R-:W-:Y:S02]  /*6a580*/  STL [R1+0x3ab0], R42 ;  /* 0x003ab02a01007387 */ /* 0x000fe40000100800 */
[----:B------:R-:W-:Y:S02]  /*6a590*/  IMAD.MOV.U32 R46, RZ, RZ, R30 ;  /* 0x000000ffff2e7224 */ /* 0x000fe400078e001e */
[----:B------:R-:W-:Y:S02]  /*6a5a0*/  IMAD.MOV.U32 R47, RZ, RZ, R31 ;  /* 0x000000ffff2f7224 */ /* 0x000fe400078e001f */
[----:B----4-:R-:W-:-:S09]  /*6a5b0*/  IMAD.MOV.U32 R25, RZ, RZ, R23 ;  /* 0x000000ffff197224 */ /* 0x010fd200078e0017 */
[----:B------:R-:W-:Y:S01]  /*6a5c0*/  STL.64 [R1+0x780], R8 ;  /* 0x0007800801007387 */ /* 0x000fe20000100a00 */
[----:B------:R-:W3:Y:S02]  /*6a5d0*/  LDL.LU R28, [R1+0x12b0] ;  /* 0x0012b000011c7983 */ /* 0x000ee40000300800 */
[----:B------:R-:W3:Y:S02]  /*6a5e0*/  LDL.LU R29, [R1+0x12b4] ;  /* 0x0012b400011d7983 */ /* 0x000ee40000300800 */
[----:B------:R-:W3:Y:S02]  /*6a5f0*/  LDL.LU R30, [R1+0x12b8] ;  /* 0x0012b800011e7983 */ /* 0x000ee40000300800 */
[----:B------:R-:W-:Y:S02]  /*6a600*/  IMAD.MOV.U32 R38, RZ, RZ, R10 ;  /* 0x000000ffff267224 */ /* 0x000fe400078e000a */
[----:B------:R-:W-:Y:S01]  /*6a610*/  IMAD.MOV.U32 R39, RZ, RZ, R11 ;  /* 0x000000ffff277224 */ /* 0x000fe200078e000b */
[----:B------:R-:W3:Y:S01]  /*6a620*/  LDL.LU R31, [R1+0x12bc] ;  /* 0x0012bc00011f7983 */ /* 0x000ee20000300800 */
[----:B------:R-:W4:Y:S02]  /*6a630*/  LDL.LU R20, [R1+0x1710] ;  /* 0x0017100001147983 */ /* 0x000f240000300800 */
[----:B------:R-:W4:Y:S02]  /*6a640*/  LDL.LU R21, [R1+0x1714] ;  /* 0x0017140001157983 */ /* 0x000f240000300800 */
[----:B------:R-:W4:Y:S01]  /*6a650*/  LDL.LU R22, [R1+0x1718] ;  /* 0x0017180001167983 */ /* 0x000f220000300800 */
[----:B------:R-:W4:Y:S01]  /*6a660*/  LDL.LU R23, [R1+0x171c] ;  /* 0x00171c0001177983 */ /* 0x000f220000300800 */
[----:B------:R-:W-:Y:S02]  /*6a670*/  STL.64 [R1+0x44e8], R38 ;  /* 0x0044e82601007387 */ /* 0x000fe40000100a00 */
[----:B------:R0:W-:Y:S02]  /*6a680*/  STL.64 [R1+0x44e0], R36 ;  /* 0x0044e02401007387 */ /* 0x0001e40000100a00 */
[----:B0-----:R-:W3:Y:S01]  /*6a690*/  LDL R36, [R1+0x150] ;  /* 0x0001500001247983 */ /* 0x001ee20000100800 */
[----:B------:R-:W-:-:S02]  /*6a6a0*/  IMAD.MOV.U32 R37, RZ, RZ, R60 ;  /* 0x000000ffff257224 */ /* 0x000fc400078e003c */
[----:B------:R-:W3:Y:S02]  /*6a6b0*/  LDL.LU R60, [R1+0x4648] ;  /* 0x00464800013c7983 */ /* 0x000ee40000300800 */
[----:B------:R-:W-:Y:S01]  /*6a6c0*/  STL.64 [R1+0x44c8], R46 ;  /* 0x0044c82e01007387 */ /* 0x000fe20000100a00 */
[----:B------:R0:W-:Y:S04]  /*6a6d0*/  STL.64 [R1+0x44c0], R44 ;  /* 0x0044c02c01007387 */ /* 0x0001e80000100a00 */
        /* <DEDUP_REMOVED lines=8> */
[----:B--2---:R-:W-:Y:S11]  /*6a760*/  HMMA.16816.F32 R52, R4, R48, R52 ;  /* 0x000000300434723c */ /* 0x004ff60000001834 */
[----:B------:R-:W-:Y:S11]  /*6a770*/  @!UPT UIADD3 URZ, URZ, URZ, URZ ;  /* 0x0000003f3f3ff290 */ /* 0x000ff6000fffe03f */
[----:B------:R-:W-:Y:S02]  /*6a780*/  @!UPT UIADD3 URZ, URZ, URZ, URZ ;  /* 0x0000003f3f3ff290 */ /* 0x000fe4000fffe03f */
[----:B------:R-:W-:Y:S02]  /*6a790*/  IMAD.MOV.U32 R43, RZ, RZ, R52 ;  /* 0x000000ffff2b7224 */ /* 0x000fe400078e0034 */
[----:B------:R-:W-:Y:S02]  /*6a7a0*/  IMAD.MOV.U32 R42, RZ, RZ, R53 ;  /* 0x000000ffff2a7224 */ /* 0x000fe400078e0035 */
[----:B------:R-:W4:Y:S01]  /*6a7b0*/  LDL.LU.64 R52, [R1+0x4640] ;  /* 0x0046400001347983 */ /* 0x000f220000300a00 */
[----:B------:R-:W-:Y:S02]  /*6a7c0*/  IMAD.MOV.U32 R34, RZ, RZ, R54 ;  /* 0x000000ffff227224 */ /* 0x000fe400078e0036 */
[----:B------:R-:W-:-:S05]  /*6a7d0*/  IMAD.MOV.U32 R35, RZ, RZ, R55 ;  /* 0x000000ffff237224 */ /* 0x000fca00078e0037 */
[----:B------:R-:W-:Y:S01]  /*6a7e0*/  STL.64 [R1+0x44f8], R34 ;  /* 0x0044f82201007387 */ /* 0x000fe20000100a00 */
[----:B------:R0:W-:Y:S03]  /*6a7f0*/  STL.64 [R1+0x44f0], R32 ;  /* 0x0044f02001007387 */ /* 0x0001e60000100a00 */
[----:B0-----:R-:W2:Y:S01]  /*6a800*/  LDL R32, [R1+0x160] ;  /* 0x0001600001207983 */ /* 0x001ea20000100800 */
[----:B------:R-:W-:Y:S02]  /*6a810*/  STL.64 [R1+0x44d8], R42 ;  /* 0x0044d82a01007387 */ /* 0x000fe40000100a00 */
[----:B------:R0:W-:Y:S02]  /*6a820*/  STL.64 [R1+0x44d0], R40 ;  /* 0x0044d02801007387 */ /* 0x0001e40000100a00 */
[----:B0-----:R-:W2:Y:S01]  /*6a830*/  LDL.LU R40, [R1+0x12d0] ;  /* 0x0012d00001287983 */ /* 0x001ea20000300800 */
[----:B------:R-:W2:Y:S02]  /*6a840*/  LDL.LU R41, [R1+0x12d4] ;  /* 0x0012d40001297983 */ /* 0x000ea40000300800 */
[----:B------:R-:W2:Y:S02]  /*6a850*/  LDL.LU R42, [R1+0x12d8] ;  /* 0x0012d800012a7983 */ /* 0x000ea40000300800 */
[----:B------:R-:W2:Y:S01]  /*6a860*/  LDL.LU R43, [R1+0x12dc] ;  /* 0x0012dc00012b7983 */ /* 0x000ea20000300800 */
[----:B------:R-:W0:Y:S01]  /*6a870*/  S2R R27, SR_TID.X ;  /* 0x00000000001b7919 */ /* 0x000e220000002100 */
[C---:B----4-:R-:W-:Y:S08]  /*6a880*/  HMMA.16816.F32 R20, R4.reuse, R52, R20 ;  /* 0x000000340414723c */ /* 0x050ff00000001814 */
[----:B---3--:R-:W-:Y:S11]  /*6a890*/  HMMA.16816.F32 R4, R4, R56, R8 ;  /* 0x000000380404723c */ /* 0x008ff60000001808 */
[----:B------:R-:W-:Y:S04]  /*6a8a0*/  @!UPT UIADD3 URZ, URZ, URZ, URZ ;  /* 0x0000003f3f3ff290 */ /* 0x000fe8000fffe03f */
[----:B------:R-:W-:Y:S01]  /*6a8b0*/  STL.64 [R1+0x760], R20 ;  /* 0x0007601401007387 */ /* 0x000fe20000100a00 */
[----:B------:R-:W-:Y:S02]  /*6a8c0*/  IMAD.MOV.U32 R50, RZ, RZ, R22 ;  /* 0x000000ffff327224 */ /* 0x000fe400078e0016 */
[----:B------:R-:W-:Y:S02]  /*6a8d0*/  IMAD.MOV.U32 R51, RZ, RZ, R23 ;  /* 0x000000ffff337224 */ /* 0x000fe400078e0017 */
[----:B------:R-:W3:Y:S01]  /*6a8e0*/  LDL.LU R22, [R1+0x4638] ;  /* 0x0046380001167983 */ /* 0x000ee20000300800 */
[----:B------:R1:W-:Y:S04]  /*6a8f0*/  STL.64 [R1+0x4620], R52 ;  /* 0x0046203401007387 */ /* 0x0003e80000100a00 */
[----:B-1----:R-:W4:Y:S04]  /*6a900*/  LDL R52, [R1+0x170] ;  /* 0x0001700001347983 */ /* 0x002f280000100800 */
[----:B------:R-:W4:Y:S01]  /*6a910*/  LDL R53, [R1+0x174] ;  /* 0x0001740001357983 */ /* 0x000f220000100800 */
[----:B------:R-:W-:Y:S02]  /*6a920*/  STL.64 [R1+0x4518], R50 ;  /* 0x0045183201007387 */ /* 0x000fe40000100a00 */
[----:B------:R1:W-:Y:S02]  /*6a930*/  STL.64 [R1+0x4510], R48 ;  /* 0x0045103001007387 */ /* 0x0003e40000100a00 */
[----:B-1----:R-:W4:Y:S01]  /*6a940*/  LDL.LU R48, [R1+0xf20] ;  /* 0x000f200001307983 */ /* 0x002f220000300800 */
[----:B------:R-:W4:Y:S02]  /*6a950*/  LDL.LU R49, [R1+0xf24] ;  /* 0x000f240001317983 */ /* 0x000f240000300800 */
[----:B------:R-:W4:Y:S02]  /*6a960*/  LDL.LU R50, [R1+0xf28] ;  /* 0x000f280001327983 */ /* 0x000f240000300800 */
[----:B------:R-:W4:Y:S01]  /*6a970*/  LDL.LU R51, [R1+0xf2c] ;  /* 0x000f2c0001337983 */ /* 0x000f220000300800 */
[----:B------:R-:W4:Y:S01]  /*6a980*/  LDL.LU.64 R10, [R1+0x4630] ;  /* 0x00463000010a7983 */ /* 0x000f220000300a00 */
[----:B------:R-:W4:Y:S02]  /*6a990*/  LDL.LU.64 R8, [R1+0x4628] ;  /* 0x0046280001087983 */ /* 0x000f240000300a00 */
[----:B------:R-:W-:Y:S01]  /*6a9a0*/  IMAD.MOV.U32 R33, RZ, RZ, R60 ;  /* 0x000000ffff217224 */ /* 0x000fe200078e003c */
[----:B0-----:R-:W-:Y:S01]  /*6a9b0*/  LOP3.LUT R60, R27, 0x7, RZ, 0xc0, !PT ;  /* 0x000000071b3c7812 */ /* 0x001fe200078ec0ff */
[----:B------:R-:W-:-:S02]  /*6a9c0*/  IMAD.MOV.U32 R24, RZ, RZ, R26 ;  /* 0x000000ffff187224 */ /* 0x000fc400078e001a */
[C---:B------:R-:W-:Y:S02]  /*6a9d0*/  IMAD.SHL.U32 R26, R27.reuse, 0x2, RZ ;  /* 0x000000021b1a7824 */ /* 0x040fe400078e00ff */
[----:B------:R-:W-:Y:S02]  /*6a9e0*/  IMAD R60, R60, 0x110, RZ ;  /* 0x000001103c3c7824 */ /* 0x000fe400078e02ff */
[----:B------:R-:W-:-:S03]  /*6a9f0*/  IMAD.SHL.U32 R27, R27, 0x80, RZ ;  /* 0x000000801b1b7824 */ /* 0x000fc600078e00ff */
[----:B------:R-:W-:-:S04]  /*6aa00*/  LOP3.LUT R60, R60, 0x10, R26, 0x78, !PT ;  /* 0x000000103c3c7812 */ /* 0x000fc800078e781a */
[----:B------:R-:W-:Y:S01]  /*6aa10*/  LOP3.LUT R60, R60, 0x800, R27, 0xf8, !PT ;  /* 0x000008003c3c7812 */ /* 0x000fe200078ef81b */
[----:B------:R-:W-:Y:S01]  /*6aa20*/  STL.64 [R1+0x4520], R56 ;  /* 0x0045203801007387 */ /* 0x000fe20000100a00 */
[----:B------:R-:W-:Y:S02]  /*6aa30*/  STL.64 [R1+0x45a0], R58 ;  /* 0x0045a03a01007387 */ /* 0x000fe40000100a00 */
[----:B------:R-:W-:Y:S01]  /*6aa40*/  LOP3.LUT R60, R60, 0x20, RZ, 0x3c, !PT ;  /* 0x000000203c3c7812 */ /* 0x000fe200078e3cff */
[----:B------:R-:W-:Y:S01]  /*6aa50*/  STL.64 [R1+0x4e0], R4 ;  /* 0x0004e00401007387 */ /* 0x000fe20000100a00 */
[----:B------:R-:W-:Y:S03]  /*6aa60*/  STL.64 [R1+0x4e8], R6 ;  /* 0x0004e80601007387 */ /* 0x000fe60000100a00 */
[----:B------:R-:W0:Y:S04]  /*6aa70*/  LDSM.16.MT88.4 R4, [R60+0xa000] ;  /* 0x00a000003c04783b */ /* 0x000e280000004200 */
[----:B0-----:R-:W-:Y:S01]  /*6aa80*/  STL.64 [R1+0x4530], R6 ;  /* 0x0045300601007387 */ /* 0x001fe20000100a00 */
[----:B------:R4:W-:Y:S02]  /*6aa90*/  STL.64 [R1+0x4528], R4 ;  /* 0x0045280401007387 */ /* 0x0009e40000100a00 */
[C---:B----4-:R-:W-:Y:S08]  /*6aaa0*/  HMMA.16816.F32 R4, R8.reuse, R52, R48 ;  /* 0x000000340804723c */ /* 0x050ff00000001830 */
[C---:B--2---:R-:W-:Y:S08]  /*6aab0*/  HMMA.16816.F32 R40, R8.reuse, R32, R40 ;  /* 0x000000200828723c */ /* 0x044ff00000001828 */
[C---:B------:R-:W-:Y:S07]  /*6aac0*/  HMMA.16816.F32 R32, R8.reuse, R36, R44 ;  /* 0x000000240820723c */ /* 0x040fee000000182c */
[----:B------:R-:W-:Y:S01]  /*6aad0*/  STL.64 [R1+0xf20], R4 ;  /* 0x000f200401007387 */ /* 0x000fe20000100a00 */
[----:B------:R0:W-:Y:S02]  /*6aae0*/  STL.64 [R1+0xf28], R6 ;  /* 0x000f280601007387 */ /* 0x0001e40000100a00 */
[----:B0-----:R-:W-:Y:S05]  /*6aaf0*/  HMMA.16816.F32 R4, R8, R24, R28 ;  /* 0x000000180804723c */ /* 0x001fea000000181c */
[----:B------:R-:W-:Y:S01]  /*6ab00*/  STL.64 [R1+0xf10], R40 ;  /* 0x000f102801007387 */ /* 0x000fe20000100a00 */
[----:B------:R-:W-:Y:S07]  /*6ab10*/  STL.64 [R1+0xf18], R42 ;  /* 0x000f182a01007387 */ /* 0x000fee0000100a00 */
[----:B------:R0:W-:Y:S02]  /*6ab20*/  STL.64 [R1+0xf00], R32 ;  /* 0x000f002001007387 */ /* 0x0001e40000100a00 */
[----:B------:R1:W-:Y:S02]  /*6ab30*/  STL.64 [R1+0xf08], R34 ;  /* 0x000f082201007387 */ /* 0x0003e40000100a00 */
[----:B------:R-:W-:-:S02]  /*6ab40*/  IMAD.MOV.U32 R28, RZ, RZ, R13 ;  /* 0x000000ffff1c7224 */ /* 0x000fc400078e000d */
[----:B------:R-:W-:-:S04]  /*6ab50*/  IMAD.MOV.U32 R29, RZ, RZ, R12 ;  /* 0x000000ffff1d7224 */ /* 0x000fc800078e000c */
[----:B------:R2:W-:Y:S01]  /*6ab60*/  STL.64 [R1+0xef0], R4 ;  /* 0x000ef00401007387 */ /* 0x0005e20000100a00 */
[----:B------:R4:W-:Y:S02]  /*6ab70*/  STL.64 [R1+0xef8], R6 ;  /* 0x000ef80601007387 */ /* 0x0009e40000100a00 */
[----:B------:R-:W-:Y:S02]  /*6ab80*/  STL.64 [R1+0x45a8], R28 ;  /* 0x0045a81c01007387 */ /* 0x000fe40000100a00 */
[----:B0-----:R-:W2:Y:S01]  /*6ab90*/  LDL.LU R32, [R1+0x1200] ;  /* 0x0012000001207983 */ /* 0x001ea20000300800 */
[----:B------:R-:W2:Y:S01]  /*6aba0*/  LDL.LU R33, [R1+0x1204] ;  /* 0x0012040001217983 */ /* 0x000ea20000300800 */
[----:B-1----:R-:W2:Y:S02]  /*6abb0*/  LDL.LU R34, [R1+0x1208] ;  /* 0x0012080001227983 */ /* 0x002ea40000300800 */
[----:B------:R-:W2:Y:S02]  /*6abc0*/  LDL.LU R35, [R1+0x120c] ;  /* 0x00120c0001237983 */ /* 0x000ea40000300800 */
[----:B--2---:R-:W-:Y:S01]  /*6abd0*/  STL.64 [R1+0x45b8], R34 ;  /* 0x0045b82201007387 */ /* 0x004fe20000100a00 */
[----:B------:R0:W-:Y:S02]  /*6abe0*/  STL.64 [R1+0x45b0], R32 ;  /* 0x0045b02001007387 */ /* 0x0001e40000100a00 */
[----:B------:R-:W2:Y:S02]  /*6abf0*/  LDL.LU R4, [R1+0x1220] ;  /* 0x0012200001047983 */ /* 0x000ea40000300800 */
[----:B------:R-:W2:Y:S01]  /*6ac00*/  LDL.LU R5, [R1+0x1224] ;  /* 0x0012240001057983 */ /* 0x000ea20000300800 */
[----:B----4-:R-:W4:Y:S01]  /*6ac10*/  LDL.LU R6, [R1+0x1228] ;  /* 0x0012280001067983 */ /* 0x010f220000300800 */
[----:B------:R-:W4:Y:S03]  /*6ac20*/  LDL.LU R7, [R1+0x122c] ;  /* 0x00122c0001077983 */ /* 0x000f260000300800 */
[----:B----4-:R-:W-:Y:S01]  /*6ac30*/  STL.64 [R1+0x45c8], R6 ;  /* 0x0045c80601007387 */ /* 0x010fe20000100a00 */
[----:B--2---:R1:W-:Y:S02]  /*6ac40*/  STL.64 [R1+0x45c0], R4 ;  /* 0x0045c00401007387 */ /* 0x0043e40000100a00 */
[----:B------:R-:W2:Y:S02]  /*6ac50*/  LDL.LU R12, [R1+0x1240] ;  /* 0x00124000010c7983 */ /* 0x000ea40000300800 */
[----:B------:R-:W2:Y:S01]  /*6ac60*/  LDL.LU R13, [R1+0x1244] ;  /* 0x00124400010d7983 */ /* 0x000ea20000300800 */
[----:B------:R-:W4:Y:S01]  /*6ac70*/  LDL.LU R14, [R1+0x1248] ;  /* 0x00124800010e7983 */ /* 0x000f220000300800 */
[----:B------:R-:W4:Y:S02]  /*6ac80*/  LDL.LU R15, [R1+0x124c] ;  /* 0x00124c00010f7983 */ /* 0x000f240000300800 */
[----:B---3--:R-:W-:-:S02]  /*6ac90*/  IMAD.MOV.U32 R56, RZ, RZ, R22 ;  /* 0x000000ffff387224 */ /* 0x008fc400078e0016 */
[----:B------:R-:W-:Y:S02]  /*6aca0*/  IMAD.MOV.U32 R57, RZ, RZ, R19 ;  /* 0x000000ffff397224 */ /* 0x000fe400078e0013 */
[----:B0-----:R-:W-:Y:S02]  /*6acb0*/  IMAD.MOV.U32 R32, RZ, RZ, R18 ;  /* 0x000000ffff207224 */ /* 0x001fe400078e0012 */
[----:B------:R-:W-:Y:S01]  /*6acc0*/  IMAD.MOV.U32 R33, RZ, RZ, R3 ;  /* 0x000000ffff217224 */ /* 0x000fe200078e0003 */
[----:B----4-:R-:W-:Y:S01]  /*6acd0*/  STL.64 [R1+0x45d8], R14 ;  /* 0x0045d80e01007387 */ /* 0x010fe20000100a00 */
[----:B--2---:R-:W-:Y:S02]  /*6ace0*/  STL.64 [R1+0x45d0], R12 ;  /* 0x0045d00c01007387 */ /* 0x004fe40000100a00 */
[----:B------:R0:W-:Y:S02]  /*6acf0*/  STL.64 [R1+0x45e0], R56 ;  /* 0x0045e03801007387 */ /* 0x0001e40000100a00 */
[----:B------:R2:W-:Y:S01]  /*6ad00*/  STL.64 [R1+0x45e8], R32 ;  /* 0x0045e82001007387 */ /* 0x0005e20000100a00 */
[----:B-1----:R-:W3:Y:S01]  /*6ad10*/  LDL.LU R4, [R1+0x1260] ;  /* 0x0012600001047983 */ /* 0x002ee20000300800 */
[----:B------:R-:W3:Y:S02]  /*6ad20*/  LDL.LU R5, [R1+0x1264] ;  /* 0x0012640001057983 */ /* 0x000ee40000300800 */
[----:B------:R-:W4:Y:S02]  /*6ad30*/  LDL.LU R6, [R1+0x1268] ;  /* 0x0012680001067983 */ /* 0x000f240000300800 */
[----:B------:R-:W4:Y:S02]  /*6ad40*/  LDL.LU R7, [R1+0x126c] ;  /* 0x00126c0001077983 */ /* 0x000f240000300800 */
[----:B----4-:R-:W-:Y:S01]  /*6ad50*/  STL.64 [R1+0x45f8], R6 ;  /* 0x0045f80601007387 */ /* 0x010fe20000100a00 */
[----:B---3--:R-:W-:Y:S02]  /*6ad60*/  STL.64 [R1+0x45f0], R4 ;  /* 0x0045f00401007387 */ /* 0x008fe40000100a00 */
[----:B0-----:R-:W3:Y:S02]  /*6ad70*/  LDL.LU R56, [R1+0x1270] ;  /* 0x0012700001387983 */ /* 0x001ee40000300800 */
[----:B------:R-:W3:Y:S01]  /*6ad80*/  LDL.LU R57, [R1+0x1274] ;  /* 0x0012740001397983 */ /* 0x000ee20000300800 */
[----:B------:R-:W4:Y:S01]  /*6ad90*/  LDL.LU R58, [R1+0x1278] ;  /* 0x00127800013a7983 */ /* 0x000f220000300800 */
[----:B------:R-:W4:Y:S02]  /*6ada0*/  LDL.LU R59, [R1+0x127c] ;  /* 0x00127c00013b7983 */ /* 0x000f240000300800 */
[----:B--2---:R-:W-:-:S02]  /*6adb0*/  IMAD.MOV.U32 R32, RZ, RZ, R2 ;  /* 0x000000ffff207224 */ /* 0x004fc400078e0002 */
[----:B------:R-:W-:Y:S01]  /*6adc0*/  IMAD.MOV.U32 R33, RZ, RZ, R0 ;  /* 0x000000ffff217224 */ /* 0x000fe200078e0000 */
[----:B----4-:R-:W-:Y:S01]  /*6add0*/  STL.64 [R1+0x4608], R58 ;  /* 0x0046083a01007387 */ /* 0x010fe20000100a00 */
[----:B---3--:R-:W-:Y:S02]  /*6ade0*/  STL.64 [R1+0x4600], R56 ;  /* 0x0046003801007387 */ /* 0x008fe40000100a00 */
        /* <DEDUP_REMOVED lines=15> */
[----:B------:R-:W3:Y:S02]  /*6aee0*/  LDL.64 R12, [R1+0x100] ;  /* 0x00010000010c7983 */ /* 0x000ee40000100a00 */
[----:B------:R-:W3:Y:S01]  /*6aef0*/  LDL.LU R28, [R1+0x1250] ;  /* 0x00125000011c7983 */ /* 0x000ee20000300800 */
[----:B------:R-:W3:Y:S01]  /*6af00*/  LDL.LU R29, [R1+0x1254] ;  /* 0x00125400011d7983 */ /* 0x000ee20000300800 */
[----:B------:R-:W3:Y:S02]  /*6af10*/  LDL.LU R30, [R1+0x1258] ;  /* 0x00125800011e7983 */ /* 0x000ee40000300800 */
[----:B------:R-:W3:Y:S02]  /*6af20*/  LDL.LU R31, [R1+0x125c] ;  /* 0x00125c00011f7983 */ /* 0x000ee40000300800 */
[----:B------:R-:W3:Y:S01]  /*6af30*/  LDL.64 R24, [R1+0xd0] ;  /* 0x0000d00001187983 */ /* 0x000ee20000100a00 */
[----:B------:R-:W3:Y:S01]  /*6af40*/  LDL.LU R20, [R1+0x1230] ;  /* 0x0012300001147983 */ /* 0x000ee20000300800 */
[----:B------:R-:W3:Y:S02]  /*6af50*/  LDL.LU R21, [R1+0x1234] ;  /* 0x0012340001157983 */ /* 0x000ee40000300800 */
[----:B------:R-:W3:Y:S02]  /*6af60*/  LDL.LU R22, [R1+0x1238] ;  /* 0x0012380001167983 */ /* 0x000ee40000300800 */
[----:B------:R-:W3:Y:S01]  /*6af70*/  LDL.LU R23, [R1+0x123c] ;  /* 0x00123c0001177983 */ /* 0x000ee20000300800 */
[----:B------:R-:W3:Y:S01]  /*6af80*/  LDL.64 R48, [R1+0xb0] ;  /* 0x0000b00001307983 */ /* 0x000ee20000100a00 */
[----:B------:R-:W3:Y:S02]  /*6af90*/  LDL.LU R40, [R1+0x1210] ;  /* 0x0012100001287983 */ /* 0x000ee40000300800 */
[----:B------:R-:W3:Y:S02]  /*6afa0*/  LDL.LU R41, [R1+0x1214] ;  /* 0x0012140001297983 */ /* 0x000ee40000300800 */
[----:B------:R-:W3:Y:S01]  /*6afb0*/  LDL.LU R42, [R1+0x1218] ;  /* 0x00121800012a7983 */ /* 0x000ee20000300800 */
[----:B------:R-:W3:Y:S01]  /*6afc0*/  LDL.LU R43, [R1+0x121c] ;  /* 0x00121c00012b7983 */ /* 0x000ee20000300800 */
[----:B------:R-:W3:Y:S02]  /*6afd0*/  LDL.64 R44, [R1+0x90] ;  /* 0x00009000012c7983 */ /* 0x000ee40000100a00 */
[----:B------:R-:W3:Y:S02]  /*6afe0*/  LDL.LU R36, [R1+0x11f0] ;  /* 0x0011f00001247983 */ /* 0x000ee40000300800 */
[----:B------:R-:W3:Y:S01]  /*6aff0*/  LDL.LU R37, [R1+0x11f4] ;  /* 0x0011f40001257983 */ /* 0x000ee20000300800 */
[----:B------:R-:W3:Y:S01]  /*6b000*/  LDL.LU R38, [R1+0x11f8] ;  /* 0x0011f80001267983 */ /* 0x000ee20000300800 */
[----:B------:R-:W3:Y:S01]  /*6b010*/  LDL.LU R39, [R1+0x11fc] ;  /* 0x0011fc0001277983 */ /* 0x000ee20000300800 */
[C---:B--2---:R-:W-:Y:S11]  /*6b020*/  HMMA.16816.F32 R52, R8.reuse, R32, R52 ;  /* 0x000000200834723c */ /* 0x044ff60000001834 */
[----:B------:R-:W-:Y:S11]  /*6b030*/  @!UPT UIADD3 URZ, URZ, URZ, URZ ;  /* 0x0000003f3f3ff290 */ /* 0x000ff6000fffe03f */
[----:B------:R-:W-:Y:S01]  /*6b040*/  @!UPT UIADD3 URZ, URZ, URZ, URZ ;  /* 0x0000003f3f3ff290 */ /* 0x000fe2000fffe03f */
[----:B------:R0:W-:Y:S01]  /*6b050*/  STL.64 [R1+0xee0], R52 ;  /* 0x000ee03401007387 */ /* 0x0001e20000100a00 */
[----:B------:R1:W-:Y:S03]  /*6b060*/  STL.64 [R1+0xee8], R54 ;  /* 0x000ee83601007387 */ /* 0x0003e60000100a00 */
[----:B0-----:R-:W2:Y:S01]  /*6b070*/  LDL.LU.64 R52, [R1+0x4620] ;  /* 0x0046200001347983 */ /* 0x001ea20000300a00 */
[----:B---3--:R-:W-:Y:S01]  /*6b080*/  HMMA.16816.F32 R16, R8, R56, R16 ;  /* 0x000000380810723c */ /* 0x008fe20000001810 */
[----:B-1----:R-:W-:Y:S02]  /*6b090*/  IMAD.MOV.U32 R55, RZ, RZ, R32 ;  /* 0x000000ffff377224 */ /* 0x002fe400078e0020 */
[----:B------:R-:W-:Y:S02]  /*6b0a0*/  IMAD.MOV.U32 R54, RZ, RZ, R33 ;  /* 0x000000ffff367224 */ /* 0x000fe400078e0021 */
[----:B------:R-:W4:Y:S03]  /*6b0b0*/  LDL.LU.64 R32, [R1+0x4618] ;  /* 0x0046180001207983 */ /* 0x000f260000300a00 */
[----:B------:R-:W-:Y:S01]  /*6b0c0*/  STL.64 [R1+0x4540], R54 ;  /* 0x0045403601007387 */ /* 0x000fe20000100a00 */
[----:B--2---:R0:W-:Y:S04]  /*6b0d0*/  STL.64 [R1+0x4538], R52 ;  /* 0x0045383401007387 */ /* 0x0041e80000100a00 */
[----:B0-----:R-:W2:Y:S10]  /*6b0e0*/  LDL.64 R52, [R1+0xc0] ;  /* 0x0000c00001347983 */ /* 0x001eb40000100a00 */
[----:B------:R0:W-:Y:S02]  /*6b0f0*/  STL.64 [R1+0xed0], R16 ;  /* 0x000ed01001007387 */ /* 0x0001e40000100a00 */
[----:B------:R1:W-:Y:S01]  /*6b100*/  STL.64 [R1+0xed8], R18 ;  /* 0x000ed81201007387 */ /* 0x0003e20000100a00 */
[----:B0-----:R-:W3:Y:S01]  /*6b110*/  LDL.LU.64 R16, [R1+0x4610] ;  /* 0x0046100001107983 */ /* 0x001ee20000300a00 */
[----:B-1----:R-:W-:-:S02]  /*6b120*/  IMAD.MOV.U32 R19, RZ, RZ, R56 ;  /* 0x000000ffff137224 */ /* 0x002fc400078e0038 */
[----:B------:R-:W-:Y:S02]  /*6b130*/  IMAD.MOV.U32 R18, RZ, RZ, R57 ;  /* 0x000000ffff127224 */ /* 0x000fe400078e0039 */
[----:B------:R-:W2:Y:S01]  /*6b140*/  LDL.LU.64 R58, [R1+0x4608] ;  /* 0x00460800013a7983 */ /* 0x000ea20000300a00 */
[----:B------:R-:W2:Y:S01]  /*6b150*/  LDL.LU.64 R56, [R1+0x4600] ;  /* 0x0046000001387983 */ /* 0x000ea20000300a00 */
[C---:B----4-:R-:W-:Y:S01]  /*6b160*/  HMMA.16816.F32 R32, R8.reuse, R32, R4 ;  /* 0x000000200820723c */ /* 0x050fe20000001804 */
[----:B------:R-:W-:Y:S02]  /*6b170*/  STL.64 [R1+0x4548], R18 ;  /* 0x0045481201007387 */ /* 0x000fe40000100a00 */
[----:B------:R-:W4:Y:S01]  /*6b180*/  LDL.LU.64 R6, [R1+0x45f8] ;  /* 0x0045f80001067983 */ /* 0x000f220000300a00 */
[----:B------:R-:W4:Y:S01]  /*6b190*/  LDL.LU.64 R4, [R1+0x45f0] ;  /* 0x0045f00001047983 */ /* 0x000f220000300a00 */
[----:B------:R-:W-:Y:S02]  /*6b1a0*/  IMAD.MOV.U32 R2, RZ, RZ, R12 ;  /* 0x000000ffff027224 */ /* 0x000fe400078e000c */
[----:B------:R-:W-:Y:S11]  /*6b1b0*/  IMAD.MOV.U32 R0, RZ, RZ, R13 ;  /* 0x000000ffff007224 */ /* 0x000ff600078e000d */
[----:B------:R-:W-:Y:S05]  /*6b1c0*/  @!UPT UIADD3 URZ, URZ, URZ, URZ ;  /* 0x0000003f3f3ff290 */ /* 0x000fea000fffe03f */
[----:B------:R0:W-:Y:S01]  /*6b1d0*/  STL.64 [R1+0xec0], R32 ;  /* 0x000ec02001007387 */ /* 0x0001e20000100a00 */
[----:B------:R-:W-:Y:S03]  /*6b1e0*/  STL.64 [R1+0xec8], R34 ;  /* 0x000ec82201007387 */ /* 0x000fe60000100a00 */
[----:B0-----:R-:W4:Y:S01]  /*6b1f0*/  LDL.LU.64 R32, [R1+0x45e8] ;  /* 0x0045e80001207983 */ /* 0x001f220000300a00 */
[C---:B--2---:R-:W-:Y:S11]  /*6b200*/  HMMA.16816.F32 R56, R8.reuse, R12, R56 ;  /* 0x0000000c0838723c */ /* 0x044ff60000001838 */
[----:B------:R-:W-:Y:S11]  /*6b210*/  @!UPT UIADD3 URZ, URZ, URZ, URZ ;  /* 0x0000003f3f3ff290 */ /* 0x000ff6000fffe03f */
[----:B------:R-:W-:Y:S01]  /*6b220*/  @!UPT UIADD3 URZ, URZ, URZ, URZ ;  /* 0x0000003f3f3ff290 */ /* 0x000fe2000fffe03f */
[----:B------:R0:W-:Y:S01]  /*6b230*/  STL.64 [R1+0xeb0], R56 ;  /* 0x000eb03801007387 */ /* 0x0001e20000100a00 */
[----:B------:R-:W-:Y:S03]  /*6b240*/  STL.64 [R1+0xeb8], R58 ;  /* 0x000eb83a01007387 */ /* 0x000fe60000100a00 */
[----:B0-----:R-:W2:Y:S01]  /*6b250*/  LDL.LU.64 R56, [R1+0x45e0] ;  /* 0x0045e00001387983 */ /* 0x001ea20000300a00 */
[----:B------:R-:W3:Y:S02]  /*6b260*/  LDL.LU.64 R14, [R1+0x45d8] ;  /* 0x0045d800010e7983 */ /* 0x000ee40000300a00 */
[----:B------:R-:W3:Y:S01]  /*6b270*/  LDL.LU.64 R12, [R1+0x45d0] ;  /* 0x0045d000010c7983 */ /* 0x000ee20000300a00 */
[C---:B----4-:R-:W-:Y:S08]  /*6b280*/  HMMA.16816.F32 R32, R8.reuse, R32, R4 ;  /* 0x000000200820723c */ /* 0x050ff00000001804 */
[C---:B------:R-:W-:Y:S01]  /*6b290*/  HMMA.16816.F32 R20, R8.reuse, R52, R20 ;  /* 0x000000340814723c */ /* 0x040fe20000001814 */
[----:B------:R-:W4:Y:S01]  /*6b2a0*/  LDL.LU.64 R6, [R1+0x45c8] ;  /* 0x0045c80001067983 */ /* 0x000f220000300a00 */
[----:B------:R-:W4:Y:S11]  /*6b2b0*/  LDL.LU.64 R4, [R1+0x45c0] ;  /* 0x0045c00001047983 */ /* 0x000f360000300a00 */
[----:B------:R-:W-:Y:S02]  /*6b2c0*/  @!UPT UIADD3 URZ, URZ, URZ, URZ ;  /* 0x0000003f3f3ff290 */ /* 0x000fe4000fffe03f */
[----:B------:R-:W-:Y:S01]  /*6b2d0*/  STL.64 [R1+0xea0], R32 ;  /* 0x000ea02001007387 */ /* 0x000fe20000100a00 */
[----:B------:R0:W-:Y:S03]  /*6b2e0*/  STL.64 [R1+0xea8], R34 ;  /* 0x000ea82201007387 */ /* 0x0001e60000100a00 */
[----:B0-----:R-:W4:Y:S01]  /*6b2f0*/  LDL.LU.64 R34, [R1+0x45b8] ;  /* 0x0045b80001227983 */ /* 0x001f220000300a00 */
[----:B------:R-:W4:Y:S01]  /*6b300*/  LDL.LU.64 R32, [R1+0x45b0] ;  /* 0x0045b00001207983 */ /* 0x000f220000300a00 */
[C---:B--2---:R-:W-:Y:S08]  /*6b310*/  HMMA.16816.F32 R56, R8.reuse, R56, R28 ;  /* 0x000000380838723c */ /* 0x044ff0000000181c */
[----:B---3--:R-:W-:Y:S01]  /*6b320*/  HMMA.16816.F32 R12, R8, R24, R12 ;  /* 0x00000018080c723c */ /* 0x008fe2000000180c */
[----:B------:R-:W2:Y:S11]  /*6b330*/  LDL.LU.64 R28, [R1+0x45a8] ;  /* 0x0045a800011c7983 */ /* 0x000eb60000300a00 */
[----:B------:R-:W-:Y:S03]  /*6b340*/  @!UPT UIADD3 URZ, URZ, URZ, URZ ;  /* 0x0000003f3f3ff290 */ /* 0x000fe6000fffe03f */
[----:B------:R-:W-:Y:S01]  /*6b350*/  STL.64 [R1+0xe90], R56 ;  /* 0x000e903801007387 */ /* 0x000fe20000100a00 */
[----:B------:R0:W-:Y:S03]  /*6b360*/  STL.64 [R1+0xe98], R58 ;  /* 0x000e983a01007387 */ /* 0x0001e60000100a00 */
[----:B0-----:R-:W3:Y:S04]  /*6b370*/  LDL.LU.64 R58, [R1+0x45a0] ;  /* 0x0045a000013a7983 */ /* 0x001ee80000300a00 */
[----:B------:R0:W-:Y:S02]  /*6b380*/  STL.64 [R1+0xe80], R12 ;  /* 0x000e800c01007387 */ /* 0x0001e40000100a00 */
[----:B------:R1:W-:Y:S02]  /*6b390*/  STL.64 [R1+0xe88], R14 ;  /* 0x000e880e01007387 */ /* 0x0003e40000100a00 */
[----:B0-----:R-:W-:-:S02]  /*6b3a0*/  IMAD.MOV.U32 R13, RZ, RZ, R24 ;  /* 0x000000ffff0d7224 */ /* 0x001fc400078e0018 */
[----:B------:R-:W-:Y:S01]  /*6b3b0*/  IMAD.MOV.U32 R12, RZ, RZ, R25 ;  /* 0x000000ffff0c7224 */ /* 0x000fe200078e0019 */
[----:B-1----:R-:W2:Y:S01]  /*6b3c0*/  LDL.LU.64 R14, [R1+0x4598] ;  /* 0x00459800010e7983 */ /* 0x002ea20000300a00 */
[----:B------:R-:W2:Y:S03]  /*6b3d0*/  LDL.LU.64 R24, [R1+0x4590] ;  /* 0x0045900001187983 */ /* 0x000ea60000300a00 */
[----:B------:R-:W-:Y:S01]  /*6b3e0*/  STL.64 [R1+0x4550], R12 ;  /* 0x0045500c01007387 */ /* 0x000fe20000100a00 */
[----:B------:R0:W-:Y:S02]  /*6b3f0*/  STL.64 [R1+0xe70], R20 ;  /* 0x000e701401007387 */ /* 0x0001e40000100a00 */
[----:B------:R-:W-:Y:S01]  /*6b400*/  STL.64 [R1+0xe78], R22 ;  /* 0x000e781601007387 */ /* 0x000fe20000100a00 */
[----:B0-----:R-:W2:Y:S01]  /*6b410*/  LDL.LU.64 R20, [R1+0x4588] ;  /* 0x0045880001147983 */ /* 0x001ea20000300a00 */
[C---:B----4-:R-:W-:Y:S11]  /*6b420*/  HMMA.16816.F32 R4, R8.reuse, R48, R4 ;  /* 0x000000300804723c */ /* 0x050ff60000001804 */
[----:B------:R-:W-:Y:S11]  /*6b430*/  @!UPT UIADD3 URZ, URZ, URZ, URZ ;  /* 0x0000003f3f3ff290 */ /* 0x000ff6000fffe03f */
[----:B------:R-:W-:Y:S01]  /*6b440*/  @!UPT UIADD3 URZ, URZ, URZ, URZ ;  /* 0x0000003f3f3ff290 */ /* 0x000fe2000fffe03f */
[----:B------:R-:W-:Y:S01]  /*6b450*/  STL.64 [R1+0xe60], R4 ;  /* 0x000e600401007387 */ /* 0x000fe20000100a00 */
[----:B------:R0:W-:Y:S02]  /*6b460*/  STL.64 [R1+0xe68], R6 ;  /* 0x000e680601007387 */ /* 0x0001e40000100a00 */
[----:B0-----:R-:W-:Y:S01]  /*6b470*/  HMMA.16816.F32 R4, R8, R44, R32 ;  /* 0x0000002c0804723c */ /* 0x001fe20000001820 */
[----:B------:R-:W-:Y:S02]  /*6b480*/  IMAD.MOV.U32 R22, RZ, RZ, R44 ;  /* 0x000000ffff167224 */ /* 0x000fe400078e002c */
[----:B------:R-:W-:Y:S02]  /*6b490*/  IMAD.MOV.U32 R23, RZ, RZ, R53 ;  /* 0x000000ffff177224 */ /* 0x000fe400078e0035 */
[----:B------:R-:W-:-:S03]  /*6b4a0*/  IMAD.MOV.U32 R3, RZ, RZ, R45 ;  /* 0x000000ffff037224 */ /* 0x000fc600078e002d */
[C---:B--2---:R-:W-:Y:S11]  /*6b4b0*/  HMMA.16816.F32 R40, R8.reuse, R20, R40 ;  /* 0x000000140828723c */ /* 0x044ff60000001828 */
[----:B------:R-:W-:Y:S11]  /*6b4c0*/  @!UPT UIADD3 URZ, URZ, URZ, URZ ;  /* 0x0000003f3f3ff290 */ /* 0x000ff6000fffe03f */
[----:B------:R-:W-:Y:S01]  /*6b4d0*/  @!UPT UIADD3 URZ, URZ, URZ, URZ ;  /* 0x0000003f3f3ff290 */ /* 0x000fe2000fffe03f */
[----:B------:R-:W-:Y:S01]  /*6b4e0*/  STL.64 [R1+0xe50], R40 ;  /* 0x000e502801007387 */ /* 0x000fe20000100a00 */
[----:B------:R-:W-:Y:S02]  /*6b4f0*/  STL.64 [R1+0xe58], R42 ;  /* 0x000e582a01007387 */ /* 0x000fe40000100a00 */
[----:B------:R-:W-:Y:S02]  /*6b500*/  STL.64 [R1+0xe40], R4 ;  /* 0x000e400401007387 */ /* 0x000fe40000100a00 */
[----:B------:R0:W-:Y:S02]  /*6b510*/  STL.64 [R1+0xe48], R6 ;  /* 0x000e480601007387 */ /* 0x0001e40000100a00 */
[----:B0-----:R-:W-:Y:S01]  /*6b520*/  HMMA.16816.F32 R4, R8, R28, R36 ;  /* 0x0000001c0804723c */ /* 0x001fe20000001824 */
[----:B------:R-:W-:Y:S01]  /*6b530*/  STL [R1+0x4410], R22 ;  /* 0x0044101601007387 */ /* 0x000fe20000100800 */
[----:B------:R-:W-:Y:S02]  /*6b540*/  STL.64 [R1+0x4408], R20 ;  /* 0x0044081401007387 */ /* 0x000fe40000100a00 */
[----:B------:R-:W-:Y:S02]  /*6b550*/  STL [R1+0x44b0], R23 ;  /* 0x0044b01701007387 */ /* 0x000fe40000100800 */
[----:B------:R-:W-:-:S02]  /*6b560*/  IMAD.MOV.U32 R44, RZ, RZ, R25 ;  /* 0x000000ffff2c7224 */ /* 0x000fc400078e0019 */
[----:B------:R-:W2:Y:S01]  /*6b570*/  LDL.LU R25, [R1+0x4584] ;  /* 0x0045840001197983 */ /* 0x000ea20000300800 */
[----:B------:R-:W-:Y:S11]  /*6b580*/  IMAD.MOV.U32 R45, RZ, RZ, R24 ;  /* 0x000000ffff2d7224 */ /* 0x000ff600078e0018 */
[----:B------:R-:W-:Y:S03]  /*6b590*/  @!UPT UIADD3 URZ, URZ, URZ, URZ ;  /* 0x0000003f3f3ff290 */ /* 0x000fe6000fffe03f */
[----:B------:R3:W-:Y:S01]  /*6b5a0*/  STL.64 [R1+0xe30], R4 ;  /* 0x000e300401007387 */ /* 0x0007e20000100a00 */
[----:B------:R-:W-:Y:S02]  /*6b5b0*/  STL.64 [R1+0xe38], R6 ;  /* 0x000e380601007387 */ /* 0x000fe40000100a00 */
[----:B------:R-:W4:Y:S02]  /*6b5c0*/  LDL.LU R24, [R1+0x4580] ;  /* 0x0045800001187983 */ /* 0x000f240000300800 */
[----:B------:R-:W4:Y:S01]  /*6b5d0*/  LDL.LU R28, [R1+0x11e0] ;  /* 0x0011e000011c7983 */ /* 0x000f220000300800 */
[----:B------:R-:W4:Y:S01]  /*6b5e0*/  LDL.LU R29, [R1+0x11e4] ;  /* 0x0011e400011d7983 */ /* 0x000f220000300800 */
[----:B------:R-:W4:Y:S02]  /*6b5f0*/  LDL.LU R30, [R1+0x11e8] ;  /* 0x0011e800011e7983 */ /* 0x000f240000300800 */
[----:B------:R-:W4:Y:S02]  /*6b600*/  LDL.LU R31, [R1+0x11ec] ;  /* 0x0011ec00011f7983 */ /* 0x000f240000300800 */
[----:B------:R-:W-:-:S02]  /*6b610*/  IMAD.MOV.U32 R40, RZ, RZ, R17 ;  /* 0x000000ffff287224 */ /* 0x000fc400078e0011 */
[----:B------:R-:W-:Y:S01]  /*6b620*/  IMAD.MOV.U32 R41, RZ, RZ, R16 ;  /* 0x000000ffff297224 */ /* 0x000fe200078e0010 */
[----:B------:R0:W-:Y:S01]  /*6b630*/  STL.64 [R1+0x4558], R44 ;  /* 0x0045582c01007387 */ /* 0x0001e20000100a00 */
[----:B---3--:R-:W-:Y:S02]  /*6b640*/  IMAD.MOV.U32 R4, RZ, RZ, R58 ;  /* 0x000000ffff047224 */ /* 0x008fe400078e003a */
[----:B------:R-:W-:Y:S01]  /*6b650*/  IMAD.MOV.U32 R5, RZ, RZ, R59 ;  /* 0x000000ffff057224 */ /* 0x000fe200078e003b */
[----:B------:R-:W3:Y:S01]  /*6b660*/  LDL.LU R58, [R1+0x457c] ;  /* 0x00457c00013a7983 */ /* 0x000ee20000300800 */
[----:B------:R-:W3:Y:S03]  /*6b670*/  LDL.LU R59, [R1+0x4578] ;  /* 0x00457800013b7983 */ /* 0x000ee60000300800 */
[----:B------:R-:W-:Y:S01]  /*6b680*/  STL.64 [R1+0x4560], R4 ;  /* 0x0045600401007387 */ /* 0x000fe20000100a00 */
[----:B------:R1:W-:Y:S02]  /*6b690*/  STL.64 [R1+0x4568], R40 ;  /* 0x0045682801007387 */ /* 0x0003e40000100a00 */
[----:B------:R-:W3:Y:S02]  /*6b6a0*/  LDL.LU R16, [R1+0x11b0] ;  /* 0x0011b00001107983 */ /* 0x000ee40000300800 */
[----:B------:R-:W3:Y:S01]  /*6b6b0*/  LDL.LU R17, [R1+0x11b4] ;  /* 0x0011b40001117983 */ /* 0x000ee20000300800 */
[----:B------:R-:W3:Y:S01]  /*6b6c0*/  LDL.LU R18, [R1+0x11b8] ;  /* 0x0011b80001127983 */ /* 0x000ee20000300800 */
[----:B------:R-:W3:Y:S02]  /*6b6d0*/  LDL.LU R19, [R1+0x11bc] ;  /* 0x0011bc0001137983 */ /* 0x000ee40000300800 */
[----:B--2---:R-:W-:-:S02]  /*6b6e0*/  IMAD.MOV.U32 R13, RZ, RZ, R25 ;  /* 0x000000ffff0d7224 */ /* 0x004fc400078e0019 */
[----:B----4-:R-:W-:Y:S02]  /*6b6f0*/  IMAD.MOV.U32 R12, RZ, RZ, R24 ;  /* 0x000000ffff0c7224 */ /* 0x010fe400078e0018 */
[----:B------:R-:W2:Y:S01]  /*6b700*/  LDL.LU R24, [R1+0x4574] ;  /* 0x0045740001187983 */ /* 0x000ea20000300800 */
[----:B------:R-:W2:Y:S02]  /*6b710*/  LDL.LU R25, [R1+0x4570] ;  /* 0x0045700001197983 */ /* 0x000ea40000300800 */
[----:B0-----:R-:W4:Y:S02]  /*6b720*/  LDL.LU R44, [R1+0x11c0] ;  /* 0x0011c000012c7983 */ /* 0x001f240000300800 */
[----:B------:R-:W4:Y:S01]  /*6b730*/  LDL.LU R45, [R1+0x11c4] ;  /* 0x0011c400012d7983 */ /* 0x000f220000300800 */
[----:B------:R-:W4:Y:S01]  /*6b740*/  LDL.LU R46, [R1+0x11c8] ;  /* 0x0011c800012e7983 */ /* 0x000f220000300800 */
[----:B------:R-:W4:Y:S02]  /*6b750*/  LDL.LU R47, [R1+0x11cc] ;  /* 0x0011cc00012f7983 */ /* 0x000f240000300800 */
[----:B-1----:R-:W4:Y:S02]  /*6b760*/  LDL.LU R40, [R1+0x11d0] ;  /* 0x0011d00001287983 */ /* 0x002f240000300800 */
[----:B------:R-:W4:Y:S01]  /*6b770*/  LDL.LU R41, [R1+0x11d4] ;  /* 0x0011d40001297983 */ /* 0x000f220000300800 */
[----:B------:R-:W4:Y:S01]  /*6b780*/  LDL.LU R42, [R1+0x11d8] ;  /* 0x0011d800012a7983 */ /* 0x000f220000300800 */
[----:B------:R-:W4:Y:S02]  /*6b790*/  LDL.LU R43, [R1+0x11dc] ;  /* 0x0011dc00012b7983 */ /* 0x000f240000300800 */
[----:B------:R-:W-:-:S02]  /*6b7a0*/  IMAD.MOV.U32 R26, RZ, RZ, R52 ;  /* 0x000000ffff1a7224 */ /* 0x000fc400078e0034 */
[----:B------:R-:W4:Y:S01]  /*6b7b0*/  LDL.LU R52, [R1+0x11a0] ;  /* 0x0011a00001347983 */ /* 0x000f220000300800 */
[----:B------:R-:W4:Y:S02]  /*6b7c0*/  LDL.LU R53, [R1+0x11a4] ;  /* 0x0011a40001357983 */ /* 0x000f240000300800 */
[----:B------:R-:W4:Y:S02]  /*6b7d0*/  LDL.LU R54, [R1+0x11a8] ;  /* 0x0011a80001367983 */ /* 0x000f240000300800 */
[----:B------:R-:W4:Y:S01]  /*6b7e0*/  LDL.LU R55, [R1+0x11ac] ;  /* 0x0011ac0001377983 */ /* 0x000f220000300800 */
[----:B------:R-:W4:Y:S01]  /*6b7f0*/  LDL.LU R56, [R1+0x1190] ;  /* 0x0011900001387983 */ /* 0x000f220000300800 */
[----:B---3--:R-:W-:Y:S02]  /*6b800*/  IMAD.MOV.U32 R4, RZ, RZ, R59 ;  /* 0x000000ffff047224 */ /* 0x008fe400078e003b */
[----:B------:R-:W-:Y:S02]  /*6b810*/  IMAD.MOV.U32 R5, RZ, RZ, R58 ;  /* 0x000000ffff057224 */ /* 0x000fe400078e003a */
[----:B------:R-:W3:Y:S01]  /*6b820*/  LDL.LU R57, [R1+0x1194] ;  /* 0x0011940001397983 */ /* 0x000ee20000300800 */
[----:B------:R-:W3:Y:S01]  /*6b830*/  LDL.LU R58, [R1+0x1198] ;  /* 0x00119800013a7983 */ /* 0x000ee20000300800 */
[----:B------:R-:W3:Y:S02]  /*6b840*/  LDL.LU R59, [R1+0x119c] ;  /* 0x00119c00013b7983 */ /* 0x000ee40000300800 */
[----:B------:R-:W3:Y:S02]  /*6b850*/  LDL.64 R20, [R1+0x10] ;  /* 0x0000100001147983 */ /* 0x000ee40000100a00 */
[----:B------:R-:W3:Y:S02]  /*6b860*/  LDL.LU R32, [R1+0x1160] ;  /* 0x0011600001207983 */ /* 0x000ee40000300800 */
[----:B------:R-:W-:-:S02]  /*6b870*/  IMAD.MOV.U32 R61, RZ, RZ, R48 ;  /* 0x000000ffff3d7224 */ /* 0x000fc400078e0030 */
[----:B------:R-:W-:Y:S01]  /*6b880*/  IMAD.MOV.U32 R27, RZ, RZ, R49 ;  /* 0x000000ffff1b7224 */ /* 0x000fe200078e0031 */
[C---:B--2---:R-:W-:Y:S08]  /*6b890*/  HMMA.16816.F32 R28, R8.reuse, R24, R28 ;  /* 0x00000018081c723c */ /* 0x044ff0000000181c */
[----:B----4-:R-:W-:Y:S11]  /*6b8a0*/  HMMA.16816.F32 R4, R8, R4, R40 ;  /* 0x000000040804723c */ /* 0x010ff60000001828 */
[----:B------:R-:W-:Y:S04]  /*6b8b0*/  @!UPT UIADD3 URZ, URZ, URZ, URZ ;  /* 0x0000003f3f3ff290 */ /* 0x000fe8000fffe03f */
[----:B------:R-:W-:Y:S01]  /*6b8c0*/  STL.64 [R1+0xe20], R28 ;  /* 0x000e201c01007387 */ /* 0x000fe20000100a00 */
[----:B------:R-:W-:Y:S02]  /*6b8d0*/  STL.64 [R1+0xe28], R30 ;  /* 0x000e281e01007387 */ /* 0x000fe40000100a00 */
[----:B------:R-:W2:Y:S02]  /*6b8e0*/  LDL.LU R33, [R1+0x1164] ;  /* 0x0011640001217983 */ /* 0x000ea40000300800 */
[----:B------:R-:W2:Y:S01]  /*6b8f0*/  LDL.LU R34, [R1+0x1168] ;  /* 0x0011680001227983 */ /* 0x000ea20000300800 */
[----:B------:R-:W2:Y:S01]  /*6b900*/  LDL.LU R35, [R1+0x116c] ;  /* 0x00116c0001237983 */ /* 0x000ea20000300800 */
[----:B------:R-:W4:Y:S02]  /*6b910*/  LDL.LU R48, [R1+0x1170] ;  /* 0x0011700001307983 */ /* 0x000f240000300800 */
[----:B------:R-:W4:Y:S02]  /*6b920*/  LDL.LU R49, [R1+0x1174] ;  /* 0x0011740001317983 */ /* 0x000f240000300800 */
[----:B------:R-:W4:Y:S01]  /*6b930*/  LDL.LU R50, [R1+0x1178] ;  /* 0x0011780001327983 */ /* 0x000f220000300800 */
[----:B------:R-:W4:Y:S01]  /*6b940*/  LDL.LU R51, [R1+0x117c] ;  /* 0x00117c0001337983 */ /* 0x000f220000300800 */
[----:B------:R-:W2:Y:S02]  /*6b950*/  LDL.LU R36, [R1+0xd90] ;  /* 0x000d900001247983 */ /* 0x000ea40000300800 */
[----:B------:R-:W2:Y:S02]  /*6b960*/  LDL.LU R37, [R1+0xd94] ;  /* 0x000d940001257983 */ /* 0x000ea40000300800 */
[----:B------:R-:W2:Y:S01]  /*6b970*/  LDL.LU R38, [R1+0xd98] ;  /* 0x000d980001267983 */ /* 0x000ea20000300800 */
[----:B------:R-:W2:Y:S01]  /*6b980*/  LDL.LU R39, [R1+0xd9c] ;  /* 0x000d9c0001277983 */ /* 0x000ea20000300800 */
[----:B------:R0:W-:Y:S02]  /*6b990*/  STL.64 [R1+0x43f8], R24 ;  /* 0x0043f81801007387 */ /* 0x0001e40000100a00 */
[----:B------:R1:W-:Y:S01]  /*6b9a0*/  STL.64 [R1+0x44b8], R26 ;  /* 0x0044b81a01007387 */ /* 0x0003e20000100a00 */
[----:B0-----:R-:W2:Y:S01]  /*6b9b0*/  LDL.LU R24, [R1+0x1180] ;  /* 0x0011800001187983 */ /* 0x001ea20000300800 */
[----:B------:R-:W2:Y:S02]  /*6b9c0*/  LDL.LU R25, [R1+0x1184] ;  /* 0x0011840001197983 */ /* 0x000ea40000300800 */
[----:B-1----:R-:W2:Y:S02]  /*6b9d0*/  LDL.LU R26, [R1+0x1188] ;  /* 0x00118800011a7983 */ /* 0x002ea40000300800 */
[----:B------:R-:W2:Y:S01]  /*6b9e0*/  LDL.LU R27, [R1+0x118c] ;  /* 0x00118c00011b7983 */ /* 0x000ea20000300800 */
[----:B------:R-:W2:Y:S01]  /*6b9f0*/  LDL.LU.64 R40, [R1+0x4568] ;  /* 0x0045680001287983 */ /* 0x000ea20000300a00 */
[----:B------:R0:W-:Y:S02]  /*6ba00*/  STL.64 [R1+0xe10], R4 ;  /* 0x000e100401007387 */ /* 0x0001e40000100a00 */
[----:B------:R-:W-:Y:S02]  /*6ba10*/  STL.64 [R1+0xe18], R6 ;  /* 0x000e180601007387 */ /* 0x000fe40000100a00 */
[----:B------:R-:W-:-:S02]  /*6ba20*/  IMAD.MOV.U32 R28, RZ, RZ, R15 ;  /* 0x000000ffff1c7224 */ /* 0x000fc400078e000f */
[----:B------:R-:W-:Y:S02]  /*6ba30*/  IMAD.MOV.U32 R29, RZ, RZ, R14 ;  /* 0x000000ffff1d7224 */ /* 0x000fe400078e000e */
[C---:B------:R-:W-:Y:S01]  /*6ba40*/  HMMA.16816.F32 R12, R8.reuse, R12, R44 ;  /* 0x0000000c080c723c */ /* 0x040fe2000000182c */
[----:B0-----:R-:W4:Y:S01]  /*6ba50*/  LDL.LU.64 R4, [R1+0x4560] ;  /* 0x0045600001047983 */ /* 0x001f220000300a00 */
[----:B------:R-:W4:Y:S11]  /*6ba60*/  LDL.LU.64 R44, [R1+0x4558] ;  /* 0x00455800012c7983 */ /* 0x000f360000300a00 */
[----:B------:R-:W-:Y:S10]  /*6ba70*/  @!UPT UIADD3 URZ, URZ, URZ, URZ ;  /* 0x0000003f3f3ff290 */ /* 0x000ff4000fffe03f */
[----:B------:R0:W-:Y:S01]  /*6ba80*/  STL.64 [R1+0xe00], R12 ;  /* 0x000e000c01007387 */ /* 0x0001e20000100a00 */
[----:B------:R3:W-:Y:S03]  /*6ba90*/  STL.64 [R1+0xe08], R14 ;  /* 0x000e080e01007387 */ /* 0x0007e60000100a00 */
[----:B0-----:R-:W4:Y:S01]  /*6baa0*/  LDL.LU.64 R12, [R1+0x4550] ;  /* 0x00455000010c7983 */ /* 0x001f220000300a00 */
[----:B---3--:R-:W-:Y:S02]  /*6bab0*/  IMAD.MOV.U32 R15, RZ, RZ, R20 ;  /* 0x000000ffff0f7224 */ /* 0x008fe400078e0014 */
[----:B------:R-:W-:Y:S01]  /*6bac0*/  IMAD.MOV.U32 R14, RZ, RZ, R21 ;  /* 0x000000ffff0e7224 */ /* 0x000fe200078e0015 */
[C---:B--2---:R-:W-:Y:S08]  /*6bad0*/  HMMA.16816.F32 R40, R8.reuse, R40, R16 ;  /* 0x000000280828723c */ /* 0x044ff00000001810 */
[C---:B------:R-:W-:Y:S01]  /*6bae0*/  HMMA.16816.F32 R24, R8.reuse, R20, R24 ;  /* 0x000000140818723c */ /* 0x040fe20000001818 */
[----:B------:R-:W2:Y:S07]  /*6baf0*/  LDL.LU.64 R18, [R1+0x4548] ;  /* 0x0045480001127983 */ /* 0x000eae0000300a00 */
[C---:B----4-:R-:W-:Y:S08]  /*6bb00*/  HMMA.16816.F32 R4, R8.reuse, R4, R52 ;  /* 0x000000040804723c */ /* 0x050ff00000001834 */
[C---:B------:R-:W-:Y:S01]  /*6bb10*/  HMMA.16816.F32 R44, R8.reuse, R44, R56 ;  /* 0x0000002c082c723c */ /* 0x040fe20000001838 */
[----:B------:R0:W-:Y:S01]  /*6bb20*/  STL.64 [R1+0xdf0], R40 ;  /* 0x000df02801007387 */ /* 0x0001e20000100a00 */
[----:B------:R1:W-:Y:S06]  /*6bb30*/  STL.64 [R1+0xdf8], R42 ;  /* 0x000df82a01007387 */ /* 0x0003ec0000100a00 */
[C---:B------:R-:W-:Y:S01]  /*6bb40*/  HMMA.16816.F32 R28, R8.reuse, R28, R48 ;  /* 0x0000001c081c723c */ /* 0x040fe20000001830 */
[----:B0-----:R-:W3:Y:S01]  /*6bb50*/  LDL.LU R40, [R1+0xd80] ;  /* 0x000d800001287983 */ /* 0x001ee20000300800 */
[----:B------:R-:W3:Y:S02]  /*6bb60*/  LDL.LU R41, [R1+0xd84] ;  /* 0x000d840001297983 */ /* 0x000ee40000300800 */
[----:B-1----:R-:W3:Y:S02]  /*6bb70*/  LDL.LU R42, [R1+0xd88] ;  /* 0x000d8800012a7983 */ /* 0x002ee40000300800 */
[----:B------:R-:W3:Y:S01]  /*6bb80*/  LDL.LU R43, [R1+0xd8c] ;  /* 0x000d8c00012b7983 */ /* 0x000ee20000300800 */
[----:B------:R-:W4:Y:S01]  /*6bb90*/  LDL.LU.64 R54, [R1+0x4540] ;  /* 0x0045400001367983 */ /* 0x000f220000300a00 */
[----:B------:R-:W2:Y:S03]  /*6bba0*/  LDL.LU.64 R52, [R1+0x4538] ;  /* 0x0045380001347983 */ /* 0x000ea60000300a00 */
[----:B------:R-:W-:Y:S01]  /*6bbb0*/  STL.64 [R1+0xde0], R4 ;  /* 0x000de00401007387 */ /* 0x000fe20000100a00 */
[----:B------:R0:W-:Y:S03]  /*6bbc0*/  STL.64 [R1+0xde8], R6 ;  /* 0x000de80601007387 */ /* 0x0001e60000100a00 */
[----:B0-----:R-:W2:Y:S01]  /*6bbd0*/  LDL.LU.64 R6, [R1+0x4530] ;  /* 0x0045300001067983 */ /* 0x001ea20000300a00 */
[----:B------:R-:W2:Y:S02]  /*6bbe0*/  LDL.LU.64 R4, [R1+0x4528] ;  /* 0x0045280001047983 */ /* 0x000ea40000300a00 */
[----:B------:R-:W2:Y:S02]  /*6bbf0*/  LDL.LU.64 R56, [R1+0x4520] ;  /* 0x0045200001387983 */ /* 0x000ea40000300a00 */
[----:B------:R0:W-:Y:S01]  /*6bc00*/  STL.64 [R1+0xdd0], R44 ;  /* 0x000dd02c01007387 */ /* 0x0001e20000100a00 */
[----:B------:R1:W-:Y:S04]  /*6bc10*/  STL.64 [R1+0xdd8], R46 ;  /* 0x000dd82e01007387 */ /* 0x0003e80000100a00 */
[----:B0-----:R-:W2:Y:S01]  /*6bc20*/  LDL.LU R44, [R1+0xd70] ;  /* 0x000d7000012c7983 */ /* 0x001ea20000300800 */
[----:B------:R-:W2:Y:S02]  /*6bc30*/  LDL.LU R45, [R1+0xd74] ;  /* 0x000d7400012d7983 */ /* 0x000ea40000300800 */
[----:B-1----:R-:W2:Y:S02]  /*6bc40*/  LDL.LU R46, [R1+0xd78] ;  /* 0x000d7800012e7983 */ /* 0x002ea40000300800 */
[----:B------:R-:W2:Y:S01]  /*6bc50*/  LDL.LU R47, [R1+0xd7c] ;  /* 0x000d7c00012f7983 */ /* 0x000ea20000300800 */
[----:B------:R0:W-:Y:S01]  /*6bc60*/  STL.64 [R1+0xdc0], R24 ;  /* 0x000dc01801007387 */ /* 0x0001e20000100a00 */
[----:B------:R1:W-:Y:S03]  /*6bc70*/  STL.64 [R1+0xdc8], R26 ;  /* 0x000dc81a01007387 */ /* 0x0003e60000100a00 */
        /* <DEDUP_REMOVED lines=8> */
[----:B------:R-:W-:Y:S01]  /*6bd00*/  STL.64 [R1+0x4468], R14 ;  /* 0x0044680e01007387 */ /* 0x000fe20000100a00 */
[----:B------:R-:W2:Y:S02]  /*6bd10*/  LDL.LU.64 R50, [R1+0x4518] ;  /* 0x0045180001327983 */ /* 0x000ea40000300a00 */
[----:B------:R-:W2:Y:S02]  /*6bd20*/  LDL.LU.64 R48, [R1+0x4510] ;  /* 0x0045100001307983 */ /* 0x000ea40000300a00 */
[----:B------:R-:W-:Y:S01]  /*6bd30*/  STL.64 [R1+0xdb0], R28 ;  /* 0x000db01c01007387 */ /* 0x000fe20000100a00 */
[----:B------:R0:W-:Y:S04]  /*6bd40*/  STL.64 [R1+0xdb8], R30 ;  /* 0x000db81e01007387 */ /* 0x0001e80000100a00 */
        /* <DEDUP_REMOVED lines=10> */
[----:B------:R0:W-:Y:S02]  /*6bdf0*/  STL.64 [R1+0x4398], R28 ;  /* 0x0043981c01007387 */ /* 0x0001e40000100a00 */
[----:B0-----:R-:W3:Y:S01]  /*6be00*/  LDL.64 R28, [R1+0x170] ;  /* 0x00017000011c7983 */ /* 0x001ee20000100a00 */
        /* <DEDUP_REMOVED lines=34> */
[----:B------:R0:W-:Y:S02]  /*6c030*/  STL.64 [R1+0x4368], R40 ;  /* 0x0043682801007387 */ /* 0x0001e40000100a00 */
[----:B0-----:R-:W4:Y:S01]  /*6c040*/  LDL.LU R40, [R1+0x1150] ;  /* 0x0011500001287983 */ /* 0x001f220000300800 */
[----:B------:R-:W4:Y:S02]  /*6c050*/  LDL.LU R41, [R1+0x1154] ;  /* 0x0011540001297983 */ /* 0x000f240000300800 */
[----:B------:R-:W4:Y:S02]  /*6c060*/  LDL.LU R42, [R1+0x1158] ;  /* 0x00115800012a7983 */ /* 0x000f240000300800 */
[----:B------:R-:W4:Y:S01]  /*6c070*/  LDL.LU R43, [R1+0x115c] ;  /* 0x00115c00012b7983 */ /* 0x000f220000300800 */
[----:B--2---:R-:W-:Y:S08]  /*6c080*/  HMMA.16816.F32 R36, R8, R56, R36 ;  /* 0x000000380824723c */ /* 0x004ff00000001824 */
[----:B------:R-:W-:Y:S01]  /*6c090*/  HMMA.16816.F32 R32, R4, R28, R32 ;  /* 0x0000001c0420723c */ /* 0x000fe20000001820 */
[----:B------:R-:W-:-:S02]  /*6c0a0*/  IMAD.MOV.U32 R16, RZ, RZ, R29 ;  /* 0x000000ffff107224 */ /* 0x000fc400078e001d */
[----:B------:R-:W-:-:S04]  /*6c0b0*/  IMAD.MOV.U32 R17, RZ, RZ, R28 ;  /* 0x000000ffff117224 */ /* 0x000fc800078e001c */
[----:B------:R-:W-:Y:S02]  /*6c0c0*/  IMAD.MOV.U32 R29, RZ, RZ, R18 ;  /* 0x000000ffff1d7224 */ /* 0x000fe400078e0012 */
[----:B------:R-:W-:Y:S01]  /*6c0d0*/  IMAD.MOV.U32 R28, RZ, RZ, R19 ;  /* 0x000000ffff1c7224 */ /* 0x000fe200078e0013 */
[----:B---3--:R-:W-:Y:S01]  /*6c0e0*/  STL.64 [R1+0x43b0], R46 ;  /* 0x0043b02e01007387 */ /* 0x008fe20000100a00 */
[C---:B----4-:R-:W-:Y:S03]  /*6c0f0*/  HMMA.16816.F32 R24, R8.reuse, R44, R24 ;  /* 0x0000002c0818723c */ /* 0x050fe60000001818 */
[----:B------:R0:W-:Y:S05]  /*6c100*/  STL.64 [R1+0x43a8], R44 ;  /* 0x0043a82c01007387 */ /* 0x0001ea0000100a00 */
[C---:B0-----:R-:W-:Y:S08]  /*6c110*/  HMMA.16816.F32 R44, R8.reuse, R48, R20 ;  /* 0x00000030082c723c */ /* 0x041ff00000001814 */
[----:B------:R-:W-:Y:S07]  /*6c120*/  HMMA.16816.F32 R40, R8, R52, R40 ;  /* 0x000000340828723c */ /* 0x000fee0000001828 */
[----:B------:R0:W-:Y:S01]  /*6c130*/  STL.64 [R1+0xd60], R24 ;  /* 0x000d601801007387 */ /* 0x0001e20000100a00 */
[----:B------:R-:W-:Y:S02]  /*6c140*/  STL.64 [R1+0xd68], R26 ;  /* 0x000d681a01007387 */ /* 0x000fe40000100a00 */
[----:B------:R-:W2:Y:S01]  /*6c150*/  LDL.64 R20, [R1+0x150] ;  /* 0x0001500001147983 */ /* 0x000ea20000100a00 */
[----:B0-----:R-:W3:Y:S04]  /*6c160*/  LDL.64 R24, [R1+0x160] ;  /* 0x0001600001187983 */ /* 0x001ee80000100a00 */
[----:B------:R-:W-:Y:S02]  /*6c170*/  STL.64 [R1+0xd50], R44 ;  /* 0x000d502c01007387 */ /* 0x000fe40000100a00 */
[----:B------:R-:W-:Y:S02]  /*6c180*/  STL.64 [R1+0xd58], R46 ;  /* 0x000d582e01007387 */ /* 0x000fe40000100a00 */
[----:B------:R-:W-:Y:S01]  /*6c190*/  STL.64 [R1+0x43c0], R50 ;  /* 0x0043c03201007387 */ /* 0x000fe20000100a00 */
[----:B------:R0:W-:Y:S04]  /*6c1a0*/  STL.64 [R1+0x43b8], R48 ;  /* 0x0043b83001007387 */ /* 0x0001e80000100a00 */
[----:B0-----:R-:W4:Y:S01]  /*6c1b0*/  LDL.LU R48, [R1+0xcd0] ;  /* 0x000cd00001307983 */ /* 0x001f220000300800 */
[----:B------:R0:W-:Y:S02]  /*6c1c0*/  STL.64 [R1+0x1130], R40 ;  /* 0x0011302801007387 */ /* 0x0001e40000100a00 */
[----:B------:R1:W-:Y:S02]  /*6c1d0*/  STL.64 [R1+0x1138], R42 ;  /* 0x0011382a01007387 */ /* 0x0003e40000100a00 */
[----:B------:R-:W4:Y:S01]  /*6c1e0*/  LDL.LU R49, [R1+0xcd4] ;  /* 0x000cd40001317983 */ /* 0x000f220000300800 */
[----:B------:R-:W4:Y:S01]  /*6c1f0*/  LDL.LU R50, [R1+0xcd8] ;  /* 0x000cd80001327983 */ /* 0x000f220000300800 */
[----:B------:R-:W4:Y:S02]  /*6c200*/  LDL.LU R51, [R1+0xcdc] ;  /* 0x000cdc0001337983 */ /* 0x000f240000300800 */
[----:B------:R-:W4:Y:S02]  /*6c210*/  LDL.64 R44, [R1+0x140] ;  /* 0x00014000012c7983 */ /* 0x000f240000100a00 */
[----:B------:R-:W2:Y:S01]  /*6c220*/  LDL.LU R8, [R1+0xce0] ;  /* 0x000ce00001087983 */ /* 0x000ea20000300800 */
[----:B------:R-:W-:Y:S01]  /*6c230*/  STL.64 [R1+0x1120], R36 ;  /* 0x0011202401007387 */ /* 0x000fe20000100a00 */
[----:B------:R-:W-:Y:S02]  /*6c240*/  STL.64 [R1+0x1128], R38 ;  /* 0x0011282601007387 */ /* 0x000fe40000100a00 */
[----:B------:R-:W2:Y:S02]  /*6c250*/  LDL.LU R9, [R1+0xce4] ;  /* 0x000ce40001097983 */ /* 0x000ea40000300800 */
[----:B------:R-:W2:Y:S01]  /*6c260*/  LDL.LU R10, [R1+0xce8] ;  /* 0x000ce800010a7983 */ /* 0x000ea20000300800 */
[----:B------:R-:W2:Y:S01]  /*6c270*/  LDL.LU R11, [R1+0xcec] ;  /* 0x000cec00010b7983 */ /* 0x000ea20000300800 */
[----:B------:R1:W-:Y:S02]  /*6c280*/  STL.64 [R1+0x4d0], R32 ;  /* 0x0004d02001007387 */ /* 0x0003e40000100a00 */
[----:B------:R1:W-:Y:S02]  /*6c290*/  STL.64 [R1+0x4d8], R34 ;  /* 0x0004d82201007387 */ /* 0x0003e40000100a00 */
[----:B0-----:R-:W3:Y:S01]  /*6c2a0*/  LDL.LU R40, [R1+0xcc0] ;  /* 0x000cc00001287983 */ /* 0x001ee20000300800 */
[----:B------:R-:W3:Y:S01]  /*6c2b0*/  LDL.LU R41, [R1+0xcc4] ;  /* 0x000cc40001297983 */ /* 0x000ee20000300800 */
[----:B-1----:R-:W3:Y:S02]  /*6c2c0*/  LDL.LU R42, [R1+0xcc8] ;  /* 0x000cc800012a7983 */ /* 0x002ee40000300800 */
[----:B------:R-:W3:Y:S01]  /*6c2d0*/  LDL.LU R43, [R1+0xccc] ;  /* 0x000ccc00012b7983 */ /* 0x000ee20000300800 */
[----:B------:R-:W3:Y:S01]  /*6c2e0*/  LDL.LU R32, [R1+0xcb0] ;  /* 0x000cb00001207983 */ /* 0x000ee20000300800 */
[----:B------:R-:W3:Y:S02]  /*6c2f0*/  LDL.LU R33, [R1+0xcb4] ;  /* 0x000cb40001217983 */ /* 0x000ee40000300800 */
[----:B------:R-:W3:Y:S02]  /*6c300*/  LDL.LU R34, [R1+0xcb8] ;  /* 0x000cb80001227983 */ /* 0x000ee40000300800 */
[----:B------:R-:W3:Y:S01]  /*6c310*/  LDL.LU R35, [R1+0xcbc] ;  /* 0x000cbc0001237983 */ /* 0x000ee20000300800 */
[----:B------:R0:W-:Y:S01]  /*6c320*/  STL [R1+0x435c], R16 ;  /* 0x00435c1001007387 */ /* 0x0001e20000100800 */
[----:B------:R1:W-:Y:S03]  /*6c330*/  STL [R1+0x4358], R17 ;  /* 0x0043581101007387 */ /* 0x0003e60000100800 */
[----:B0-----:R-:W3:Y:S01]  /*6c340*/  LDL.LU R16, [R1+0xcf0] ;  /* 0x000cf00001107983 */ /* 0x001ee20000300800 */
[----:B-1----:R-:W3:Y:S02]  /*6c350*/  LDL.LU R17, [R1+0xcf4] ;  /* 0x000cf40001117983 */ /* 0x002ee40000300800 */
[----:B------:R-:W3:Y:S02]  /*6c360*/  LDL.LU R18, [R1+0xcf8] ;  /* 0x000cf80001127983 */ /* 0x000ee40000300800 */
[----:B------:R-:W3:Y:S02]  /*6c370*/  LDL.LU R19, [R1+0xcfc] ;  /* 0x000cfc0001137983 */ /* 0x000ee40000300800 */
[----:B------:R-:W-:-:S02]  /*6c380*/  IMAD.MOV.U32 R36, RZ, RZ, R55 ;  /* 0x000000ffff247224 */ /* 0x000fc400078e0037 */
[----:B------:R-:W-:Y:S01]  /*6c390*/  IMAD.MOV.U32 R37, RZ, RZ, R54 ;  /* 0x000000ffff257224 */ /* 0x000fe200078e0036 */
[C---:B--2---:R-:W-:Y:S08]  /*6c3a0*/  HMMA.16816.F32 R8, R4.reuse, R20, R8 ;  /* 0x000000140408723c */ /* 0x044ff00000001808 */
[----:B---3--:R-:W-:Y:S11]  /*6c3b0*/  HMMA.16816.F32 R16, R4, R24, R16 ;  /* 0x000000180410723c */ /* 0x008ff60000001810 */
[----:B------:R-:W-:Y:S05]  /*6c3c0*/  @!UPT UIADD3 URZ, URZ, URZ, URZ ;  /* 0x0000003f3f3ff290 */ /* 0x000fea000fffe03f */
[----:B------:R-:W-:Y:S02]  /*6c3d0*/  IMAD.MOV.U32 R54, RZ, RZ, R10 ;  /* 0x000000ffff367224 */ /* 0x000fe400078e000a */
[----:B------:R-:W-:-:S05]  /*6c3e0*/  IMAD.MOV.U32 R55, RZ, RZ, R11 ;  /* 0x000000ffff377224 */ /* 0x000fca00078e000b */
[----:B------:R-:W-:Y:S01]  /*6c3f0*/  STL.64 [R1+0x4c0], R16 ;  /* 0x0004c01001007387 */ /* 0x000fe20000100a00 */
[----:B------:R0:W-:Y:S02]  /*6c400*/  STL.64 [R1+0x4c8], R18 ;  /* 0x0004c81201007387 */ /* 0x0001e40000100a00 */
[----:B------:R-:W2:Y:S02]  /*6c410*/  LDL.LU.64 R26, [R1+0x44b8] ;  /* 0x0044b800011a7983 */ /* 0x000ea40000300a00 */
[----:B0-----:R-:W-:Y:S02]  /*6c420*/  IMAD.MOV.U32 R18, RZ, RZ, R25 ;  /* 0x000000ffff127224 */ /* 0x001fe400078e0019 */
[----:B------:R-:W-:-:S03]  /*6c430*/  IMAD.MOV.U32 R19, RZ, RZ, R24 ;  /* 0x000000ffff137224 */ /* 0x000fc600078e0018 */
[----:B------:R-:W-:Y:S02]  /*6c440*/  STL [R1+0x4364], R18 ;  /* 0x0043641201007387 */ /* 0x000fe40000100800 */
[----:B------:R-:W-:Y:S02]  /*6c450*/  STL [R1+0x4360], R19 ;  /* 0x0043601301007387 */ /* 0x000fe40000100800 */
[----:B------:R-:W3:Y:S02]  /*6c460*/  LDL.LU R23, [R1+0x44b0] ;  /* 0x0044b00001177983 */ /* 0x000ee40000300800 */
[----:B------:R4:W-:Y:S02]  /*6c470*/  STL.64 [R1+0x4b0], R8 ;  /* 0x0004b00801007387 */ /* 0x0009e40000100a00 */
[----:B----4-:R-:W-:Y:S01]  /*6c480*/  HMMA.16816.F32 R8, R4, R44, R48 ;  /* 0x0000002c0408723c */ /* 0x010fe20000001830 */
[----:B------:R-:W-:Y:S01]  /*6c490*/  STL [R1+0x39f4], R55 ;  /* 0x0039f43701007387 */ /* 0x000fe20000100800 */
[----:B------:R-:W-:Y:S02]  /*6c4a0*/  STL [R1+0x39f0], R54 ;  /* 0x0039f03601007387 */ /* 0x000fe40000100800 */
[----:B------:R-:W-:-:S02]  /*6c4b0*/  IMAD.MOV.U32 R18, RZ, RZ, R44 ;  /* 0x000000ffff127224 */ /* 0x000fc400078e002c */
[----:B------:R-:W-:Y:S02]  /*6c4c0*/  IMAD.MOV.U32 R19, RZ, RZ, R45 ;  /* 0x000000ffff137224 */ /* 0x000fe400078e002d */
[----:B------:R-:W-:Y:S02]  /*6c4d0*/  IMAD.MOV.U32 R16, RZ, RZ, R20 ;  /* 0x000000ffff107224 */ /* 0x000fe400078e0014 */
[----:B------:R-:W-:Y:S11]  /*6c4e0*/  IMAD.MOV.U32 R17, RZ, RZ, R21 ;  /* 0x000000ffff117224 */ /* 0x000ff600078e0015 */
[----:B------:R-:W-:Y:S02]  /*6c4f0*/  @!UPT UIADD3 URZ, URZ, URZ, URZ ;  /* 0x0000003f3f3ff290 */ /* 0x000fe4000fffe03f */
[----:B------:R0:W-:Y:S01]  /*6c500*/  STL.64 [R1+0x4a0], R8 ;  /* 0x0004a00801007387 */ /* 0x0001e20000100a00 */
[----:B------:R-:W-:Y:S02]  /*6c510*/  IMAD.MOV.U32 R58, RZ, RZ, R10 ;  /* 0x000000ffff3a7224 */ /* 0x000fe400078e000a */
[----:B------:R-:W-:Y:S02]  /*6c520*/  IMAD.MOV.U32 R59, RZ, RZ, R11 ;  /* 0x000000ffff3b7224 */ /* 0x000fe400078e000b */
[C---:B0-----:R-:W-:Y:S01]  /*6c530*/  HMMA.16816.F32 R8, R4.reuse, R36, R40 ;  /* 0x000000240408723c */ /* 0x041fe20000001828 */
[----:B------:R-:W-:Y:S01]  /*6c540*/  STL.64 [R1+0x43d0], R18 ;  /* 0x0043d01201007387 */ /* 0x000fe20000100a00 */
[----:B------:R-:W-:Y:S02]  /*6c550*/  STL.64 [R1+0x43c8], R16 ;  /* 0x0043c81001007387 */ /* 0x000fe40000100a00 */
[----:B------:R-:W-:Y:S02]  /*6c560*/  STL [R1+0x3d6c], R59 ;  /* 0x003d6c3b01007387 */ /* 0x000fe40000100800 */
[----:B------:R-:W-:Y:S01]  /*6c570*/  STL [R1+0x3d68], R58 ;  /* 0x003d683a01007387 */ /* 0x000fe20000100800 */
[----:B------:R-:W-:Y:S11]  /*6c580*/  STL.64 [R1+0x4400], R56 ;  /* 0x0044003801007387 */ /* 0x000ff60000100a00 */
[----:B------:R-:W-:Y:S05]  /*6c590*/  @!UPT UIADD3 URZ, URZ, URZ, URZ ;  /* 0x0000003f3f3ff290 */ /* 0x000fea000fffe03f */
[----:B------:R0:W-:Y:S01]  /*6c5a0*/  STL.64 [R1+0x490], R8 ;  /* 0x0004900801007387 */ /* 0x0001e20000100a00 */
[----:B------:R-:W-:Y:S02]  /*6c5b0*/  IMAD.MOV.U32 R55, RZ, RZ, R10 ;  /* 0x000000ffff377224 */ /* 0x000fe400078e000a */
[----:B------:R-:W-:Y:S02]  /*6c5c0*/  IMAD.MOV.U32 R54, RZ, RZ, R11 ;  /* 0x000000ffff367224 */ /* 0x000fe400078e000b */
[----:B0-----:R-:W-:Y:S01]  /*6c5d0*/  HMMA.16816.F32 R8, R4, R28, R32 ;  /* 0x0000001c0408723c */ /* 0x001fe20000001820 */
[----:B------:R-:W-:Y:S02]  /*6c5e0*/  STL [R1+0x4080], R55 ;  /* 0x0040803701007387 */ /* 0x000fe40000100800 */
[----:B------:R-:W-:Y:S02]  /*6c5f0*/  STL [R1+0x43e0], R54 ;  /* 0x0043e03601007387 */ /* 0x000fe40000100800 */
[----:B------:R0:W-:Y:S02]  /*6c600*/  STL.64 [R1+0x43d8], R52 ;  /* 0x0043d83401007387 */ /* 0x0001e40000100a00 */
[----:B------:R-:W4:Y:S11]  /*6c610*/  LDL.LU R44, [R1+0x1650] ;  /* 0x00165000012c7983 */ /* 0x000f360000300800 */
[----:B------:R-:W-:Y:S05]  /*6c620*/  @!UPT UIADD3 URZ, URZ, URZ, URZ ;  /* 0x0000003f3f3ff290 */ /* 0x000fea000fffe03f */
[----:B------:R-:W-:Y:S01]  /*6c630*/  STL.64 [R1+0x480], R8 ;  /* 0x0004800801007387 */ /* 0x000fe20000100a00 */
[----:B------:R-:W-:Y:S02]  /*6c640*/  STL.64 [R1+0x488], R10 ;  /* 0x0004880a01007387 */ /* 0x000fe40000100a00 */
[----:B------:R-:W4:Y:S02]  /*6c650*/  LDL.LU R45, [R1+0x1654] ;  /* 0x00165400012d7983 */ /* 0x000f240000300800 */
[----:B------:R-:W2:Y:S01]  /*6c660*/  LDL.LU R46, [R1+0x1658] ;  /* 0x00165800012e7983 */ /* 0x000ea20000300800 */
[----:B------:R-:W2:Y:S04]  /*6c670*/  LDL.LU R47, [R1+0x165c] ;  /* 0x00165c00012f7983 */ /* 0x000ea80000300800 */
[----:B--2---:R-:W-:Y:S01]  /*6c680*/  STL.64 [R1+0x4420], R46 ;  /* 0x0044202e01007387 */ /* 0x004fe20000100a00 */
[----:B----4-:R1:W-:Y:S02]  /*6c690*/  STL.64 [R1+0x4418], R44 ;  /* 0x0044182c01007387 */ /* 0x0103e40000100a00 */
[----:B0-----:R-:W2:Y:S02]  /*6c6a0*/  LDL.64 R52, [R1+0x80] ;  /* 0x0000800001347983 */ /* 0x001ea40000100a00 */
[----:B--2---:R0:W-:Y:S01]  /*6c6b0*/  STL.64 [R1+0x4428], R52 ;  /* 0x0044283401007387 */ /* 0x0041e20000100a00 */
[----:B------:R-:W2:Y:S02]  /*6c6c0*/  LDL.LU R16, [R1+0x1670] ;  /* 0x0016700001107983 */ /* 0x000ea40000300800 */
[----:B------:R-:W2:Y:S02]  /*6c6d0*/  LDL.LU R17, [R1+0x1674] ;  /* 0x0016740001117983 */ /* 0x000ea40000300800 */
[----:B------:R-:W4:Y:S01]  /*6c6e0*/  LDL.LU R18, [R1+0x1678] ;  /* 0x0016780001127983 */ /* 0x000f220000300800 */
[----:B------:R-:W4:Y:S04]  /*6c6f0*/  LDL.LU R19, [R1+0x167c] ;  /* 0x00167c0001137983 */ /* 0x000f280000300800 */
[----:B----4-:R-:W-:Y:S01]  /*6c700*/  STL.64 [R1+0x4438], R18 ;  /* 0x0044381201007387 */ /* 0x010fe20000100a00 */
[----:B--2---:R2:W-:Y:S02]  /*6c710*/  STL.64 [R1+0x4430], R16 ;  /* 0x0044301001007387 */ /* 0x0045e40000100a00 */
[----:B------:R-:W4:Y:S02]  /*6c720*/  LDL.LU R48, [R1+0x1660] ;  /* 0x0016600001307983 */ /* 0x000f240000300800 */
[----:B------:R-:W4:Y:S01]  /*6c730*/  LDL.LU R49, [R1+0x1664] ;  /* 0x0016640001317983 */ /* 0x000f220000300800 */
[----:B------:R-:W2:Y:S01]  /*6c740*/  LDL.LU R50, [R1+0x1668] ;  /* 0x0016680001327983 */ /* 0x000ea20000300800 */
[----:B------:R-:W2:Y:S02]  /*6c750*/  LDL.LU R51, [R1+0x166c] ;  /* 0x00166c0001337983 */ /* 0x000ea40000300800 */
[----:B------:R-:W-:-:S02]  /*6c760*/  IMAD.MOV.U32 R20, RZ, RZ, R61 ;  /* 0x000000ffff147224 */ /* 0x000fc400078e003d */
[----:B------:R-:W-:Y:S01]  /*6c770*/  IMAD.MOV.U32 R21, RZ, RZ, R27 ;  /* 0x000000ffff157224 */ /* 0x000fe200078e001b */
[----:B--2---:R-:W-:Y:S01]  /*6c780*/  STL.64 [R1+0x4448], R50 ;  /* 0x0044483201007387 */ /* 0x004fe20000100a00 */
[----:B----4-:R2:W-:Y:S03]  /*6c790*/  STL.64 [R1+0x4440], R48 ;  /* 0x0044403001007387 */ /* 0x0105e60000100a00 */
[----:B------:R-:W-:Y:S02]  /*6c7a0*/  STL.64 [R1+0x4450], R20 ;  /* 0x0044501401007387 */ /* 0x000fe40000100a00 */
[----:B-1----:R-:W4:Y:S01]  /*6c7b0*/  LDL.LU R44, [R1+0x16b0] ;  /* 0x0016b000012c7983 */ /* 0x002f220000300800 */
[----:B------:R-:W4:Y:S01]  /*6c7c0*/  LDL.LU R45, [R1+0x16b4] ;  /* 0x0016b400012d7983 */ /* 0x000f220000300800 */
[----:B------:R-:W2:Y:S02]  /*6c7d0*/  LDL.LU R46, [R1+0x16b8] ;  /* 0x0016b800012e7983 */ /* 0x000ea40000300800 */
[----:B------:R-:W2:Y:S02]  /*6c7e0*/  LDL.LU R47, [R1+0x16bc] ;  /* 0x0016bc00012f7983 */ /* 0x000ea40000300800 */
[----:B0-----:R-:W-:-:S02]  /*6c7f0*/  IMAD.MOV.U32 R52, RZ, RZ, R26 ;  /* 0x000000ffff347224 */ /* 0x001fc400078e001a */
[----:B---3--:R-:W-:Y:S01]  /*6c800*/  IMAD.MOV.U32 R53, RZ, RZ, R23 ;  /* 0x000000ffff357224 */ /* 0x008fe200078e0017 */
[----:B--2---:R-:W-:Y:S01]  /*6c810*/  STL.64 [R1+0x4460], R46 ;  /* 0x0044602e01007387 */ /* 0x004fe20000100a00 */
[----:B----4-:R-:W-:Y:S03]  /*6c820*/  STL.64 [R1+0x4458], R44 ;  /* 0x0044582c01007387 */ /* 0x010fe60000100a00 */
[----:B------:R-:W-:Y:S02]  /*6c830*/  STL.64 [R1+0x4470], R52 ;  /* 0x0044703401007387 */ /* 0x000fe40000100a00 */
[----:B------:R-:W2:Y:S01]  /*6c840*/  LDL.LU R16, [R1+0x16c0] ;  /* 0x0016c00001107983 */ /* 0x000ea20000300800 */
[----:B------:R-:W2:Y:S01]  /*6c850*/  LDL.LU R17, [R1+0x16c4] ;  /* 0x0016c40001117983 */ /* 0x000ea20000300800 */
[----:B------:R-:W3:Y:S02]  /*6c860*/  LDL.LU R18, [R1+0x16c8] ;  /* 0x0016c80001127983 */ /* 0x000ee40000300800 */
[----:B------:R-:W3:Y:S02]  /*6c870*/  LDL.LU R19, [R1+0x16cc] ;  /* 0x0016cc0001137983 */ /* 0x000ee40000300800 */
[----:B------:R-:W-:-:S02]  /*6c880*/  IMAD.MOV.U32 R48, RZ, RZ, R13 ;  /* 0x000000ffff307224 */ /* 0x000fc400078e000d */
[----:B------:R-:W-:Y:S01]  /*6c890*/  IMAD.MOV.U32 R49, RZ, RZ, R12 ;  /* 0x000000ffff317224 */ /* 0x000fe200078e000c */
[----:B---3--:R-:W-:Y:S01]  /*6c8a0*/  STL.64 [R1+0x4480], R18 ;  /* 0x0044801201007387 */ /* 0x008fe20000100a00 */
[----:B--2---:R0:W-:Y:S03]  /*6c8b0*/  STL.64 [R1+0x4478], R16 ;  /* 0x0044781001007387 */ /* 0x0041e60000100a00 */
[----:B------:R-:W-:Y:S02]  /*6c8c0*/  STL.64 [R1+0x4488], R48 ;  /* 0x0044883001007387 */ /* 0x000fe40000100a00 */
[----:B------:R-:W2:Y:S01]  /*6c8d0*/  LDL.LU R12, [R1+0x16e0] ;  /* 0x0016e000010c7983 */ /* 0x000ea20000300800 */
[----:B------:R-:W2:Y:S01]  /*6c8e0*/  LDL.LU R13, [R1+0x16e4] ;  /* 0x0016e400010d7983 */ /* 0x000ea20000300800 */
[----:B------:R-:W3:Y:S02]  /*6c8f0*/  LDL.LU R14, [R1+0x16e8] ;  /* 0x0016e800010e7983 */ /* 0x000ee40000300800 */
[----:B------:R-:W3:Y:S02]  /*6c900*/  LDL.LU R15, [R1+0x16ec] ;  /* 0x0016ec00010f7983 */ /* 0x000ee40000300800 */
[----:B------:R-:W4:Y:S01]  /*6c910*/  LDL.64 R8, [R1+0x110] ;  /* 0x0001100001087983 */ /* 0x000f220000100a00 */
[----:B---3--:R-:W-:Y:S01]  /*6c920*/  STL.64 [R1+0x4498], R14 ;  /* 0x0044980e01007387 */ /* 0x008fe20000100a00 */
[----:B--2---:R-:W-:Y:S02]  /*6c930*/  STL.64 [R1+0x4490], R12 ;  /* 0x0044900c01007387 */ /* 0x004fe40000100a00 */
[----:B0-----:R-:W2:Y:S02]  /*6c940*/  LDL.LU R16, [R1+0x16f0] ;  /* 0x0016f00001107983 */ /* 0x001ea40000300800 */
[----:B------:R-:W2:Y:S01]  /*6c950*/  LDL.LU R17, [R1+0x16f4] ;  /* 0x0016f40001117983 */ /* 0x000ea20000300800 */
[----:B------:R-:W3:Y:S01]  /*6c960*/  LDL.LU R18, [R1+0x16f8] ;  /* 0x0016f80001127983 */ /* 0x000ee20000300800 */
[----:B------:R-:W3:Y:S03]  /*6c970*/  LDL.LU R19, [R1+0x16fc] ;  /* 0x0016fc0001137983 */ /* 0x000ee60000300800 */
        /* <DEDUP_REMOVED lines=9> */
[----:B------:R-:W3:Y:S02]  /*6ca10*/  LDL.LU R15, [R1+0x170c] ;  /* 0x00170c00010f7983 */ /* 0x000ee40000300800 */
[----:B----4-:R-:W-:Y:S01]  /*6ca20*/  IMAD.MOV.U32 R61, RZ, RZ, R9 ;  /* 0x000000ffff3d7224 */ /* 0x010fe200078e0009 */
[----:B------:R-:W4:Y:S04]  /*6ca30*/  LDL.64 R52, [R1+0xf0] ;  /* 0x0000f00001347983 */ /* 0x000f280000100a00 */
[----:B------:R-:W4:Y:S01]  /*6ca40*/  LDL.64 R44, [R1+0xe0] ;  /* 0x0000e000012c7983 */ /* 0x000f220000100a00 */
        /* <DEDUP_REMOVED lines=12> */
[----:B------:R-:W4:Y:S02]  /*6cb10*/  LDL.64 R40, [R1+0x60] ;  /* 0x0000600001287983 */ /* 0x000f240000100a00 */
[----:B------:R-:W4:Y:S02]  /*6cb20*/  LDL.64 R36, [R1+0x50] ;  /* 0x0000500001247983 */ /* 0x000f240000100a00 */
[----:B------:R-:W4:Y:S01]  /*6cb30*/  LDL.LU R32, [R1+0x1640] ;  /* 0x0016400001207983 */ /* 0x000f220000300800 */
[----:B------:R-:W4:Y:S01]  /*6cb40*/  LDL.LU R33, [R1+0x1644] ;  /* 0x0016440001217983 */ /* 0x000f220000300800 */
[----:B------:R-:W4:Y:S02]  /*6cb50*/  LDL.LU R34, [R1+0x1648] ;  /* 0x0016480001227983 */ /* 0x000f240000300800 */
[----:B------:R-:W4:Y:S02]  /*6cb60*/  LDL.LU R35, [R1+0x164c] ;  /* 0x00164c0001237983 */ /* 0x000f240000300800 */
[----:B------:R-:W4:Y:S02]  /*6cb70*/  LDL.64 R28, [R1+0x40] ;  /* 0x00004000011c7983 */ /* 0x000f240000100a00 */
[----:B------:R-:W-:-:S02]  /*6cb80*/  IMAD.MOV.U32 R48, RZ, RZ, R2 ;  /* 0x000000ffff307224 */ /* 0x000fc400078e0002 */
[----:B------:R-:W-:Y:S01]  /*6cb90*/  IMAD.MOV.U32 R49, RZ, RZ, R0 ;  /* 0x000000ffff317224 */ /* 0x000fe200078e0000 */
[C---:B--2---:R-:W-:Y:S01]  /*6cba0*/  HMMA.16816.F32 R16, R4.reuse, R8, R16 ;  /* 0x000000080410723c */ /* 0x044fe20000001810 */
[----:B------:R-:W0:Y:S07]  /*6cbb0*/  LDSM.16.MT88.4 R8, [R60+0xa080] ;  /* 0x00a080003c08783b */ /* 0x000e2e0000004200 */
[----:B---3--:R-:W-:Y:S11]  /*6cbc0*/  HMMA.16816.F32 R48, R4, R48, R12 ;  /* 0x000000300430723c */ /* 0x008ff6000000180c */
[----:B------:R-:W-:Y:S04]  /*6cbd0*/  @!UPT UIADD3 URZ, URZ, URZ, URZ ;  /* 0x0000003f3f3ff290 */ /* 0x000fe8000fffe03f */
[----:B------:R-:W-:Y:S01]  /*6cbe0*/  STL.64 [R1+0x470], R16 ;  /* 0x0004701001007387 */ /* 0x000fe20000100a00 */
[----:B------:R1:W-:Y:S03]  /*6cbf0*/  STL.64 [R1+0x478], R18 ;  /* 0x0004781201007387 */ /* 0x0003e60000100a00 */
[----:B-1----:R-:W2:Y:S01]  /*6cc00*/  LDL.LU.64 R18, [R1+0x44a8] ;  /* 0x0044a80001127983 */ /* 0x002ea20000300a00 */
[----:B------:R-:W2:Y:S03]  /*6cc10*/  LDL.LU.64 R16, [R1+0x44a0] ;  /* 0x0044a00001107983 */ /* 0x000ea60000300a00 */
[----:B0-----:R-:W-:Y:S01]  /*6cc20*/  STL.64 [R1+0x43f0], R10 ;  /* 0x0043f00a01007387 */ /* 0x001fe20000100a00 */
[----:B------:R0:W-:Y:S03]  /*6cc30*/  STL.64 [R1+0x43e8], R8 ;  /* 0x0043e80801007387 */ /* 0x0001e60000100a00 */
[----:B0-----:R-:W3:Y:S01]  /*6cc40*/  LDL.LU R8, [R1+0x1680] ;  /* 0x0016800001087983 */ /* 0x001ee20000300800 */
[----:B------:R-:W3:Y:S02]  /*6cc50*/  LDL.LU R9, [R1+0x1684] ;  /* 0x0016840001097983 */ /* 0x000ee40000300800 */
[----:B------:R-:W3:Y:S02]  /*6cc60*/  LDL.LU R10, [R1+0x1688] ;  /* 0x00168800010a7983 */ /* 0x000ee40000300800 */
[----:B------:R-:W3:Y:S01]  /*6cc70*/  LDL.LU R11, [R1+0x168c] ;  /* 0x00168c00010b7983 */ /* 0x000ee20000300800 */
[----:B------:R-:W3:Y:S01]  /*6cc80*/  LDL.LU.64 R14, [R1+0x4498] ;  /* 0x00449800010e7983 */ /* 0x000ee20000300a00 */
[----:B------:R-:W3:Y:S02]  /*6cc90*/  LDL.LU.64 R12, [R1+0x4490] ;  /* 0x00449000010c7983 */ /* 0x000ee40000300a00 */
[----:B------:R0:W-:Y:S02]  /*6cca0*/  STL.64 [R1+0x460], R48 ;  /* 0x0004603001007387 */ /* 0x0001e40000100a00 */
[----:B------:R-:W-:Y:S01]  /*6ccb0*/  STL.64 [R1+0x468], R50 ;  /* 0x0004683201007387 */ /* 0x000fe20000100a00 */
[----:B0-----:R-:W3:Y:S01]  /*6ccc0*/  LDL.LU.64 R48, [R1+0x4488] ;  /* 0x0044880001307983 */ /* 0x001ee20000300a00 */
[----:B----4-:R-:W-:-:S02]  /*6ccd0*/  IMAD.MOV.U32 R2, RZ, RZ, R52 ;  /* 0x000000ffff027224 */ /* 0x010fc400078e0034 */
[----:B------:R-:W-:Y:S01]  /*6cce0*/  IMAD.MOV.U32 R0, RZ, RZ, R53 ;  /* 0x000000ffff007224 */ /* 0x000fe200078e0035 */
[C---:B--2---:R-:W-:Y:S08]  /*6ccf0*/  HMMA.16816.F32 R16, R4.reuse, R52, R16 ;  /* 0x000000340410723c */ /* 0x044ff00000001810 */
[C---:B---3--:R-:W-:Y:S11]  /*6cd00*/  HMMA.16816.F32 R12, R4.reuse, R44, R12 ;  /* 0x0000002c040c723c */ /* 0x048ff6000000180c */
[----:B------:R-:W-:Y:S04]  /*6cd10*/  @!UPT UIADD3 URZ, URZ, URZ, URZ ;  /* 0x0000003f3f3ff290 */ /* 0x000fe8000fffe03f */
[----:B------:R-:W-:Y:S01]  /*6cd20*/  STL.64 [R1+0x450], R16 ;  /* 0x0004501001007387 */ /* 0x000fe20000100a00 */
[----:B------:R0:W-:Y:S03]  /*6cd30*/  STL.64 [R1+0x458], R18 ;  /* 0x0004581201007387 */ /* 0x0001e60000100a00 */
[----:B0-----:R-:W2:Y:S01]  /*6cd40*/  LDL.LU.64 R18, [R1+0x4480] ;  /* 0x0044800001127983 */ /* 0x001ea20000300a00 */
[----:B------:R-:W2:Y:S02]  /*6cd50*/  LDL.LU.64 R16, [R1+0x4478] ;  /* 0x0044780001107983 */ /* 0x000ea40000300a00 */
[----:B------:R-:W2:Y:S01]  /*6cd60*/  LDL.LU.64 R52, [R1+0x4470] ;  /* 0x0044700001347983 */ /* 0x000ea20000300a00 */
[----:B------:R-:W-:Y:S01]  /*6cd70*/  HMMA.16816.F32 R48, R4, R48, R20 ;  /* 0x000000300430723c */ /* 0x000fe20000001814 */
[----:B------:R0:W-:Y:S01]  /*6cd80*/  STL.64 [R1+0x440], R12 ;  /* 0x0004400c01007387 */ /* 0x0001e20000100a00 */
[----:B------:R1:W-:Y:S02]  /*6cd90*/  STL.64 [R1+0x448], R14 ;  /* 0x0004480e01007387 */ /* 0x0003e40000100a00 */
[----:B0-----:R-:W-:Y:S01]  /*6cda0*/  IMAD.MOV.U32 R13, RZ, RZ, R44 ;  /* 0x000000ffff0d7224 */ /* 0x001fe200078e002c */
[----:B-1----:R-:W3:Y:S01]  /*6cdb0*/  LDL.LU.64 R14, [R1+0x4468] ;  /* 0x00446800010e7983 */ /* 0x002ee20000300a00 */
[----:B------:R-:W-:-:S02]  /*6cdc0*/  IMAD.MOV.U32 R12, RZ, RZ, R45 ;  /* 0x000000ffff0c7224 */ /* 0x000fc400078e002d */
[----:B------:R-:W4:Y:S02]  /*6cdd0*/  LDL.LU.64 R46, [R1+0x4460] ;  /* 0x00446000012e7983 */ /* 0x000f240000300a00 */
[----:B------:R-:W4:Y:S01]  /*6cde0*/  LDL.LU.64 R44, [R1+0x4458] ;  /* 0x00445800012c7983 */ /* 0x000f220000300a00 */
[----:B------:R-:W4:Y:S11]  /*6cdf0*/  LDL.LU.64 R20, [R1+0x4450] ;  /* 0x0044500001147983 */ /* 0x000f360000300a00 */
[----:B------:R-:W-:Y:S01]  /*6ce00*/  @!UPT UIADD3 URZ, URZ, URZ, URZ ;  /* 0x0000003f3f3ff290 */ /* 0x000fe2000fffe03f */
[----:B------:R-:W-:Y:S02]  /*6ce10*/  STL.64 [R1+0x430], R48 ;  /* 0x0004303001007387 */ /* 0x000fe40000100a00 */
[----:B------:R0:W-:Y:S02]  /*6ce20*/  STL.64 [R1+0x438], R50 ;  /* 0x0004383201007387 */ /* 0x0001e40000100a00 */
[----:B0-----:R-:W3:Y:S01]  /*6ce30*/  LDL.LU.64 R50, [R1+0x4448] ;  /* 0x0044480001327983 */ /* 0x001ee20000300a00 */
[----:B------:R-:W3:Y:S01]  /*6ce40*/  LDL.LU.64 R48, [R1+0x4440] ;  /* 0x0044400001307983 */ /* 0x000ee20000300a00 */
[C---:B--2---:R-:W-:Y:S02]  /*6ce50*/  HMMA.16816.F32 R52, R4.reuse, R52, R16 ;  /* 0x000000340434723c */ /* 0x044fe40000001810 */
[----:B------:R-:W2:Y:S01]  /*6ce60*/  LDL.LU.64 R18, [R1+0x4438] ;  /* 0x0044380001127983 */ /* 0x000ea20000300a00 */
[----:B------:R-:W2:Y:S05]  /*6ce70*/  LDL.LU.64 R16, [R1+0x4430] ;  /* 0x0044300001107983 */ /* 0x000eaa0000300a00 */
[C---:B----4-:R-:W-:Y:S11]  /*6ce80*/  HMMA.16816.F32 R20, R4.reuse, R20, R44 ;  /* 0x000000140414723c */ /* 0x050ff6000000182c */
[----:B------:R-:W-:Y:S04]  /*6ce90*/  @!UPT UIADD3 URZ, URZ, URZ, URZ ;  /* 0x0000003f3f3ff290 */ /* 0x000fe8000fffe03f */
[----:B------:R0:W-:Y:S01]  /*6cea0*/  STL.64 [R1+0x420], R52 ;  /* 0x0004203401007387 */ /* 0x0001e20000100a00 */
[----:B------:R-:W-:Y:S03]  /*6ceb0*/  STL.64 [R1+0x428], R54 ;  /* 0x0004283601007387 */ /* 0x000fe60000100a00 */
[----:B0-----:R-:W4:Y:S01]  /*6cec0*/  LDL.LU.64 R52, [R1+0x4428] ;  /* 0x0044280001347983 */ /* 0x001f220000300a00 */
[----:B------:R-:W2:Y:S02]  /*6ced0*/  LDL.LU.64 R46, [R1+0x4420] ;  /* 0x00442000012e7983 */ /* 0x000ea40000300a00 */
[----:B------:R-:W2:Y:S01]  /*6cee0*/  LDL.LU.64 R44, [R1+0x4418] ;  /* 0x00441800012c7983 */ /* 0x000ea20000300a00 */
[----:B------:R-:W-:Y:S01]  /*6cef0*/  STL.64 [R1+0x410], R20 ;  /* 0x0004101401007387 */ /* 0x000fe20000100a00 */
[----:B------:R0:W-:Y:S03]  /*6cf00*/  STL.64 [R1+0x418], R22 ;  /* 0x0004181601007387 */ /* 0x0001e60000100a00 */
[----:B0-----:R-:W2:Y:S01]  /*6cf10*/  LDL.LU R22, [R1+0x4410] ;  /* 0x0044100001167983 */ /* 0x001ea20000300800 */
[----:B------:R-:W2:Y:S02]  /*6cf20*/  LDL.LU.64 R20, [R1+0x4408] ;  /* 0x0044080001147983 */ /* 0x000ea40000300a00 */
[----:B--2---:R-:W-:Y:S11]  /*6cf30*/  HMMA.16816.F32 R56, R4, R20, R56 ;  /* 0x000000140438723c */ /* 0x004ff60000001838 */
[----:B------:R-:W-:Y:S11]  /*6cf40*/  @!UPT UIADD3 URZ, URZ, URZ, URZ ;  /* 0x0000003f3f3ff290 */ /* 0x000ff6000fffe03f */
[----:B------:R-:W-:Y:S01]  /*6cf50*/  @!UPT UIADD3 URZ, URZ, URZ, URZ ;  /* 0x0000003f3f3ff290 */ /* 0x000fe2000fffe03f */
[----:B------:R0:W-:Y:S01]  /*6cf60*/  STL.64 [R1+0x400], R56 ;  /* 0x0004003801007387 */ /* 0x0001e20000100a00 */
[----:B------:R-:W-:Y:S03]  /*6cf70*/  STL.64 [R1+0x408], R58 ;  /* 0x0004083a01007387 */ /* 0x000fe60000100a00 */
[----:B0-----:R-:W2:Y:S01]  /*6cf80*/  LDL.LU.64 R56, [R1+0x4400] ;  /* 0x0044000001387983 */ /* 0x001ea20000300a00 */
[----:B------:R0:W-:Y:S02]  /*6cf90*/  STL.64 [R1+0x4290], R20 ;  /* 0x0042901401007387 */ /* 0x0001e40000100a00 */
[----:B0-----:R-:W-:Y:S02]  /*6cfa0*/  IMAD.MOV.U32 R20, RZ, RZ, R22 ;  /* 0x000000ffff147224 */ /* 0x001fe400078e0016 */
[----:B------:R-:W-:-:S07]  /*6cfb0*/  IMAD.MOV.U32 R21, RZ, RZ, R3 ;  /* 0x000000ffff157224 */ /* 0x000fce00078e0003 */
[C---:B------:R-:W-:Y:S01]  /*6cfc0*/  HMMA.16816.F32 R20, R4.reuse, R20, R24 ;  /* 0x000000140414723c */ /* 0x040fe20000001818 */
[----:B------:R-:W2:Y:S07]  /*6cfd0*/  LDL.LU.64 R24, [R1+0x43f8] ;  /* 0x0043f80001187983 */ /* 0x000eae0000300a00 */
[C---:B----4-:R-:W-:Y:S01]  /*6cfe0*/  HMMA.16816.F32 R8, R4.reuse, R52, R8 ;  /* 0x000000340408723c */ /* 0x050fe20000001808 */
[----:B------:R-:W-:Y:S11]  /*6cff0*/  IMAD.MOV.U32 R58, RZ, RZ, R52 ;  /* 0x000000ffff3a7224 */ /* 0x000ff600078e0034 */
[----:B------:R-:W-:Y:S03]  /*6d000*/  @!UPT UIADD3 URZ, URZ, URZ, URZ ;  /* 0x0000003f3f3ff290 */ /* 0x000fe6000fffe03f */
[----:B------:R-:W-:Y:S01]  /*6d010*/  STL.64 [R1+0x3f0], R20 ;  /* 0x0003f01401007387 */ /* 0x000fe20000100a00 */
[----:B------:R-:W-:Y:S07]  /*6d020*/  STL.64 [R1+0x3f8], R22 ;  /* 0x0003f81601007387 */ /* 0x000fee0000100a00 */
[----:B------:R-:W-:Y:S02]  /*6d030*/  STL.64 [R1+0x3e0], R8 ;  /* 0x0003e00801007387 */ /* 0x000fe40000100a00 */
[----:B------:R3:W-:Y:S02]  /*6d040*/  STL.64 [R1+0x3e8], R10 ;  /* 0x0003e80a01007387 */ /* 0x0007e40000100a00 */
[----:B---3--:R-:W-:Y:S01]  /*6d050*/  HMMA.16816.F32 R8, R4, R40, R48 ;  /* 0x000000280408723c */ /* 0x008fe20000001830 */
[----:B------:R-:W-:Y:S01]  /*6d060*/  STL [R1+0x4298], R58 ;  /* 0x0042983a01007387 */ /* 0x000fe20000100800 */
[----:B------:R-:W-:-:S02]  /*6d070*/  IMAD.MOV.U32 R26, RZ, RZ, R40 ;  /* 0x000000ffff1a7224 */ /* 0x000fc400078e0028 */
[----:B------:R-:W-:Y:S02]  /*6d080*/  IMAD.MOV.U32 R3, RZ, RZ, R41 ;  /* 0x000000ffff037224 */ /* 0x000fe400078e0029 */
[----:B------:R-:W-:Y:S02]  /*6d090*/  IMAD.MOV.U32 R27, RZ, RZ, R53 ;  /* 0x000000ffff1b7224 */ /* 0x000fe400078e0035 */
[----:B------:R-:W-:Y:S02]  /*6d0a0*/  IMAD.MOV.U32 R23, RZ, RZ, R28 ;  /* 0x000000ffff177224 */ /* 0x000fe400078e001c */
[----:B------:R-:W-:Y:S02]  /*6d0b0*/  IMAD.MOV.U32 R22, RZ, RZ, R29 ;  /* 0x000000ffff167224 */ /* 0x000fe400078e001d */
[----:B------:R-:W-:Y:S02]  /*6d0c0*/  IMAD.MOV.U32 R21, RZ, RZ, R36 ;  /* 0x000000ffff157224 */ /* 0x000fe400078e0024 */
[----:B------:R-:W-:Y:S01]  /*6d0d0*/  IMAD.MOV.U32 R20, RZ, RZ, R37 ;  /* 0x000000ffff147224 */ /* 0x000fe200078e0025 */
[C---:B--2---:R-:W-:Y:S01]  /*6d0e0*/  HMMA.16816.F32 R16, R4.reuse, R24, R16 ;  /* 0x000000180410723c */ /* 0x044fe20000001810 */
[----:B------:R-:W-:Y:S11]  /*6d0f0*/  STL.64 [R1+0x4258], R24 ;  /* 0x0042581801007387 */ /* 0x000ff60000100a00 */
[----:B------:R-:W-:Y:S11]  /*6d100*/  @!UPT UIADD3 URZ, URZ, URZ, URZ ;  /* 0x0000003f3f3ff290 */ /* 0x000ff6000fffe03f */
[----:B------:R-:W-:Y:S01]  /*6d110*/  STL.64 [R1+0x3d0], R16 ;  /* 0x0003d01001007387 */ /* 0x000fe20000100a00 */
[----:B------:R-:W-:Y:S02]  /*6d120*/  STL.64 [R1+0x3d8], R18 ;  /* 0x0003d81201007387 */ /* 0x000fe40000100a00 */
[----:B------:R-:W-:Y:S02]  /*6d130*/  STL.64 [R1+0x3c0], R8 ;  /* 0x0003c00801007387 */ /* 0x000fe40000100a00 */
[----:B------:R0:W-:Y:S01]  /*6d140*/  STL.64 [R1+0x3c8], R10 ;  /* 0x0003c80a01007387 */ /* 0x0001e20000100a00 */
[----:B------:R-:W2:Y:S01]  /*6d150*/  LDL.64 R40, [R1+0x30] ;  /* 0x0000300001287983 */ /* 0x000ea20000100a00 */
[C---:B0-----:R-:W-:Y:S11]  /*6d160*/  HMMA.16816.F32 R8, R4.reuse, R36, R44 ;  /* 0x000000240408723c */ /* 0x041ff6000000182c */
        /* <DEDUP_REMOVED lines=8> */
[----:B------:R1:W-:Y:S02]  /*6d1f0*/  STL.64 [R1+0x3a8], R10 ;  /* 0x0003a80a01007387 */ /* 0x0003e40000100a00 */
[----:B------:R-:W3:Y:S02]  /*6d200*/  LDL.LU R44, [R1+0x1600] ;  /* 0x00160000012c7983 */ /* 0x000ee40000300800 */
[----:B------:R-:W3:Y:S01]  /*6d210*/  LDL.LU R45, [R1+0x1604] ;  /* 0x00160400012d7983 */ /* 0x000ee20000300800 */
[----:B------:R-:W3:Y:S01]  /*6d220*/  LDL.LU R46, [R1+0x1608] ;  /* 0x00160800012e7983 */ /* 0x000ee20000300800 */
[----:B------:R-:W3:Y:S03]  /*6d230*/  LDL.LU R47, [R1+0x160c] ;  /* 0x00160c00012f7983 */ /* 0x000ee60000300800 */
[----:B0-----:R-:W4:Y:S01]  /*6d240*/  LDL.LU R8, [R1+0x1620] ;  /* 0x0016200001087983 */ /* 0x001f220000300800 */
[----:B------:R-:W4:Y:S02]  /*6d250*/  LDL.LU R9, [R1+0x1624] ;  /* 0x0016240001097983 */ /* 0x000f240000300800 */
[----:B-1----:R-:W4:Y:S02]  /*6d260*/  LDL.LU R10, [R1+0x1628] ;  /* 0x00162800010a7983 */ /* 0x002f240000300800 */
[----:B------:R-:W4:Y:S01]  /*6d270*/  LDL.LU R11, [R1+0x162c] ;  /* 0x00162c00010b7983 */ /* 0x000f220000300800 */
[----:B------:R-:W4:Y:S01]  /*6d280*/  LDL.64 R52, [R1+0x20] ;  /* 0x0000200001347983 */ /* 0x000f220000100a00 */
[----:B------:R-:W3:Y:S02]  /*6d290*/  LDL.LU R16, [R1+0x1610] ;  /* 0x0016100001107983 */ /* 0x000ee40000300800 */
[----:B------:R-:W3:Y:S02]  /*6d2a0*/  LDL.LU R17, [R1+0x1614] ;  /* 0x0016140001117983 */ /* 0x000ee40000300800 */
[----:B------:R-:W3:Y:S01]  /*6d2b0*/  LDL.LU R18, [R1+0x1618] ;  /* 0x0016180001127983 */ /* 0x000ee20000300800 */
[----:B------:R-:W3:Y:S01]  /*6d2c0*/  LDL.LU R19, [R1+0x161c] ;  /* 0x00161c0001137983 */ /* 0x000ee20000300800 */
[----:B------:R-:W3:Y:S02]  /*6d2d0*/  LDL.64 R28, [R1] ;  /* 0x00000000011c7983 */ /* 0x000ee40000100a00 */
        /* <DEDUP_REMOVED lines=13> */
[----:B------:R-:W3:Y:S02]  /*6d3b0*/  LDL.LU R23, [R1+0x163c] ;  /* 0x00163c0001177983 */ /* 0x000ee40000300800 */
[----:B------:R-:W-:-:S02]  /*6d3c0*/  IMAD.MOV.U32 R48, RZ, RZ, R15 ;  /* 0x000000ffff307224 */ /* 0x000fc400078e000f */
[----:B------:R-:W-:Y:S02]  /*6d3d0*/  IMAD.MOV.U32 R49, RZ, RZ, R14 ;  /* 0x000000ffff317224 */ /* 0x000fe400078e000e */
[----:B--2---:R-:W-:Y:S02]  /*6d3e0*/  IMAD.MOV.U32 R25, RZ, RZ, R40 ;  /* 0x000000ffff197224 */ /* 0x004fe400078e0028 */
[----:B------:R-:W-:Y:S01]  /*6d3f0*/  IMAD.MOV.U32 R24, RZ, RZ, R41 ;  /* 0x000000ffff187224 */ /* 0x000fe200078e0029 */
[C---:B----4-:R-:W-:Y:S08]  /*6d400*/  HMMA.16816.F32 R8, R4.reuse, R52, R8 ;  /* 0x000000340408723c */ /* 0x050ff00000001808 */
[C---:B---3--:R-:W-:Y:S08]  /*6d410*/  HMMA.16816.F32 R48, R4.reuse, R48, R16 ;  /* 0x000000300430723c */ /* 0x048ff00000001810 */
[C---:B------:R-:W-:Y:S08]  /*6d420*/  HMMA.16816.F32 R44, R4.reuse, R28, R44 ;  /* 0x0000001c042c723c */ /* 0x040ff0000000182c */
[----:B------:R-:W-:Y:S01]  /*6d430*/  HMMA.16816.F32 R20, R4, R40, R20 ;  /* 0x000000280414723c */ /* 0x000fe20000001814 */
[----:B------:R-:W-:-:S02]  /*6d440*/  IMAD.MOV.U32 R59, RZ, RZ, R52 ;  /* 0x000000ffff3b7224 */ /* 0x000fc400078e0034 */
[----:B------:R-:W-:Y:S11]  /*6d450*/  IMAD.MOV.U32 R55, RZ, RZ, R53 ;  /* 0x000000ffff377224 */ /* 0x000ff600078e0035 */
[----:B------:R-:W-:Y:S09]  /*6d460*/  @!UPT UIADD3 URZ, URZ, URZ, URZ ;  /* 0x0000003f3f3ff290 */ /* 0x000ff2000fffe03f */
[----:B------:R0:W-:Y:S01]  /*6d470*/  STL.64 [R1+0x390], R20 ;  /* 0x0003901401007387 */ /* 0x0001e20000100a00 */
[----:B------:R1:W-:Y:S02]  /*6d480*/  STL.64 [R1+0x398], R22 ;  /* 0x0003981601007387 */ /* 0x0003e40000100a00 */
[----:B------:R-:W2:Y:S02]  /*6d490*/  LDL.LU R40, [R1+0x15d0] ;  /* 0x0015d00001287983 */ /* 0x000ea40000300800 */
[----:B------:R-:W2:Y:S01]  /*6d4a0*/  LDL.LU R41, [R1+0x15d4] ;  /* 0x0015d40001297983 */ /* 0x000ea20000300800 */
[----:B------:R-:W2:Y:S01]  /*6d4b0*/  LDL.LU R42, [R1+0x15d8] ;  /* 0x0015d800012a7983 */ /* 0x000ea20000300800 */
[----:B------:R-:W2:Y:S03]  /*6d4c0*/  LDL.LU R43, [R1+0x15dc] ;  /* 0x0015dc00012b7983 */ /* 0x000ea60000300800 */
[----:B0-----:R-:W3:Y:S01]  /*6d4d0*/  LDL.LU R20, [R1+0xb20] ;  /* 0x000b200001147983 */ /* 0x001ee20000300800 */
[----:B------:R-:W3:Y:S02]  /*6d4e0*/  LDL.LU R21, [R1+0xb24] ;  /* 0x000b240001157983 */ /* 0x000ee40000300800 */
[----:B-1----:R-:W3:Y:S02]  /*6d4f0*/  LDL.LU R22, [R1+0xb28] ;  /* 0x000b280001167983 */ /* 0x002ee40000300800 */
[----:B------:R-:W3:Y:S01]  /*6d500*/  LDL.LU R23, [R1+0xb2c] ;  /* 0x000b2c0001177983 */ /* 0x000ee20000300800 */
[----:B------:R-:W-:Y:S01]  /*6d510*/  STL.64 [R1+0x42b8], R26 ;  /* 0x0042b81a01007387 */ /* 0x000fe20000100a00 */
[----:B------:R0:W-:Y:S03]  /*6d520*/  STL.64 [R1+0x42b0], R24 ;  /* 0x0042b01801007387 */ /* 0x0001e60000100a00 */
[----:B0-----:R-:W4:Y:S01]  /*6d530*/  LDL.LU R24, [R1+0x1590] ;  /* 0x0015900001187983 */ /* 0x001f220000300800 */
[----:B------:R-:W4:Y:S02]  /*6d540*/  LDL.LU R25, [R1+0x1594] ;  /* 0x0015940001197983 */ /* 0x000f240000300800 */
[----:B------:R-:W4:Y:S02]  /*6d550*/  LDL.LU R26, [R1+0x1598] ;  /* 0x00159800011a7983 */ /* 0x000f240000300800 */
[----:B------:R-:W4:Y:S01]  /*6d560*/  LDL.LU R27, [R1+0x159c] ;  /* 0x00159c00011b7983 */ /* 0x000f220000300800 */
[----:B------:R-:W-:Y:S01]  /*6d570*/  STL.64 [R1+0x380], R8 ;  /* 0x0003800801007387 */ /* 0x000fe20000100a00 */
[----:B------:R0:W-:Y:S03]  /*6d580*/  STL.64 [R1+0x388], R10 ;  /* 0x0003880a01007387 */ /* 0x0001e60000100a00 */
[----:B0-----:R-:W2:Y:S01]  /*6d590*/  LDL.LU.64 R10, [R1+0x43f0] ;  /* 0x0043f000010a7983 */ /* 0x001ea20000300a00 */
[----:B------:R-:W2:Y:S02]  /*6d5a0*/  LDL.LU.64 R8, [R1+0x43e8] ;  /* 0x0043e80001087983 */ /* 0x000ea40000300a00 */
[----:B------:R-:W2:Y:S02]  /*6d5b0*/  LDL.LU R54, [R1+0x43e0] ;  /* 0x0043e00001367983 */ /* 0x000ea40000300800 */
[----:B------:R-:W4:Y:S01]  /*6d5c0*/  LDL.LU.64 R52, [R1+0x43d8] ;  /* 0x0043d80001347983 */ /* 0x000f220000300a00 */
[----:B------:R-:W2:Y:S01]  /*6d5d0*/  LDL.LU.64 R18, [R1+0x43d0] ;  /* 0x0043d00001127983 */ /* 0x000ea20000300a00 */
[----:B------:R-:W2:Y:S02]  /*6d5e0*/  LDL.LU.64 R16, [R1+0x43c8] ;  /* 0x0043c80001107983 */ /* 0x000ea40000300a00 */
[----:B------:R-:W-:Y:S02]  /*6d5f0*/  STL.64 [R1+0x370], R48 ;  /* 0x0003703001007387 */ /* 0x000fe40000100a00 */
[----:B------:R0:W-:Y:S02]  /*6d600*/  STL.64 [R1+0x378], R50 ;  /* 0x0003783201007387 */ /* 0x0001e40000100a00 */
[----:B------:R-:W-:-:S02]  /*6d610*/  IMAD.MOV.U32 R58, RZ, RZ, R28 ;  /* 0x000000ffff3a7224 */ /* 0x000fc400078e001c */
[----:B------:R-:W-:Y:S01]  /*6d620*/  IMAD.MOV.U32 R60, RZ, RZ, R29 ;  /* 0x000000ffff3c7224 */ /* 0x000fe200078e001d */
[----:B0-----:R-:W2:Y:S01]  /*6d630*/  LDL.LU.64 R50, [R1+0x43c0] ;  /* 0x0043c00001327983 */ /* 0x001ea20000300a00 */
[----:B------:R-:W2:Y:S02]  /*6d640*/  LDL.LU.64 R48, [R1+0x43b8] ;  /* 0x0043b80001307983 */ /* 0x000ea40000300a00 */
[----:B------:R-:W-:Y:S02]  /*6d650*/  STL.64 [R1+0x360], R44 ;  /* 0x0003602c01007387 */ /* 0x000fe40000100a00 */
[----:B------:R0:W-:Y:S02]  /*6d660*/  STL.64 [R1+0x368], R46 ;  /* 0x0003682e01007387 */ /* 0x0001e40000100a00 */
[----:B0-----:R-:W2:Y:S01]  /*6d670*/  LDL.LU.64 R46, [R1+0x43b0] ;  /* 0x0043b000012e7983 */ /* 0x001ea20000300a00 */
[----:B------:R-:W2:Y:S02]  /*6d680*/  LDL.LU.64 R44, [R1+0x43a8] ;  /* 0x0043a800012c7983 */ /* 0x000ea40000300a00 */
[----:B------:R-:W2:Y:S02]  /*6d690*/  LDL.LU.64 R30, [R1+0x43a0] ;  /* 0x0043a000011e7983 */ /* 0x000ea40000300a00 */
        /* <DEDUP_REMOVED lines=36> */
[----:B0-----:R-:W2:Y:S01]  /*6d8e0*/  LDL.LU R36, [R1+0x15c0] ;  /* 0x0015c00001247983 */ /* 0x001ea20000300800 */
[----:B------:R-:W2:Y:S02]  /*6d8f0*/  LDL.LU R37, [R1+0x15c4] ;  /* 0x0015c40001257983 */ /* 0x000ea40000300800 */
[----:B------:R-:W2:Y:S02]  /*6d900*/  LDL.LU R38, [R1+0x15c8] ;  /* 0x0015c80001267983 */ /* 0x000ea40000300800 */
[----:B------:R-:W2:Y:S01]  /*6d910*/  LDL.LU R39, [R1+0x15cc] ;  /* 0x0015cc0001277983 */ /* 0x000ea20000300800 */
[C---:B---3--:R-:W-:Y:S08]  /*6d920*/  HMMA.16816.F32 R32, R4.reuse, R44, R32 ;  /* 0x0000002c0420723c */ /* 0x048ff00000001820 */
[C---:B------:R-:W-:Y:S08]  /*6d930*/  HMMA.16816.F32 R28, R4.reuse, R48, R28 ;  /* 0x00000030041c723c */ /* 0x040ff0000000181c */
[C---:B----4-:R-:W-:Y:S08]  /*6d940*/  HMMA.16816.F32 R24, R4.reuse, R52, R24 ;  /* 0x000000340418723c */ /* 0x050ff00000001818 */
[C---:B--2---:R-:W-:Y:S08]  /*6d950*/  HMMA.16816.F32 R36, R4.reuse, R40, R36 ;  /* 0x000000280424723c */ /* 0x044ff00000001824 */
[----:B------:R-:W-:Y:S01]  /*6d960*/  HMMA.16816.F32 R4, R4, R56, R20 ;  /* 0x000000380404723c */ /* 0x000fe20000001814 */
[----:B------:R-:W-:Y:S01]  /*6d970*/  STL.64 [R1+0x41a0], R42 ;  /* 0x0041a02a01007387 */ /* 0x000fe20000100a00 */
[----:B------:R0:W-:Y:S11]  /*6d980*/  STL.64 [R1+0x4198], R40 ;  /* 0x0041982801007387 */ /* 0x0001f60000100a00 */
[----:B------:R-:W-:Y:S02]  /*6d990*/  @!UPT UIADD3 URZ, URZ, URZ, URZ ;  /* 0x0000003f3f3ff290 */ /* 0x000fe4000fffe03f */
[----:B------:R-:W-:Y:S01]  /*6d9a0*/  STL.64 [R1+0x320], R36 ;  /* 0x0003202401007387 */ /* 0x000fe20000100a00 */
[----:B------:R-:W-:Y:S02]  /*6d9b0*/  STL.64 [R1+0x328], R38 ;  /* 0x0003282601007387 */ /* 0x000fe40000100a00 */
[----:B------:R-:W-:Y:S02]  /*6d9c0*/  STL.64 [R1+0x41b0], R46 ;  /* 0x0041b02e01007387 */ /* 0x000fe40000100a00 */
[----:B------:R1:W-:Y:S01]  /*6d9d0*/  STL.64 [R1+0x41a8], R44 ;  /* 0x0041a82c01007387 */ /* 0x0003e20000100a00 */
[----:B------:R-:W-:Y:S01]  /*6d9e0*/  STL.64 [R1+0x310], R32 ;  /* 0x0003102001007387 */ /* 0x000fe20000100a00 */
[----:B------:R-:W-:Y:S02]  /*6d9f0*/  STL.64 [R1+0x318], R34 ;  /* 0x0003182201007387 */ /* 0x000fe40000100a00 */
[----:B------:R-:W-:Y:S02]  /*6da00*/  STL.64 [R1+0x41c0], R50 ;  /* 0x0041c03201007387 */ /* 0x000fe40000100a00 */
[----:B------:R2:W-:Y:S01]  /*6da10*/  STL.64 [R1+0x41b8], R48 ;  /* 0x0041b83001007387 */ /* 0x0005e20000100a00 */
[----:B------:R-:W-:Y:S01]  /*6da20*/  STL.64 [R1+0x300], R28 ;  /* 0x0003001c01007387 */ /* 0x000fe20000100a00 */
[----:B------:R-:W-:Y:S02]  /*6da30*/  STL.64 [R1+0x308], R30 ;  /* 0x0003081e01007387 */ /* 0x000fe40000100a00 */
[----:B------:R-:W-:Y:S02]  /*6da40*/  STL [R1+0x41d0], R54 ;  /* 0x0041d03601007387 */ /* 0x000fe40000100800 */
[----:B------:R-:W-:Y:S01]  /*6da50*/  STL.64 [R1+0x41c8], R52 ;  /* 0x0041c83401007387 */ /* 0x000fe20000100a00 */
[----:B------:R-:W-:Y:S01]  /*6da60*/  STL.64 [R1+0x2f0], R24 ;  /* 0x0002f01801007387 */ /* 0x000fe20000100a00 */
[----:B------:R-:W-:Y:S02]  /*6da70*/  STL.64 [R1+0x2f8], R26 ;  /* 0x0002f81a01007387 */ /* 0x000fe40000100a00 */
[----:B------:R-:W-:Y:S02]  /*6da80*/  STL [R1+0x42c0], R55 ;  /* 0x0042c03701007387 */ /* 0x000fe40000100800 */
[----:B0-----:R-:W3:Y:S01]  /*6da90*/  LDL.LU R40, [R1+0xff0] ;  /* 0x000ff00001287983 */ /* 0x001ee20000300800 */
[----:B------:R-:W-:Y:S01]  /*6daa0*/  STL.64 [R1+0x2d0], R4 ;  /* 0x0002d00401007387 */ /* 0x000fe20000100a00 */
[----:B------:R-:W-:Y:S02]  /*6dab0*/  STL.64 [R1+0x2d8], R6 ;  /* 0x0002d80601007387 */ /* 0x000fe40000100a00 */
[----:B------:R-:W3:Y:S02]  /*6dac0*/  LDL.LU R41, [R1+0xff4] ;  /* 0x000ff40001297983 */ /* 0x000ee40000300800 */
[----:B------:R-:W4:Y:S01]  /*6dad0*/  LDL.LU R42, [R1+0xff8] ;  /* 0x000ff800012a7983 */ /* 0x000f220000300800 */
[----:B------:R-:W4:Y:S01]  /*6dae0*/  LDL.LU R43, [R1+0xffc] ;  /* 0x000ffc00012b7983 */ /* 0x000f220000300800 */
[----:B-1----:R-:W-:-:S02]  /*6daf0*/  IMAD.MOV.U32 R44, RZ, RZ, R13 ;  /* 0x000000ffff2c7224 */ /* 0x002fc400078e000d */
[----:B------:R-:W-:Y:S01]  /*6db00*/  IMAD.MOV.U32 R45, RZ, RZ, R12 ;  /* 0x000000ffff2d7224 */ /* 0x000fe200078e000c */
[----:B----4-:R-:W-:Y:S01]  /*6db10*/  STL.64 [R1+0x42d0], R42 ;  /* 0x0042d02a01007387 */ /* 0x010fe20000100a00 */
[----:B---3--:R-:W-:Y:S03]  /*6db20*/  STL.64 [R1+0x42c8], R40 ;  /* 0x0042c82801007387 */ /* 0x008fe60000100a00 */
[----:B------:R-:W-:Y:S02]  /*6db30*/  STL.64 [R1+0x42e0], R44 ;  /* 0x0042e02c01007387 */ /* 0x000fe40000100a00 */
[----:B--2---:R-:W2:Y:S01]  /*6db40*/  LDL.LU R48, [R1+0x1000] ;  /* 0x0010000001307983 */ /* 0x004ea20000300800 */
[----:B------:R-:W2:Y:S01]  /*6db50*/  LDL.LU R49, [R1+0x1004] ;  /* 0x0010040001317983 */ /* 0x000ea20000300800 */
[----:B------:R-:W3:Y:S02]  /*6db60*/  LDL.LU R50, [R1+0x1008] ;  /* 0x0010080001327983 */ /* 0x000ee40000300800 */
[----:B------:R-:W3:Y:S02]  /*6db70*/  LDL.LU R51, [R1+0x100c] ;  /* 0x00100c0001337983 */ /* 0x000ee40000300800 */
[----:B---3--:R-:W-:Y:S01]  /*6db80*/  STL.64 [R1+0x42f8], R50 ;  /* 0x0042f83201007387 */ /* 0x008fe20000100a00 */
[----:B--2---:R0:W-:Y:S02]  /*6db90*/  STL.64 [R1+0x42f0], R48 ;  /* 0x0042f03001007387 */ /* 0x0041e40000100a00 */
[----:B------:R-:W2:Y:S02]  /*6dba0*/  LDL.LU R12, [R1+0x1050] ;  /* 0x00105000010c7983 */ /* 0x000ea40000300800 */
[----:B------:R-:W2:Y:S01]  /*6dbb0*/  LDL.LU R13, [R1+0x1054] ;  /* 0x00105400010d7983 */ /* 0x000ea20000300800 */
[----:B------:R-:W3:Y:S01]  /*6dbc0*/  LDL.LU R14, [R1+0x1058] ;  /* 0x00105800010e7983 */ /* 0x000ee20000300800 */
[----:B------:R-:W3:Y:S02]  /*6dbd0*/  LDL.LU R15, [R1+0x105c] ;  /* 0x00105c00010f7983 */ /* 0x000ee40000300800 */
[----:B0-----:R-:W-:-:S02]  /*6dbe0*/  IMAD.MOV.U32 R48, RZ, RZ, R18 ;  /* 0x000000ffff307224 */ /* 0x001fc400078e0012 */
[----:B------:R-:W-:Y:S01]  /*6dbf0*/  IMAD.MOV.U32 R49, RZ, RZ, R19 ;  /* 0x000000ffff317224 */ /* 0x000fe200078e0013 */
[----:B---3--:R-:W-:Y:S01]  /*6dc00*/  STL.64 [R1+0x4308], R14 ;  /* 0x0043080e01007387 */ /* 0x008fe20000100a00 */
[----:B--2---:R0:W-:Y:S02]  /*6dc10*/  STL.64 [R1+0x4300], R12 ;  /* 0x0043000c01007387 */ /* 0x0041e40000100a00 */
[----:B------:R-:W2:Y:S02]  /*6dc20*/  LDL.LU R18, [R1+0x4364] ;  /* 0x0043640001127983 */ /* 0x000ea40000300800 */
[----:B------:R-:W3:Y:S01]  /*6dc30*/  LDL.LU R19, [R1+0x4360] ;  /* 0x0043600001137983 */ /* 0x000ee20000300800 */
[----:B------:R1:W-:Y:S04]  /*6dc40*/  STL.64 [R1+0x4310], R48 ;  /* 0x0043103001007387 */ /* 0x0003e80000100a00 */
[----:B0-----:R-:W4:Y:S01]  /*6dc50*/  LDL.LU R12, [R1+0x1060] ;  /* 0x00106000010c7983 */ /* 0x001f220000300800 */
[----:B------:R-:W4:Y:S02]  /*6dc60*/  LDL.LU R13, [R1+0x1064] ;  /* 0x00106400010d7983 */ /* 0x000f240000300800 */
[----:B------:R-:W2:Y:S02]  /*6dc70*/  LDL.LU R14, [R1+0x1068] ;  /* 0x00106800010e7983 */ /* 0x000ea40000300800 */
[----:B------:R-:W2:Y:S02]  /*6dc80*/  LDL.LU R15, [R1+0x106c] ;  /* 0x00106c00010f7983 */ /* 0x000ea40000300800 */
[----:B-1----:R-:W-:-:S02]  /*6dc90*/  IMAD.MOV.U32 R48, RZ, RZ, R16 ;  /* 0x000000ffff307224 */ /* 0x002fc400078e0010 */
[----:B------:R-:W-:Y:S01]  /*6dca0*/  IMAD.MOV.U32 R49, RZ, RZ, R17 ;  /* 0x000000ffff317224 */ /* 0x000fe200078e0011 */
[----:B--2---:R-:W-:Y:S01]  /*6dcb0*/  STL.64 [R1+0x4320], R14 ;  /* 0x0043200e01007387 */ /* 0x004fe20000100a00 */
[----:B----4-:R-:W-:Y:S02]  /*6dcc0*/  STL.64 [R1+0x4318], R12 ;  /* 0x0043180c01007387 */ /* 0x010fe40000100a00 */
[----:B------:R-:W2:Y:S02]  /*6dcd0*/  LDL.LU R16, [R1+0x435c] ;  /* 0x00435c0001107983 */ /* 0x000ea40000300800 */
[----:B------:R-:W4:Y:S01]  /*6dce0*/  LDL.LU R17, [R1+0x4358] ;  /* 0x0043580001117983 */ /* 0x000f220000300800 */
[----:B------:R3:W-:Y:S02]  /*6dcf0*/  STL.64 [R1+0x4328], R48 ;  /* 0x0043283001007387 */ /* 0x0007e40000100a00 */
[----:B---3--:R-:W-:Y:S02]  /*6dd00*/  IMAD.MOV.U32 R48, RZ, RZ, R19 ;  /* 0x000000ffff307224 */ /* 0x008fe400078e0013 */
[----:B------:R-:W-:-:S05]  /*6dd10*/  IMAD.MOV.U32 R49, RZ, RZ, R18 ;  /* 0x000000ffff317224 */ /* 0x000fca00078e0012 */
[----:B------:R-:W-:Y:S01]  /*6dd20*/  STL.64 [R1+0x4340], R48 ;  /* 0x0043403001007387 */ /* 0x000fe20000100a00 */
[----:B------:R-:W3:Y:S02]  /*6dd30*/  LDL.LU R12, [R1+0x1070] ;  /* 0x00107000010c7983 */ /* 0x000ee40000300800 */
[----:B------:R-:W3:Y:S02]  /*6dd40*/  LDL.LU R13, [R1+0x1074] ;  /* 0x00107400010d7983 */ /* 0x000ee40000300800 */
[----:B------:R-:W2:Y:S01]  /*6dd50*/  LDL.LU R14, [R1+0x1078] ;  /* 0x00107800010e7983 */ /* 0x000ea20000300800 */
[----:B------:R-:W2:Y:S04]  /*6dd60*/  LDL.LU R15, [R1+0x107c] ;  /* 0x00107c00010f7983 */ /* 0x000ea80000300800 */
[----:B--2---:R-:W-:Y:S01]  /*6dd70*/  STL.64 [R1+0x4338], R14 ;  /* 0x0043380e01007387 */ /* 0x004fe20000100a00 */
[----:B---3--:R0:W-:Y:S03]  /*6dd80*/  STL.64 [R1+0x4330], R12 ;  /* 0x0043300c01007387 */ /* 0x0081e60000100a00 */
[----:B0-----:R-:W2:Y:S01]  /*6dd90*/  LDL.LU R12, [R1+0x1080] ;  /* 0x00108000010c7983 */ /* 0x001ea20000300800 */
[----:B------:R-:W2:Y:S02]  /*6dda0*/  LDL.LU R13, [R1+0x1084] ;  /* 0x00108400010d7983 */ /* 0x000ea40000300800 */
[----:B------:R-:W3:Y:S02]  /*6ddb0*/  LDL.LU R14, [R1+0x1088] ;  /* 0x00108800010e7983 */ /* 0x000ee40000300800 */
[----:B------:R-:W3:Y:S01]  /*6ddc0*/  LDL.LU R15, [R1+0x108c] ;  /* 0x00108c00010f7983 */ /* 0x000ee20000300800 */
[----:B------:R-:W0:Y:S01]  /*6ddd0*/  S2R R27, SR_TID.X ;  /* 0x00000000001b7919 */ /* 0x000e220000002100 */
[----:B------:R-:W-:Y:S01]  /*6dde0*/  IMAD.MOV.U32 R25, RZ, RZ, R61 ;  /* 0x000000ffff197224 */ /* 0x000fe200078e003d */
[C---:B0-----:R-:W-:Y:S01]  /*6ddf0*/  LOP3.LUT R61, R27.reuse, 0x7, RZ, 0xc0, !PT ;  /* 0x000000071b3d7812 */ /* 0x041fe200078ec0ff */
[----:B------:R-:W-:-:S04]  /*6de00*/  IMAD.SHL.U32 R26, R27, 0x2, RZ ;  /* 0x000000021b1a7824 */ /* 0x000fc800078e00ff */
[----:B------:R-:W-:Y:S01]  /*6de10*/  IMAD R61, R61, 0x110, RZ ;  /* 0x000001103d3d7824 */ /* 0x000fe200078e02ff */
[----:B---3--:R-:W-:Y:S01]  /*6de20*/  STL.64 [R1+0x4350], R14 ;  /* 0x0043500e01007387 */ /* 0x008fe20000100a00 */
[----:B--2---:R0:W-:Y:S03]  /*6de30*/  STL.64 [R1+0x4348], R12 ;  /* 0x0043480c01007387 */ /* 0x0041e60000100a00 */
[----:B0-----:R-:W2:Y:S01]  /*6de40*/  LDL.LU R12, [R1+0x1090] ;  /* 0x00109000010c7983 */ /* 0x001ea20000300800 */
[----:B------:R-:W2:Y:S02]  /*6de50*/  LDL.LU R13, [R1+0x1094] ;  /* 0x00109400010d7983 */ /* 0x000ea40000300800 */
[----:B------:R-:W2:Y:S02]  /*6de60*/  LDL.LU R14, [R1+0x1098] ;  /* 0x00109800010e7983 */ /* 0x000ea40000300800 */
[----:B------:R-:W2:Y:S02]  /*6de70*/  LDL.LU R15, [R1+0x109c] ;  /* 0x00109c00010f7983 */ /* 0x000ea40000300800 */
[----:B------:R-:W-:Y:S01]  /*6de80*/  IMAD.SHL.U32 R27, R27, 0x80, RZ ;  /* 0x000000801b1b7824 */ /* 0x000fe200078e00ff */
[----:B------:R-:W-:Y:S01]  /*6de90*/  LOP3.LUT R61, R61, 0x10, R26, 0x78, !PT ;  /* 0x000000103d3d7812 */ /* 0x000fe200078e781a */
[----:B----4-:R-:W-:-:S02]  /*6dea0*/  IMAD.MOV.U32 R48, RZ, RZ, R17 ;  /* 0x000000ffff307224 */ /* 0x010fc400078e0011 */
[----:B------:R-:W-:Y:S01]  /*6deb0*/  IMAD.MOV.U32 R49, RZ, RZ, R16 ;  /* 0x000000ffff317224 */ /* 0x000fe200078e0010 */
[----:B------:R-:W3:Y:S01]  /*6dec0*/  LDL.64 R44, [R1+0x130] ;  /* 0x00013000012c7983 */ /* 0x000ee20000100a00 */
[----:B------:R-:W-:Y:S01]  /*6ded0*/  LOP3.LUT R61, R61, 0x800, R27, 0xf8, !PT ;  /* 0x000008003d3d7812 */ /* 0x000fe200078ef81b */
[----:B------:R-:W4:Y:S02]  /*6dee0*/  LDL.LU R20, [R1+0x1020] ;  /* 0x0010200001147983 */ /* 0x000f240000300800 */
[----:B------:R-:W4:Y:S01]  /*6def0*/  LDL.LU R21, [R1+0x1024] ;  /* 0x0010240001157983 */ /* 0x000f220000300800 */
[----:B------:R-:W4:Y:S01]  /*6df00*/  LDL.LU R22, [R1+0x1028] ;  /* 0x0010280001167983 */ /* 0x000f220000300800 */
[----:B------:R-:W-:Y:S01]  /*6df10*/  LOP3.LUT R61, R61, 0x40, RZ, 0x3c, !PT ;  /* 0x000000403d3d7812 */ /* 0x000fe200078e3cff */
[----:B------:R-:W4:Y:S02]  /*6df20*/  LDL.LU R23, [R1+0x102c] ;  /* 0x00102c0001177983 */ /* 0x000f240000300800 */
[----:B------:R-:W3:Y:S01]  /*6df30*/  LDL.LU R16, [R1+0x1040] ;  /* 0x0010400001107983 */ /* 0x000ee20000300800 */
[----:B------:R-:W3:Y:S04]  /*6df40*/  LDL.LU R17, [R1+0x1044] ;  /* 0x0010440001117983 */ /* 0x000ee80000300800 */
[----:B------:R-:W0:Y:S01]  /*6df50*/  LDSM.16.MT88.4 R4, [R61+0xa000] ;  /* 0x00a000003d04783b */ /* 0x000e220000004200 */
[----:B------:R-:W3:Y:S02]  /*6df60*/  LDL.LU R18, [R1+0x1048] ;  /* 0x0010480001127983 */ /* 0x000ee40000300800 */
[----:B------:R-:W3:Y:S02]  /*6df70*/  LDL.LU R19, [R1+0x104c] ;  /* 0x00104c0001137983 */ /* 0x000ee40000300800 */
[----:B------:R-:W3:Y:S01]  /*6df80*/  LDL.64 R40, [R1+0x120] ;  /* 0x0001200001287983 */ /* 0x000ee20000100a00 */
[----:B------:R-:W3:Y:S01]  /*6df90*/  LDL R24, [R1+0x110] ;  /* 0x0001100001187983 */ /* 0x000ee20000100800 */
        /* <DEDUP_REMOVED lines=8> */
[----:B------:R-:W3:Y:S02]  /*6e020*/  LDL.LU R35, [R1+0xfec] ;  /* 0x000fec0001237983 */ /* 0x000ee40000300800 */
[----:B------:R-:W3:Y:S02]  /*6e030*/  LDL.64 R28, [R1+0xc0] ;  /* 0x0000c000011c7983 */ /* 0x000ee40000100a00 */
[----:B------:R-:W-:Y:S01]  /*6e040*/  STL.64 [R1+0x4278], R56 ;  /* 0x0042783801007387 */ /* 0x000fe20000100a00 */
[----:B0-----:R-:W-:Y:S01]  /*6e050*/  STL.64 [R1+0x41e0], R6 ;  /* 0x0041e00601007387 */ /* 0x001fe20000100a00 */
[----:B------:R-:W-:Y:S01]  /*6e060*/  STL.64 [R1+0x41d8], R4 ;  /* 0x0041d80401007387 */ /* 0x000fe20000100a00 */
[C---:B--2---:R-:W-:Y:S02]  /*6e070*/  HMMA.16816.F32 R48, R8.reuse, R48, R12 ;  /* 0x000000300830723c */ /* 0x044fe4000000180c */
[----:B------:R-:W2:Y:S01]  /*6e080*/  LDL.LU.64 R14, [R1+0x4350] ;  /* 0x00435000010e7983 */ /* 0x000ea20000300a00 */
[----:B------:R-:W2:Y:S11]  /*6e090*/  LDL.LU.64 R12, [R1+0x4348] ;  /* 0x00434800010c7983 */ /* 0x000eb60000300a00 */
[----:B------:R-:W-:Y:S09]  /*6e0a0*/  @!UPT UIADD3 URZ, URZ, URZ, URZ ;  /* 0x0000003f3f3ff290 */ /* 0x000ff2000fffe03f */
[----:B------:R0:W-:Y:S01]  /*6e0b0*/  STL.64 [R1+0x1110], R48 ;  /* 0x0011103001007387 */ /* 0x0001e20000100a00 */
[----:B------:R2:W-:Y:S03]  /*6e0c0*/  STL.64 [R1+0x1118], R50 ;  /* 0x0011183201007387 */ /* 0x0005e60000100a00 */
[----:B0-----:R-:W2:Y:S02]  /*6e0d0*/  LDL.LU.64 R48, [R1+0x4340] ;  /* 0x0043400001307983 */ /* 0x001ea40000300a00 */
        /* <DEDUP_REMOVED lines=15> */
[----:B------:R-:W3:Y:S01]  /*6e1d0*/  LDL.LU.64 R14, [R1+0x4308] ;  /* 0x00430800010e7983 */ /* 0x000ee20000300a00 */
[----:B------:R-:W3:Y:S11]  /*6e1e0*/  LDL.LU.64 R12, [R1+0x4300] ;  /* 0x00430000010c7983 */ /* 0x000ef60000300a00 */
[----:B------:R-:W-:Y:S09]  /*6e1f0*/  @!UPT UIADD3 URZ, URZ, URZ, URZ ;  /* 0x0000003f3f3ff290 */ /* 0x000ff2000fffe03f */
[----:B------:R-:W-:Y:S01]  /*6e200*/  STL.64 [R1+0x10e0], R48 ;  /* 0x0010e03001007387 */ /* 0x000fe20000100a00 */
[----:B------:R0:W-:Y:S03]  /*6e210*/  STL.64 [R1+0x10e8], R50 ;  /* 0x0010e83201007387 */ /* 0x0001e60000100a00 */
        /* <DEDUP_REMOVED lines=8> */
[----:B------:R-:W-:Y:S01]  /*6e2a0*/  HMMA.16816.F32 R16, R8, R40, R16 ;  /* 0x000000280810723c */ /* 0x000fe20000001810 */
[----:B-1----:R-:W-:Y:S02]  /*6e2b0*/  IMAD.MOV.U32 R15, RZ, RZ, R44 ;  /* 0x000000ffff0f7224 */ /* 0x002fe400078e002c */
[----:B------:R-:W-:Y:S02]  /*6e2c0*/  IMAD.MOV.U32 R14, RZ, RZ, R45 ;  /* 0x000000ffff0e7224 */ /* 0x000fe400078e002d */
[----:B------:R-:W2:Y:S03]  /*6e2d0*/  LDL.LU.64 R44, [R1+0x42e0] ;  /* 0x0042e000012c7983 */ /* 0x000ea60000300a00 */
[----:B------:R-:W-:Y:S01]  /*6e2e0*/  STL.64 [R1+0x41f0], R14 ;  /* 0x0041f00e01007387 */ /* 0x000fe20000100a00 */
[----:B---3--:R0:W-:Y:S04]  /*6e2f0*/  STL.64 [R1+0x41e8], R12 ;  /* 0x0041e80c01007387 */ /* 0x0081e80000100a00 */
[----:B0-----:R-:W3:Y:S01]  /*6e300*/  LDL.LU R12, [R1+0x1010] ;  /* 0x00101000010c7983 */ /* 0x001ee20000300800 */
[----:B------:R-:W3:Y:S02]  /*6e310*/  LDL.LU R13, [R1+0x1014] ;  /* 0x00101400010d7983 */ /* 0x000ee40000300800 */
[----:B------:R-:W3:Y:S02]  /*6e320*/  LDL.LU R14, [R1+0x1018] ;  /* 0x00101800010e7983 */ /* 0x000ee40000300800 */
[----:B------:R-:W3:Y:S05]  /*6e330*/  LDL.LU R15, [R1+0x101c] ;  /* 0x00101c00010f7983 */ /* 0x000eea0000300800 */
[----:B------:R0:W-:Y:S01]  /*6e340*/  STL.64 [R1+0x10c0], R16 ;  /* 0x0010c01001007387 */ /* 0x0001e20000100a00 */
[----:B------:R1:W-:Y:S03]  /*6e350*/  STL.64 [R1+0x10c8], R18 ;  /* 0x0010c81201007387 */ /* 0x0003e60000100a00 */
[----:B0-----:R-:W2:Y:S01]  /*6e360*/  LDL.LU.64 R16, [R1+0x42d8] ;  /* 0x0042d80001107983 */ /* 0x001ea20000300a00 */
[----:B-1----:R-:W-:-:S02]  /*6e370*/  IMAD.MOV.U32 R19, RZ, RZ, R40 ;  /* 0x000000ffff137224 */ /* 0x002fc400078e0028 */
[----:B------:R-:W-:Y:S02]  /*6e380*/  IMAD.MOV.U32 R18, RZ, RZ, R41 ;  /* 0x000000ffff127224 */ /* 0x000fe400078e0029 */
[----:B------:R-:W3:Y:S01]  /*6e390*/  LDL.LU.64 R42, [R1+0x42d0] ;  /* 0x0042d000012a7983 */ /* 0x000ee20000300a00 */
[----:B------:R-:W3:Y:S02]  /*6e3a0*/  LDL.LU.64 R40, [R1+0x42c8] ;  /* 0x0042c80001287983 */ /* 0x000ee40000300a00 */
[----:B------:R-:W-:Y:S02]  /*6e3b0*/  STL.64 [R1+0x4200], R18 ;  /* 0x0042001201007387 */ /* 0x000fe40000100a00 */
[----:B--2---:R0:W-:Y:S04]  /*6e3c0*/  STL.64 [R1+0x41f8], R16 ;  /* 0x0041f81001007387 */ /* 0x0041e80000100a00 */
[----:B0-----:R-:W4:Y:S01]  /*6e3d0*/  LDL.64 R16, [R1+0x100] ;  /* 0x0001000001107983 */ /* 0x001f220000100a00 */
[----:B------:R-:W-:Y:S01]  /*6e3e0*/  HMMA.16816.F32 R24, R8, R24, R52 ;  /* 0x000000180818723c */ /* 0x000fe20000001834 */
[----:B------:R-:W-:-:S02]  /*6e3f0*/  IMAD.MOV.U32 R4, RZ, RZ, R2 ;  /* 0x000000ffff047224 */ /* 0x000fc400078e0002 */
[----:B------:R-:W-:Y:S01]  /*6e400*/  IMAD.MOV.U32 R5, RZ, RZ, R0 ;  /* 0x000000ffff057224 */ /* 0x000fe200078e0000 */
[----:B------:R-:W2:Y:S11]  /*6e410*/  LDL.LU R55, [R1+0x42c0] ;  /* 0x0042c00001377983 */ /* 0x000eb60000300800 */
[----:B------:R-:W-:Y:S08]  /*6e420*/  @!UPT UIADD3 URZ, URZ, URZ, URZ ;  /* 0x0000003f3f3ff290 */ /* 0x000ff0000fffe03f */
[----:B------:R-:W-:Y:S01]  /*6e430*/  STL.64 [R1+0x10b0], R24 ;  /* 0x0010b01801007387 */ /* 0x000fe20000100a00 */
[----:B------:R0:W-:Y:S03]  /*6e440*/  STL.64 [R1+0x10b8], R26 ;  /* 0x0010b81a01007387 */ /* 0x0001e60000100a00 */
[----:B0-----:R-:W2:Y:S01]  /*6e450*/  LDL.LU.64 R26, [R1+0x42b8] ;  /* 0x0042b800011a7983 */ /* 0x001ea20000300a00 */
[----:B------:R-:W2:Y:S02]  /*6e460*/  LDL.LU.64 R24, [R1+0x42b0] ;  /* 0x0042b00001187983 */ /* 0x000ea40000300a00 */
[----:B------:R-:W-:Y:S01]  /*6e470*/  IMAD.MOV.U32 R2, RZ, RZ, R37 ;  /* 0x000000ffff027224 */ /* 0x000fe200078e0025 */
[----:B----4-:R-:W-:Y:S01]  /*6e480*/  HMMA.16816.F32 R20, R8, R16, R20 ;  /* 0x000000100814723c */ /* 0x010fe20000001814 */
[----:B------:R-:W-:Y:S02]  /*6e490*/  IMAD.MOV.U32 R0, RZ, RZ, R16 ;  /* 0x000000ffff007224 */ /* 0x000fe400078e0010 */
[----:B------:R-:W-:-:S05]  /*6e4a0*/  IMAD.MOV.U32 R61, RZ, RZ, R17 ;  /* 0x000000ffff3d7224 */ /* 0x000fca00078e0011 */
[C---:B---3--:R-:W-:Y:S08]  /*6e4b0*/  HMMA.16816.F32 R16, R8.reuse, R4, R12 ;  /* 0x000000040810723c */ /* 0x048ff0000000180c */
[C---:B------:R-:W-:Y:S08]  /*6e4c0*/  HMMA.16816.F32 R12, R8.reuse, R44, R48 ;  /* 0x0000002c080c723c */ /* 0x040ff00000001830 */
[C---:B------:R-:W-:Y:S01]  /*6e4d0*/  HMMA.16816.F32 R4, R8.reuse, R36, R40 ;  /* 0x000000240804723c */ /* 0x040fe20000001828 */
[----:B------:R-:W-:Y:S01]  /*6e4e0*/  STL.64 [R1+0x10a0], R20 ;  /* 0x0010a01401007387 */ /* 0x000fe20000100a00 */
[----:B------:R0:W-:Y:S03]  /*6e4f0*/  STL.64 [R1+0x10a8], R22 ;  /* 0x0010a81601007387 */ /* 0x0001e60000100a00 */
[----:B0-----:R-:W3:Y:S01]  /*6e500*/  LDL.LU.64 R22, [R1+0x42a8] ;  /* 0x0042a80001167983 */ /* 0x001ee20000300a00 */
[----:B------:R-:W4:Y:S02]  /*6e510*/  LDL.LU.64 R20, [R1+0x42a0] ;  /* 0x0042a00001147983 */ /* 0x000f240000300a00 */
[----:B------:R-:W-:Y:S02]  /*6e520*/  STL [R1+0x414c], R61 ;  /* 0x00414c3d01007387 */ /* 0x000fe40000100800 */
[----:B------:R-:W-:Y:S01]  /*6e530*/  STL [R1+0x4148], R0 ;  /* 0x0041480001007387 */ /* 0x000fe20000100800 */
[----:B------:R-:W-:Y:S01]  /*6e540*/  STL.64 [R1+0x1090], R16 ;  /* 0x0010901001007387 */ /* 0x000fe20000100a00 */
[----:B------:R-:W-:Y:S03]  /*6e550*/  STL.64 [R1+0x1098], R18 ;  /* 0x0010981201007387 */ /* 0x000fe60000100a00 */
[----:B------:R-:W-:Y:S02]  /*6e560*/  STL.64 [R1+0x1080], R12 ;  /* 0x0010800c01007387 */ /* 0x000fe40000100a00 */
[----:B------:R-:W-:Y:S06]  /*6e570*/  STL.64 [R1+0x1088], R14 ;  /* 0x0010880e01007387 */ /* 0x000fec0000100a00 */
[----:B------:R-:W-:Y:S01]  /*6e580*/  STL.64 [R1+0x1070], R4 ;  /* 0x0010700401007387 */ /* 0x000fe20000100a00 */
[----:B------:R0:W-:Y:S02]  /*6e590*/  STL.64 [R1+0x1078], R6 ;  /* 0x0010780601007387 */ /* 0x0001e40000100a00 */
[----:B0-----:R-:W-:Y:S01]  /*6e5a0*/  HMMA.16816.F32 R4, R8, R28, R32 ;  /* 0x0000001c0804723c */ /* 0x001fe20000001820 */
[----:B------:R-:W-:-:S02]  /*6e5b0*/  IMAD.MOV.U32 R0, RZ, RZ, R36 ;  /* 0x000000ffff007224 */ /* 0x000fc400078e0024 */
[----:B------:R-:W-:Y:S01]  /*6e5c0*/  IMAD.MOV.U32 R61, RZ, RZ, R29 ;  /* 0x000000ffff3d7224 */ /* 0x000fe200078e001d */
[----:B------:R-:W-:Y:S02]  /*6e5d0*/  STL [R1+0x4154], R2 ;  /* 0x0041540201007387 */ /* 0x000fe40000100800 */
[----:B------:R-:W-:Y:S02]  /*6e5e0*/  STL [R1+0x4150], R0 ;  /* 0x0041500001007387 */ /* 0x000fe40000100800 */
[----:B------:R-:W-:Y:S02]  /*6e5f0*/  IMAD.MOV.U32 R28, RZ, RZ, R58 ;  /* 0x000000ffff1c7224 */ /* 0x000fe400078e003a */
[----:B------:R-:W-:Y:S11]  /*6e600*/  IMAD.MOV.U32 R29, RZ, RZ, R60 ;  /* 0x000000ffff1d7224 */ /* 0x000ff600078e003c */
[----:B------:R-:W-:Y:S02]  /*6e610*/  @!UPT UIADD3 URZ, URZ, URZ, URZ ;  /* 0x0000003f3f3ff290 */ /* 0x000fe4000fffe03f */
[----:B------:R-:W-:Y:S01]  /*6e620*/  STL.64 [R1+0x1060], R4 ;  /* 0x0010600401007387 */ /* 0x000fe20000100a00 */
[----:B------:R-:W-:Y:S02]  /*6e630*/  STL.64 [R1+0x1068], R6 ;  /* 0x0010680601007387 */ /* 0x000fe40000100a00 */
[----:B------:R-:W2:Y:S02]  /*6e640*/  LDL.LU R58, [R1+0x4298] ;  /* 0x00429800013a7983 */ /* 0x000ea40000300800 */
[----:B------:R3:W-:Y:S01]  /*6e650*/  STL.64 [R1+0x4208], R28 ;  /* 0x0042081c01007387 */ /* 0x0007e20000100a00 */
[----:B------:R-:W2:Y:S01]  /*6e660*/  LDL.LU R40, [R1+0xd40] ;  /* 0x000d400001287983 */ /* 0x000ea20000300800 */
[----:B------:R-:W2:Y:S02]  /*6e670*/  LDL.LU R41, [R1+0xd44] ;  /* 0x000d440001297983 */ /* 0x000ea40000300800 */
[----:B------:R-:W2:Y:S02]  /*6e680*/  LDL.LU R42, [R1+0xd48] ;  /* 0x000d4800012a7983 */ /* 0x000ea40000300800 */
[----:B------:R-:W2:Y:S02]  /*6e690*/  LDL.LU R43, [R1+0xd4c] ;  /* 0x000d4c00012b7983 */ /* 0x000ea40000300800 */
[----:B--2---:R-:W-:Y:S01]  /*6e6a0*/  STL.64 [R1+0x4218], R42 ;  /* 0x0042182a01007387 */ /* 0x004fe20000100a00 */
[----:B------:R0:W-:Y:S02]  /*6e6b0*/  STL.64 [R1+0x4210], R40 ;  /* 0x0042102801007387 */ /* 0x0001e40000100a00 */
[----:B------:R-:W2:Y:S02]  /*6e6c0*/  LDL.LU R48, [R1+0xf30] ;  /* 0x000f300001307983 */ /* 0x000ea40000300800 */
[----:B------:R-:W2:Y:S01]  /*6e6d0*/  LDL.LU R49, [R1+0xf34] ;  /* 0x000f340001317983 */ /* 0x000ea20000300800 */
[----:B------:R-:W2:Y:S01]  /*6e6e0*/  LDL.LU R50, [R1+0xf38] ;  /* 0x000f380001327983 */ /* 0x000ea20000300800 */
[----:B------:R-:W2:Y:S02]  /*6e6f0*/  LDL.LU R51, [R1+0xf3c] ;  /* 0x000f3c0001337983 */ /* 0x000ea40000300800 */
[----:B------:R-:W-:-:S02]  /*6e700*/  IMAD.MOV.U32 R52, RZ, RZ, R59 ;  /* 0x000000ffff347224 */ /* 0x000fc400078e003b */
[----:B------:R-:W-:Y:S02]  /*6e710*/  IMAD.MOV.U32 R53, RZ, RZ, R55 ;  /* 0x000000ffff357224 */ /* 0x000fe400078e0037 */
[----:B------:R-:W-:Y:S02]  /*6e720*/  IMAD.MOV.U32 R12, RZ, RZ, R25 ;  /* 0x000000ffff0c7224 */ /* 0x000fe400078e0019 */
[----:B------:R-:W-:Y:S01]  /*6e730*/  IMAD.MOV.U32 R13, RZ, RZ, R24 ;  /* 0x000000ffff0d7224 */ /* 0x000fe200078e0018 */
[----:B--2---:R-:W-:Y:S01]  /*6e740*/  STL.64 [R1+0x4228], R50 ;  /* 0x0042283201007387 */ /* 0x004fe20000100a00 */
[----:B------:R4:W-:Y:S02]  /*6e750*/  STL.64 [R1+0x4220], R48 ;  /* 0x0042203001007387 */ /* 0x0009e40000100a00 */
[----:B------:R1:W-:Y:S02]  /*6e760*/  STL.64 [R1+0x4230], R52 ;  /* 0x0042303401007387 */ /* 0x0003e40000100a00 */
[----:B------:R-:W-:Y:S01]  /*6e770*/  STL.64 [R1+0x4238], R12 ;  /* 0x0042380c01007387 */ /* 0x000fe20000100a00 */
[----:B------:R-:W2:Y:S01]  /*6e780*/  LDL.LU R16, [R1+0xf50] ;  /* 0x000f500001107983 */ /* 0x000ea20000300800 */
[----:B------:R-:W2:Y:S02]  /*6e790*/  LDL.LU R17, [R1+0xf54] ;  /* 0x000f540001117983 */ /* 0x000ea40000300800 */
[----:B------:R-:W2:Y:S02]  /*6e7a0*/  LDL.LU R18, [R1+0xf58] ;  /* 0x000f580001127983 */ /* 0x000ea40000300800 */
[----:B------:R-:W2:Y:S02]  /*6e7b0*/  LDL.LU R19, [R1+0xf5c] ;  /* 0x000f5c0001137983 */ /* 0x000ea40000300800 */
[----:B---3--:R-:W-:-:S02]  /*6e7c0*/  IMAD.MOV.U32 R28, RZ, RZ, R23 ;  /* 0x000000ffff1c7224 */ /* 0x008fc400078e0017 */
[----:B------:R-:W-:Y:S01]  /*6e7d0*/  IMAD.MOV.U32 R29, RZ, RZ, R22 ;  /* 0x000000ffff1d7224 */ /* 0x000fe200078e0016 */
[----:B--2---:R-:W-:Y:S01]  /*6e7e0*/  STL.64 [R1+0x4248], R18 ;  /* 0x0042481201007387 */ /* 0x004fe20000100a00 */
[----:B------:R-:W-:Y:S03]  /*6e7f0*/  STL.64 [R1+0x4240], R16 ;  /* 0x0042401001007387 */ /* 0x000fe60000100a00 */
[----:B------:R2:W-:Y:S02]  /*6e800*/  STL.64 [R1+0x4250], R28 ;  /* 0x0042501c01007387 */ /* 0x0005e40000100a00 */
[----:B0-----:R-:W3:Y:S01]  /*6e810*/  LDL.LU R40, [R1+0xf60] ;  /* 0x000f600001287983 */ /* 0x001ee20000300800 */
[----:B------:R-:W3:Y:S01]  /*6e820*/  LDL.LU R41, [R1+0xf64] ;  /* 0x000f640001297983 */ /* 0x000ee20000300800 */
[----:B------:R-:W2:Y:S02]  /*6e830*/  LDL.LU R42, [R1+0xf68] ;  /* 0x000f6800012a7983 */ /* 0x000ea40000300800 */
[----:B------:R-:W2:Y:S02]  /*6e840*/  LDL.LU R43, [R1+0xf6c] ;  /* 0x000f6c00012b7983 */ /* 0x000ea40000300800 */
[----:B----4-:R-:W-:-:S02]  /*6e850*/  IMAD.MOV.U32 R48, RZ, RZ, R21 ;  /* 0x000000ffff307224 */ /* 0x010fc400078e0015 */
[----:B------:R-:W-:Y:S01]  /*6e860*/  IMAD.MOV.U32 R49, RZ, RZ, R20 ;  /* 0x000000ffff317224 */ /* 0x000fe200078e0014 */
[----:B--2---:R-:W-:Y:S01]  /*6e870*/  STL.64 [R1+0x4268], R42 ;  /* 0x0042682a01007387 */ /* 0x004fe20000100a00 */
[----:B---3--:R-:W-:Y:S03]  /*6e880*/  STL.64 [R1+0x4260], R40 ;  /* 0x0042602801007387 */ /* 0x008fe60000100a00 */
[----:B------:R-:W-:Y:S02]  /*6e890*/  STL.64 [R1+0x4270], R48 ;  /* 0x0042703001007387 */ /* 0x000fe40000100a00 */
[----:B-1----:R-:W2:Y:S01]  /*6e8a0*/  LDL.LU R52, [R1+0xf70] ;  /* 0x000f700001347983 */ /* 0x002ea20000300800 */
[----:B------:R-:W2:Y:S01]  /*6e8b0*/  LDL.LU R53, [R1+0xf74] ;  /* 0x000f740001357983 */ /* 0x000ea20000300800 */
        /* <DEDUP_REMOVED lines=12> */
[----:B------:R-:W3:Y:S01]  /*6e980*/  LDL.64 R36, [R1+0xb0] ;  /* 0x0000b00001247983 */ /* 0x000ee20000100a00 */
[----:B0-----:R-:W4:Y:S01]  /*6e990*/  LDL.LU R52, [R1+0xfc0] ;  /* 0x000fc00001347983 */ /* 0x001f220000300800 */
[----:B------:R-:W4:Y:S02]  /*6e9a0*/  LDL.LU R53, [R1+0xfc4] ;  /* 0x000fc40001357983 */ /* 0x000f240000300800 */
[----:B------:R-:W4:Y:S02]  /*6e9b0*/  LDL.LU R54, [R1+0xfc8] ;  /* 0x000fc80001367983 */ /* 0x000f240000300800 */
[----:B------:R-:W4:Y:S01]  /*6e9c0*/  LDL.LU R55, [R1+0xfcc] ;  /* 0x000fcc0001377983 */ /* 0x000f220000300800 */
[----:B------:R-:W2:Y:S01]  /*6e9d0*/  LDL.LU R56, [R1+0xfb0] ;  /* 0x000fb00001387983 */ /* 0x000ea20000300800 */
[----:B------:R-:W-:-:S02]  /*6e9e0*/  IMAD.MOV.U32 R24, RZ, RZ, R58 ;  /* 0x000000ffff187224 */ /* 0x000fc400078e003a */
        /* <DEDUP_REMOVED lines=17> */
[----:B------:R-:W2:Y:S01]  /*6eb00*/  LDL.LU R32, [R1+0xd30] ;  /* 0x000d300001207983 */ /* 0x000ea20000300800 */
[----:B------:R-:W2:Y:S01]  /*6eb10*/  LDL.LU R33, [R1+0xd34] ;  /* 0x000d340001217983 */ /* 0x000ea20000300800 */
[----:B------:R-:W2:Y:S02]  /*6eb20*/  LDL.LU R34, [R1+0xd38] ;  /* 0x000d380001227983 */ /* 0x000ea40000300800 */
[----:B------:R-:W2:Y:S01]  /*6eb30*/  LDL.LU R35, [R1+0xd3c] ;  /* 0x000d3c0001237983 */ /* 0x000ea20000300800 */
[C---:B---3--:R-:W-:Y:S11]  /*6eb40*/  HMMA.16816.F32 R20, R8.reuse, R36, R20 ;  /* 0x000000240814723c */ /* 0x048ff60000001814 */
[----:B------:R-:W-:Y:S11]  /*6eb50*/  @!UPT UIADD3 URZ, URZ, URZ, URZ ;  /* 0x0000003f3f3ff290 */ /* 0x000ff6000fffe03f */
[----:B------:R-:W-:Y:S01]  /*6eb60*/  @!UPT UIADD3 URZ, URZ, URZ, URZ ;  /* 0x0000003f3f3ff290 */ /* 0x000fe2000fffe03f */
[----:B------:R0:W-:Y:S01]  /*6eb70*/  STL.64 [R1+0x1050], R20 ;  /* 0x0010501401007387 */ /* 0x0001e20000100a00 */
[----:B------:R4:W-:Y:S03]  /*6eb80*/  STL.64 [R1+0x1058], R22 ;  /* 0x0010581601007387 */ /* 0x0009e60000100a00 */
[----:B0-----:R-:W4:Y:S01]  /*6eb90*/  LDL.LU.64 R20, [R1+0x4290] ;  /* 0x0042900001147983 */ /* 0x001f220000300a00 */
[----:B------:R-:W-:Y:S01]  /*6eba0*/  IMAD.MOV.U32 R25, RZ, RZ, R27 ;  /* 0x000000ffff197224 */ /* 0x000fe200078e001b */
[----:B--2---:R-:W-:Y:S01]  /*6ebb0*/  HMMA.16816.F32 R56, R8, R48, R56 ;  /* 0x000000300838723c */ /* 0x004fe20000001838 */
[----:B------:R-:W-:-:S07]  /*6ebc0*/  IMAD.MOV.U32 R12, RZ, RZ, R26 ;  /* 0x000000ffff0c7224 */ /* 0x000fce00078e001a */
[C---:B------:R-:W-:Y:S01]  /*6ebd0*/  HMMA.16816.F32 R24, R8.reuse, R24, R40 ;  /* 0x000000180818723c */ /* 0x040fe20000001828 */
[----:B------:R-:W-:Y:S02]  /*6ebe0*/  IMAD.MOV.U32 R2, RZ, RZ, R36 ;  /* 0x000000ffff027224 */ /* 0x000fe400078e0024 */
[----:B------:R-:W-:Y:S01]  /*6ebf0*/  IMAD.MOV.U32 R0, RZ, RZ, R37 ;  /* 0x000000ffff007224 */ /* 0x000fe200078e0025 */
[----:B------:R-:W2:Y:S01]  /*6ec00*/  LDL.LU R36, [R1+0xd20] ;  /* 0x000d200001247983 */ /* 0x000ea20000300800 */
[----:B------:R-:W2:Y:S02]  /*6ec10*/  LDL.LU R37, [R1+0xd24] ;  /* 0x000d240001257983 */ /* 0x000ea40000300800 */
[----:B------:R-:W2:Y:S02]  /*6ec20*/  LDL.LU R38, [R1+0xd28] ;  /* 0x000d280001267983 */ /* 0x000ea40000300800 */
[----:B------:R-:W2:Y:S01]  /*6ec30*/  LDL.LU R39, [R1+0xd2c] ;  /* 0x000d2c0001277983 */ /* 0x000ea20000300800 */
[----:B----4-:R-:W-:Y:S01]  /*6ec40*/  HMMA.16816.F32 R20, R8, R20, R52 ;  /* 0x000000140814723c */ /* 0x010fe20000001834 */
[----:B------:R-:W3:Y:S01]  /*6ec50*/  LDL.LU.64 R54, [R1+0x4288] ;  /* 0x0042880001367983 */ /* 0x000ee20000300a00 */
[----:B------:R-:W3:Y:S11]  /*6ec60*/  LDL.LU.64 R52, [R1+0x4280] ;  /* 0x0042800001347983 */ /* 0x000ef60000300a00 */
[----:B------:R-:W-:Y:S10]  /*6ec70*/  @!UPT UIADD3 URZ, URZ, URZ, URZ ;  /* 0x0000003f3f3ff290 */ /* 0x000ff4000fffe03f */
[----:B------:R0:W-:Y:S01]  /*6ec80*/  STL.64 [R1+0x1040], R20 ;  /* 0x0010401401007387 */ /* 0x0001e20000100a00 */
[----:B------:R1:W-:Y:S03]  /*6ec90*/  STL.64 [R1+0x1048], R22 ;  /* 0x0010481601007387 */ /* 0x0003e60000100a00 */
[----:B0-----:R-:W4:Y:S01]  /*6eca0*/  LDL.LU R20, [R1+0xd10] ;  /* 0x000d100001147983 */ /* 0x001f220000300800 */
[----:B------:R-:W4:Y:S02]  /*6ecb0*/  LDL.LU R21, [R1+0xd14] ;  /* 0x000d140001157983 */ /* 0x000f240000300800 */
[----:B-1----:R-:W4:Y:S02]  /*6ecc0*/  LDL.LU R22, [R1+0xd18] ;  /* 0x000d180001167983 */ /* 0x002f240000300800 */
[----:B------:R-:W4:Y:S01]  /*6ecd0*/  LDL.LU R23, [R1+0xd1c] ;  /* 0x000d1c0001177983 */ /* 0x000f220000300800 */
[----:B------:R0:W-:Y:S01]  /*6ece0*/  STL.64 [R1+0x1030], R56 ;  /* 0x0010303801007387 */ /* 0x0001e20000100a00 */
[----:B------:R1:W-:Y:S03]  /*6ecf0*/  STL.64 [R1+0x1038], R58 ;  /* 0x0010383a01007387 */ /* 0x0003e60000100a00 */
[----:B0-----:R-:W2:Y:S01]  /*6ed00*/  LDL.LU.64 R56, [R1+0x4278] ;  /* 0x0042780001387983 */ /* 0x001ea20000300a00 */
[----:B-1----:R-:W-:-:S02]  /*6ed10*/  IMAD.MOV.U32 R59, RZ, RZ, R48 ;  /* 0x000000ffff3b7224 */ /* 0x002fc400078e0030 */
[----:B------:R-:W-:Y:S02]  /*6ed20*/  IMAD.MOV.U32 R58, RZ, RZ, R49 ;  /* 0x000000ffff3a7224 */ /* 0x000fe400078e0031 */
[----:B------:R-:W3:Y:S01]  /*6ed30*/  LDL.LU.64 R48, [R1+0x4270] ;  /* 0x0042700001307983 */ /* 0x000ee20000300a00 */
[----:B------:R-:W2:Y:S02]  /*6ed40*/  LDL.LU.64 R42, [R1+0x4268] ;  /* 0x00426800012a7983 */ /* 0x000ea40000300a00 */
[----:B------:R-:W2:Y:S02]  /*6ed50*/  LDL.LU.64 R40, [R1+0x4260] ;  /* 0x0042600001287983 */ /* 0x000ea40000300a00 */
[----:B------:R0:W-:Y:S01]  /*6ed60*/  STL.64 [R1+0x1020], R24 ;  /* 0x0010201801007387 */ /* 0x0001e20000100a00 */
[----:B------:R1:W-:Y:S04]  /*6ed70*/  STL.64 [R1+0x1028], R26 ;  /* 0x0010281a01007387 */ /* 0x0003e80000100a00 */
[----:B0-----:R-:W1:Y:S01]  /*6ed80*/  LDL.LU.64 R24, [R1+0x4258] ;  /* 0x0042580001187983 */ /* 0x001e620000300a00 */
[----:B------:R-:W-:-:S07]  /*6ed90*/  IMAD.MOV.U32 R13, RZ, RZ, R3 ;  /* 0x000000ffff0d7224 */ /* 0x000fce00078e0003 */
[C---:B------:R-:W-:Y:S08]  /*6eda0*/  HMMA.16816.F32 R12, R8.reuse, R12, R16 ;  /* 0x0000000c080c723c */ /* 0x040ff00000001810 */
[C---:B-1----:R-:W-:Y:S01]  /*6edb0*/  HMMA.16816.F32 R24, R8.reuse, R24, R28 ;  /* 0x000000180818723c */ /* 0x042fe2000000181c */
[----:B------:R-:W2:Y:S07]  /*6edc0*/  LDL.LU.64 R28, [R1+0x4250] ;  /* 0x00425000011c7983 */ /* 0x000eae0000300a00 */
[C---:B---3--:R-:W-:Y:S11]  /*6edd0*/  HMMA.16816.F32 R48, R8.reuse, R48, R52 ;  /* 0x000000300830723c */ /* 0x048ff60000001834 */
[----:B------:R-:W-:Y:S04]  /*6ede0*/  @!UPT UIADD3 URZ, URZ, URZ, URZ ;  /* 0x0000003f3f3ff290 */ /* 0x000fe8000fffe03f */
        /* <DEDUP_REMOVED lines=8> */
[----:B------:R0:W-:Y:S02]  /*6ee70*/  STL.64 [R1+0x1000], R12 ;  /* 0x0010000c01007387 */ /* 0x0001e40000100a00 */
[----:B------:R-:W-:Y:S01]  /*6ee80*/  STL.64 [R1+0x1008], R14 ;  /* 0x0010080e01007387 */ /* 0x000fe20000100a00 */
[----:B0-----:R-:W3:Y:S01]  /*6ee90*/  LDL.LU.64 R12, [R1+0x4238] ;  /* 0x00423800010c7983 */ /* 0x001ee20000300a00 */
[----:B------:R-:W4:Y:S02]  /*6eea0*/  LDL.LU.64 R52, [R1+0x4230] ;  /* 0x0042300001347983 */ /* 0x000f240000300a00 */
[----:B------:R-:W-:Y:S02]  /*6eeb0*/  STL.64 [R1+0xff0], R48 ;  /* 0x000ff03001007387 */ /* 0x000fe40000100a00 */
[----:B------:R0:W-:Y:S02]  /*6eec0*/  STL.64 [R1+0xff8], R50 ;  /* 0x000ff83201007387 */ /* 0x0001e40000100a00 */
[----:B0-----:R-:W4:Y:S01]  /*6eed0*/  LDL.LU.64 R50, [R1+0x4228] ;  /* 0x0042280001327983 */ /* 0x001f220000300a00 */
[----:B------:R-:W4:Y:S01]  /*6eee0*/  LDL.LU.64 R48, [R1+0x4220] ;  /* 0x0042200001307983 */ /* 0x000f220000300a00 */
[C---:B--2---:R-:W-:Y:S02]  /*6eef0*/  HMMA.16816.F32 R28, R8.reuse, R28, R40 ;  /* 0x0000001c081c723c */ /* 0x044fe40000001828 */
[----:B------:R-:W2:Y:S01]  /*6ef00*/  LDL.LU.64 R42, [R1+0x4218] ;  /* 0x00421800012a7983 */ /* 0x000ea20000300a00 */
[----:B------:R-:W2:Y:S11]  /*6ef10*/  LDL.LU.64 R40, [R1+0x4210] ;  /* 0x0042100001287983 */ /* 0x000eb60000300a00 */
[----:B------:R-:W-:Y:S09]  /*6ef20*/  @!UPT UIADD3 URZ, URZ, URZ, URZ ;  /* 0x0000003f3f3ff290 */ /* 0x000ff2000fffe03f */
[----:B------:R0:W-:Y:S01]  /*6ef30*/  STL.64 [R1+0xfe0], R28 ;  /* 0x000fe01c01007387 */ /* 0x0001e20000100a00 */
[----:B------:R-:W-:Y:S03]  /*6ef40*/  STL.64 [R1+0xfe8], R30 ;  /* 0x000fe81e01007387 */ /* 0x000fe60000100a00 */
[----:B0-----:R-:W2:Y:S01]  /*6ef50*/  LDL.LU.64 R28, [R1+0x4208] ;  /* 0x00420800011c7983 */ /* 0x001ea20000300a00 */
[C---:B---3--:R-:W-:Y:S08]  /*6ef60*/  HMMA.16816.F32 R12, R8.reuse, R12, R16 ;  /* 0x0000000c080c723c */ /* 0x048ff00000001810 */
[C---:B----4-:R-:W-:Y:S01]  /*6ef70*/  HMMA.16816.F32 R52, R8.reuse, R52, R4 ;  /* 0x000000340834723c */ /* 0x050fe20000001804 */
[----:B------:R-:W3:Y:S01]  /*6ef80*/  LDL.LU.64 R18, [R1+0x4200] ;  /* 0x0042000001127983 */ /* 0x000ee20000300a00 */
[----:B------:R-:W4:Y:S06]  /*6ef90*/  LDL.LU.64 R16, [R1+0x41f8] ;  /* 0x0041f80001107983 */ /* 0x000f2c0000300a00 */
[----:B------:R-:W-:Y:S07]  /*6efa0*/  HMMA.16816.F32 R48, R8, R44, R48 ;  /* 0x0000002c0830723c */ /* 0x000fee0000001830 */
[----:B------:R-:W-:Y:S01]  /*6efb0*/  STL.64 [R1+0xfd0], R12 ;  /* 0x000fd00c01007387 */ /* 0x000fe20000100a00 */
[----:B------:R0:W-:Y:S03]  /*6efc0*/  STL.64 [R1+0xfd8], R14 ;  /* 0x000fd80e01007387 */ /* 0x0001e60000100a00 */
[----:B0-----:R-:W3:Y:S01]  /*6efd0*/  LDL.LU.64 R14, [R1+0x41f0] ;  /* 0x0041f000010e7983 */ /* 0x001ee20000300a00 */
[----:B------:R-:W3:Y:S02]  /*6efe0*/  LDL.LU.64 R12, [R1+0x41e8] ;  /* 0x0041e800010c7983 */ /* 0x000ee40000300a00 */
[----:B------:R-:W3:Y:S02]  /*6eff0*/  LDL.LU.64 R6, [R1+0x41e0] ;  /* 0x0041e00001067983 */ /* 0x000ee40000300a00 */
[----:B------:R-:W3:Y:S01]  /*6f000*/  LDL.LU.64 R4, [R1+0x41d8] ;  /* 0x0041d80001047983 */ /* 0x000ee20000300a00 */
[----:B------:R-:W-:Y:S01]  /*6f010*/  STL.64 [R1+0xfc0], R52 ;  /* 0x000fc03401007387 */ /* 0x000fe20000100a00 */
[----:B------:R0:W-:Y:S02]  /*6f020*/  STL.64 [R1+0xfc8], R54 ;  /* 0x000fc83601007387 */ /* 0x0001e40000100a00 */
[----:B------:R-:W-:-:S02]  /*6f030*/  IMAD.MOV.U32 R3, RZ, RZ, R44 ;  /* 0x000000ffff037224 */ /* 0x000fc400078e002c */
[----:B------:R-:W-:Y:S01]  /*6f040*/  IMAD.MOV.U32 R60, RZ, RZ, R45 ;  /* 0x000000ffff3c7224 */ /* 0x000fe200078e002d */
[----:B0-----:R-:W3:Y:S01]  /*6f050*/  LDL.LU R54, [R1+0x41d0] ;  /* 0x0041d00001367983 */ /* 0x001ee20000300800 */
[----:B------:R-:W3:Y:S02]  /*6f060*/  LDL.LU.64 R52, [R1+0x41c8] ;  /* 0x0041c80001347983 */ /* 0x000ee40000300a00 */
[----:B------:R-:W-:Y:S02]  /*6f070*/  STL.64 [R1+0xfb0], R48 ;  /* 0x000fb03001007387 */ /* 0x000fe40000100a00 */
[----:B------:R0:W-:Y:S02]  /*6f080*/  STL.64 [R1+0xfb8], R50 ;  /* 0x000fb83201007387 */ /* 0x0001e40000100a00 */
[----:B0-----:R-:W3:Y:S01]  /*6f090*/  LDL.LU.64 R50, [R1+0x41c0] ;  /* 0x0041c00001327983 */ /* 0x001ee20000300a00 */
[----:B------:R-:W3:Y:S02]  /*6f0a0*/  LDL.LU.64 R48, [R1+0x41b8] ;  /* 0x0041b80001307983 */ /* 0x000ee40000300a00 */
[----:B------:R-:W3:Y:S02]  /*6f0b0*/  LDL.LU.64 R46, [R1+0x41b0] ;  /* 0x0041b000012e7983 */ /* 0x000ee40000300a00 */
[----:B------:R-:W3:Y:S01]  /*6f0c0*/  LDL.LU.64 R44, [R1+0x41a8] ;  /* 0x0041a800012c7983 */ /* 0x000ee20000300a00 */
[C---:B--2---:R-:W-:Y:S01]  /*6f0d0*/  HMMA.16816.F32 R28, R8.reuse, R28, R40 ;  /* 0x0000001c081c723c */ /* 0x044fe20000001828 */
[----:B------:R-:W2:Y:S01]  /*6f0e0*/  LDL.LU.64 R42, [R1+0x41a0] ;  /* 0x0041a000012a7983 */ /* 0x000ea20000300a00 */
[----:B------:R-:W2:Y:S11]  /*6f0f0*/  LDL.LU.64 R40, [R1+0x4198] ;  /* 0x0041980001287983 */ /* 0x000eb60000300a00 */
[----:B------:R-:W-:Y:S10]  /*6f100*/  @!UPT UIADD3 URZ, URZ, URZ, URZ ;  /* 0x0000003f3f3ff290 */ /* 0x000ff4000fffe03f */
        /* <DEDUP_REMOVED lines=38> */
[----:B0-----:R-:W2:Y:S01]  /*6f370*/  LDL.LU R36, [R1+0xc80] ;  /* 0x000c800001247983 */ /* 0x001ea20000300800 */
[----:B------:R-:W2:Y:S02]  /*6f380*/  LDL.LU R37, [R1+0xc84] ;  /* 0x000c840001257983 */ /* 0x000ea40000300800 */
[----:B------:R-:W2:Y:S02]  /*6f390*/  LDL.LU R38, [R1+0xc88] ;  /* 0x000c880001267983 */ /* 0x000ea40000300800 */
[----:B------:R-:W2:Y:S01]  /*6f3a0*/  LDL.LU R39, [R1+0xc8c] ;  /* 0x000c8c0001277983 */ /* 0x000ea20000300800 */
[C---:B------:R-:W-:Y:S11]  /*6f3b0*/  HMMA.16816.F32 R24, R8.reuse, R40, R24 ;  /* 0x000000280818723c */ /* 0x040ff60000001818 */
[----:B------:R-:W-:Y:S11]  /*6f3c0*/  @!UPT UIADD3 URZ, URZ, URZ, URZ ;  /* 0x0000003f3f3ff290 */ /* 0x000ff6000fffe03f */
[----:B------:R-:W-:Y:S01]  /*6f3d0*/  @!UPT UIADD3 URZ, URZ, URZ, URZ ;  /* 0x0000003f3f3ff290 */ /* 0x000fe2000fffe03f */
[----:B------:R0:W-:Y:S01]  /*6f3e0*/  STL.64 [R1+0xf60], R24 ;  /* 0x000f601801007387 */ /* 0x0001e20000100a00 */
[----:B------:R-:W-:Y:S03]  /*6f3f0*/  STL.64 [R1+0xf68], R26 ;  /* 0x000f681a01007387 */ /* 0x000fe60000100a00 */
[----:B0-----:R-:W4:Y:S01]  /*6f400*/  LDL.LU.64 R24, [R1+0x4158] ;  /* 0x0041580001187983 */ /* 0x001f220000300a00 */
[----:B------:R-:W-:Y:S02]  /*6f410*/  STL.64 [R1+0x40c0], R42 ;  /* 0x0040c02a01007387 */ /* 0x000fe40000100a00 */
[----:B------:R-:W-:Y:S02]  /*6f420*/  STL.64 [R1+0x40b8], R40 ;  /* 0x0040b82801007387 */ /* 0x000fe40000100a00 */
[----:B---3--:R-:W-:Y:S01]  /*6f430*/  STL.64 [R1+0x40d0], R46 ;  /* 0x0040d02e01007387 */ /* 0x008fe20000100a00 */
[----:B------:R-:W-:Y:S01]  /*6f440*/  STL.64 [R1+0x40c8], R44 ;  /* 0x0040c82c01007387 */ /* 0x000fe20000100a00 */
[C---:B--2---:R-:W-:Y:S11]  /*6f450*/  HMMA.16816.F32 R36, R8.reuse, R44, R36 ;  /* 0x0000002c0824723c */ /* 0x044ff60000001824 */
[----:B------:R-:W-:Y:S11]  /*6f460*/  @!UPT UIADD3 URZ, URZ, URZ, URZ ;  /* 0x0000003f3f3ff290 */ /* 0x000ff6000fffe03f */
[----:B------:R-:W-:Y:S01]  /*6f470*/  @!UPT UIADD3 URZ, URZ, URZ, URZ ;  /* 0x0000003f3f3ff290 */ /* 0x000fe2000fffe03f */
[----:B------:R-:W-:Y:S01]  /*6f480*/  STL.64 [R1+0xf50], R36 ;  /* 0x000f502401007387 */ /* 0x000fe20000100a00 */
[----:B------:R0:W-:Y:S02]  /*6f490*/  STL.64 [R1+0xf58], R38 ;  /* 0x000f582601007387 */ /* 0x0001e40000100a00 */
[C---:B0-----:R-:W-:Y:S01]  /*6f4a0*/  HMMA.16816.F32 R36, R8.reuse, R48, R28 ;  /* 0x000000300824723c */ /* 0x041fe2000000181c */
[----:B------:R-:W2:Y:S11]  /*6f4b0*/  LDL.LU R28, [R1+0x5c0] ;  /* 0x0005c000011c7983 */ /* 0x000eb60000300800 */
[----:B------:R-:W-:Y:S11]  /*6f4c0*/  @!UPT UIADD3 URZ, URZ, URZ, URZ ;  /* 0x0000003f3f3ff290 */ /* 0x000ff6000fffe03f */
[----:B------:R0:W-:Y:S01]  /*6f4d0*/  STL.64 [R1+0xf40], R36 ;  /* 0x000f402401007387 */ /* 0x0001e20000100a00 */
[----:B------:R-:W-:Y:S02]  /*6f4e0*/  STL.64 [R1+0xf48], R38 ;  /* 0x000f482601007387 */ /* 0x000fe40000100a00 */
[----:B------:R-:W2:Y:S02]  /*6f4f0*/  LDL.LU R29, [R1+0x5c4] ;  /* 0x0005c400011d7983 */ /* 0x000ea40000300800 */
[----:B------:R-:W2:Y:S01]  /*6f500*/  LDL.LU R30, [R1+0x5c8] ;  /* 0x0005c800011e7983 */ /* 0x000ea20000300800 */
[----:B------:R-:W2:Y:S01]  /*6f510*/  LDL.LU R31, [R1+0x5cc] ;  /* 0x0005cc00011f7983 */ /* 0x000ea20000300800 */
[----:B------:R-:W4:Y:S02]  /*6f520*/  LDL.LU R26, [R1+0x678] ;  /* 0x00067800011a7983 */ /* 0x000f240000300800 */
[----:B------:R-:W4:Y:S01]  /*6f530*/  LDL.LU R27, [R1+0x67c] ;  /* 0x00067c00011b7983 */ /* 0x000f220000300800 */
[----:B0-----:R-:W4:Y:S01]  /*6f540*/  LDL.LU.64 R36, [R1+0x170] ;  /* 0x0001700001247983 */ /* 0x001f220000300a00 */
[----:B------:R-:W-:Y:S01]  /*6f550*/  HMMA.16816.F32 R40, R8, R52, R32 ;  /* 0x000000340828723c */ /* 0x000fe20000001820 */
[----:B------:R-:W-:Y:S02]  /*6f560*/  STL.64 [R1+0x40e0], R50 ;  /* 0x0040e03201007387 */ /* 0x000fe40000100a00 */
[----:B------:R0:W-:Y:S02]  /*6f570*/  STL.64 [R1+0x40d8], R48 ;  /* 0x0040d83001007387 */ /* 0x0001e40000100a00 */
[----:B------:R-:W-:-:S02]  /*6f580*/  IMAD.MOV.U32 R45, RZ, RZ, R14 ;  /* 0x000000ffff2d7224 */ /* 0x000fc400078e000e */
[----:B------:R-:W-:Y:S02]  /*6f590*/  IMAD.MOV.U32 R44, RZ, RZ, R15 ;  /* 0x000000ffff2c7224 */ /* 0x000fe400078e000f */
[----:B------:R-:W-:Y:S02]  /*6f5a0*/  IMAD.MOV.U32 R33, RZ, RZ, R18 ;  /* 0x000000ffff217224 */ /* 0x000fe400078e0012 */
[----:B------:R-:W-:Y:S11]  /*6f5b0*/  IMAD.MOV.U32 R32, RZ, RZ, R19 ;  /* 0x000000ffff207224 */ /* 0x000ff600078e0013 */
[----:B------:R-:W-:Y:S01]  /*6f5c0*/  @!UPT UIADD3 URZ, URZ, URZ, URZ ;  /* 0x0000003f3f3ff290 */ /* 0x000fe2000fffe03f */
        /* <DEDUP_REMOVED lines=10> */
[----:B------:R-:W4:Y:S02]  /*6f670*/  LDL.LU R50, [R1+0x638] ;  /* 0x0006380001327983 */ /* 0x000f240000300800 */
[----:B------:R-:W4:Y:S01]  /*6f680*/  LDL.LU R51, [R1+0x63c] ;  /* 0x00063c0001337983 */ /* 0x000f220000300800 */
[----:B-1----:R-:W4:Y:S01]  /*6f690*/  LDL.LU R40, [R1+0x620] ;  /* 0x0006200001287983 */ /* 0x002f220000300800 */
[----:B------:R-:W4:Y:S02]  /*6f6a0*/  LDL.LU R41, [R1+0x624] ;  /* 0x0006240001297983 */ /* 0x000f240000300800 */
[----:B---3--:R-:W3:Y:S02]  /*6f6b0*/  LDL.LU R42, [R1+0x628] ;  /* 0x00062800012a7983 */ /* 0x008ee40000300800 */
[----:B------:R-:W3:Y:S01]  /*6f6c0*/  LDL.LU R43, [R1+0x62c] ;  /* 0x00062c00012b7983 */ /* 0x000ee20000300800 */
[----:B--2---:R-:W-:Y:S01]  /*6f6d0*/  HMMA.16816.F32 R28, R8, R56, R28 ;  /* 0x00000038081c723c */ /* 0x004fe2000000181c */
[----:B------:R-:W2:Y:S07]  /*6f6e0*/  LDL.64 R8, [R1+0x140] ;  /* 0x0001400001087983 */ /* 0x000eae0000100a00 */
[----:B----4-:R-:W-:Y:S01]  /*6f6f0*/  HMMA.16816.F32 R24, R4, R36, R24 ;  /* 0x000000240418723c */ /* 0x010fe20000001818 */
[----:B------:R-:W-:Y:S11]  /*6f700*/  STL.64 [R1+0x4120], R58 ;  /* 0x0041203a01007387 */ /* 0x000ff60000100a00 */
[----:B------:R-:W-:Y:S03]  /*6f710*/  @!UPT UIADD3 URZ, URZ, URZ, URZ ;  /* 0x0000003f3f3ff290 */ /* 0x000fe6000fffe03f */
[----:B------:R-:W-:Y:S01]  /*6f720*/  STL.64 [R1+0xd40], R28 ;  /* 0x000d401c01007387 */ /* 0x000fe20000100a00 */
[----:B------:R-:W-:Y:S02]  /*6f730*/  STL.64 [R1+0xd48], R30 ;  /* 0x000d481e01007387 */ /* 0x000fe40000100a00 */
[----:B------:R0:W-:Y:S02]  /*6f740*/  STL.64 [R1+0x4118], R56 ;  /* 0x0041183801007387 */ /* 0x0001e40000100a00 */
[----:B0-----:R-:W4:Y:S04]  /*6f750*/  LDL.LU.64 R56, [R1+0x150] ;  /* 0x0001500001387983 */ /* 0x001f280000300a00 */
[----:B------:R-:W-:Y:S01]  /*6f760*/  STL [R1+0x3894], R24 ;  /* 0x0038941801007387 */ /* 0x000fe20000100800 */
[----:B------:R0:W-:Y:S02]  /*6f770*/  STL [R1+0x3890], R25 ;  /* 0x0038901901007387 */ /* 0x0001e40000100800 */
[----:B------:R-:W-:Y:S01]  /*6f780*/  STL [R1+0x388c], R26 ;  /* 0x00388c1a01007387 */ /* 0x000fe20000100800 */
[----:B------:R-:W-:Y:S04]  /*6f790*/  STL [R1+0x3888], R27 ;  /* 0x0038881b01007387 */ /* 0x000fe80000100800 */
[----:B0-----:R-:W4:Y:S01]  /*6f7a0*/  LDL.LU.64 R24, [R1+0x160] ;  /* 0x0001600001187983 */ /* 0x001f220000300a00 */
[----:B------:R-:W-:-:S02]  /*6f7b0*/  IMAD.MOV.U32 R31, RZ, RZ, R36 ;  /* 0x000000ffff1f7224 */ /* 0x000fc400078e0024 */
[----:B------:R-:W-:Y:S01]  /*6f7c0*/  IMAD.MOV.U32 R30, RZ, RZ, R37 ;  /* 0x000000ffff1e7224 */ /* 0x000fe200078e0025 */
[----:B--2---:R-:W-:Y:S01]  /*6f7d0*/  HMMA.16816.F32 R12, R4, R8, R12 ;  /* 0x00000008040c723c */ /* 0x004fe2000000180c */
[----:B------:R-:W-:-:S07]  /*6f7e0*/  IMAD.MOV.U32 R55, RZ, RZ, R8 ;  /* 0x000000ffff377224 */ /* 0x000fce00078e0008 */
[C---:B---3--:R-:W-:Y:S08]  /*6f7f0*/  HMMA.16816.F32 R8, R4.reuse, R32, R40 ;  /* 0x000000200408723c */ /* 0x048ff00000001828 */
[C---:B----4-:R-:W-:Y:S08]  /*6f800*/  HMMA.16816.F32 R16, R4.reuse, R56, R16 ;  /* 0x000000380410723c */ /* 0x050ff00000001810 */
[----:B------:R-:W-:Y:S01]  /*6f810*/  HMMA.16816.F32 R20, R4, R24, R20 ;  /* 0x000000180414723c */ /* 0x000fe20000001814 */
[----:B------:R-:W-:-:S02]  /*6f820*/  IMAD.MOV.U32 R37, RZ, RZ, R24 ;  /* 0x000000ffff257224 */ /* 0x000fc400078e0018 */
[----:B------:R-:W-:Y:S02]  /*6f830*/  IMAD.MOV.U32 R36, RZ, RZ, R25 ;  /* 0x000000ffff247224 */ /* 0x000fe400078e0019 */
[----:B------:R-:W-:Y:S02]  /*6f840*/  IMAD.MOV.U32 R29, RZ, RZ, R56 ;  /* 0x000000ffff1d7224 */ /* 0x000fe400078e0038 */
[----:B------:R-:W-:Y:S01]  /*6f850*/  IMAD.MOV.U32 R28, RZ, RZ, R57 ;  /* 0x000000ffff1c7224 */ /* 0x000fe200078e0039 */
[----:B------:R-:W-:Y:S11]  /*6f860*/  STL.64 [R1+0x4128], R36 ;  /* 0x0041282401007387 */ /* 0x000ff60000100a00 */
[----:B------:R-:W-:Y:S04]  /*6f870*/  @!UPT UIADD3 URZ, URZ, URZ, URZ ;  /* 0x0000003f3f3ff290 */ /* 0x000fe8000fffe03f */
        /* <DEDUP_REMOVED lines=8> */
[----:B------:R-:W-:Y:S01]  /*6f900*/  STL.64 [R1+0x3860], R14 ;  /* 0x0038600e01007387 */ /* 0x000fe20000100a00 */
[----:B------:R0:W-:Y:S02]  /*6f910*/  STL.64 [R1+0x3858], R12 ;  /* 0x0038580c01007387 */ /* 0x0001e40000100a00 */
[----:B0-----:R-:W-:Y:S01]  /*6f920*/  HMMA.16816.F32 R12, R4, R44, R48 ;  /* 0x0000002c040c723c */ /* 0x001fe20000001830 */
[----:B------:R-:W-:-:S02]  /*6f930*/  IMAD.MOV.U32 R32, RZ, RZ, R2 ;  /* 0x000000ffff207224 */ /* 0x000fc400078e0002 */
[----:B------:R-:W-:Y:S11]  /*6f940*/  IMAD.MOV.U32 R33, RZ, RZ, R0 ;  /* 0x000000ffff217224 */ /* 0x000ff600078e0000 */
[----:B------:R-:W-:Y:S09]  /*6f950*/  @!UPT UIADD3 URZ, URZ, URZ, URZ ;  /* 0x0000003f3f3ff290 */ /* 0x000ff2000fffe03f */
[----:B------:R-:W-:Y:S01]  /*6f960*/  STL.64 [R1+0x2c0], R12 ;  /* 0x0002c00c01007387 */ /* 0x000fe20000100a00 */
[----:B------:R-:W-:Y:S02]  /*6f970*/  STL.64 [R1+0x2c8], R14 ;  /* 0x0002c80e01007387 */ /* 0x000fe40000100a00 */
[----:B------:R-:W2:Y:S02]  /*6f980*/  LDL.LU R2, [R1+0x4154] ;  /* 0x0041540001027983 */ /* 0x000ea40000300800 */
[----:B------:R0:W-:Y:S01]  /*6f990*/  STL.64 [R1+0x2b0], R8 ;  /* 0x0002b00801007387 */ /* 0x0001e20000100a00 */
[----:B------:R1:W-:Y:S01]  /*6f9a0*/  STL.64 [R1+0x2b8], R10 ;  /* 0x0002b80a01007387 */ /* 0x0003e20000100a00 */
[----:B------:R-:W3:Y:S02]  /*6f9b0*/  LDL.LU R0, [R1+0x4150] ;  /* 0x0041500001007983 */ /* 0x000ee40000300800 */
[----:B------:R-:W4:Y:S02]  /*6f9c0*/  LDL R44, [R1+0xc0] ;  /* 0x0000c000012c7983 */ /* 0x000f240000100800 */
[----:B------:R-:W-:-:S02]  /*6f9d0*/  IMAD.MOV.U32 R45, RZ, RZ, R61 ;  /* 0x000000ffff2d7224 */ /* 0x000fc400078e003d */
[----:B------:R-:W2:Y:S04]  /*6f9e0*/  LDL.LU R61, [R1+0x414c] ;  /* 0x00414c00013d7983 */ /* 0x000ea80000300800 */
[----:B0-----:R-:W1:Y:S04]  /*6f9f0*/  LDL R8, [R1+0x110] ;  /* 0x0001100001087983 */ /* 0x001e680000100800 */
[----:B------:R-:W1:Y:S01]  /*6fa00*/  LDL R9, [R1+0x114] ;  /* 0x0001140001097983 */ /* 0x000e620000100800 */
[----:B------:R-:W1:Y:S02]  /*6fa10*/  LDL.LU R24, [R1+0x610] ;  /* 0x0006100001187983 */ /* 0x000e640000300800 */
[----:B------:R-:W1:Y:S02]  /*6fa20*/  LDL.LU R25, [R1+0x614] ;  /* 0x0006140001197983 */ /* 0x000e640000300800 */
[----:B------:R-:W1:Y:S01]  /*6fa30*/  LDL.LU R26, [R1+0x618] ;  /* 0x00061800011a7983 */ /* 0x000e620000300800 */
[----:B------:R-:W1:Y:S01]  /*6fa40*/  LDL.LU R27, [R1+0x61c] ;  /* 0x00061c00011b7983 */ /* 0x000e620000300800 */
[----:B------:R-:W4:Y:S02]  /*6fa50*/  LDL.LU R48, [R1+0x1540] ;  /* 0x0015400001307983 */ /* 0x000f240000300800 */
[----:B------:R-:W4:Y:S02]  /*6fa60*/  LDL.LU R49, [R1+0x1544] ;  /* 0x0015440001317983 */ /* 0x000f240000300800 */
[----:B------:R-:W4:Y:S01]  /*6fa70*/  LDL.LU R50, [R1+0x1548] ;  /* 0x0015480001327983 */ /* 0x000f220000300800 */
[----:B------:R-:W4:Y:S01]  /*6fa80*/  LDL.LU R51, [R1+0x154c] ;  /* 0x00154c0001337983 */ /* 0x000f220000300800 */
[----:B---3--:R-:W-:-:S03]  /*6fa90*/  IMAD.MOV.U32 R20, RZ, RZ, R0 ;  /* 0x000000ffff147224 */ /* 0x008fc600078e0000 */
[----:B------:R-:W3:Y:S04]  /*6faa0*/  LDL.LU R0, [R1+0x4148] ;  /* 0x0041480001007983 */ /* 0x000ee80000300800 */
[----:B------:R-:W0:Y:S01]  /*6fab0*/  S2R R34, SR_TID.X ;  /* 0x0000000000227919 */ /* 0x000e220000002100 */
[----:B--2---:R-:W-:Y:S02]  /*6fac0*/  IMAD.MOV.U32 R21, RZ, RZ, R2 ;  /* 0x000000ffff157224 */ /* 0x004fe400078e0002 */
[----:B------:R-:W2:Y:S02]  /*6fad0*/  LDL.LU R2, [R1+0x4144] ;  /* 0x0041440001027983 */ /* 0x000ea40000300800 */
[----:B------:R-:W2:Y:S01]  /*6fae0*/  LDL.64 R56, [R1+0xf0] ;  /* 0x0000f00001387983 */ /* 0x000ea20000100a00 */
[----:B------:R-:W2:Y:S01]  /*6faf0*/  LDL.LU R12, [R1+0x1560] ;  /* 0x00156000010c7983 */ /* 0x000ea20000300800 */
[----:B------:R-:W2:Y:S02]  /*6fb00*/  LDL.LU R13, [R1+0x1564] ;  /* 0x00156400010d7983 */ /* 0x000ea40000300800 */
[----:B------:R-:W2:Y:S02]  /*6fb10*/  LDL.LU R14, [R1+0x1568] ;  /* 0x00156800010e7983 */ /* 0x000ea40000300800 */
[----:B------:R-:W2:Y:S01]  /*6fb20*/  LDL.LU R15, [R1+0x156c] ;  /* 0x00156c00010f7983 */ /* 0x000ea20000300800 */
[----:B-1----:R-:W-:Y:S01]  /*6fb30*/  HMMA.16816.F32 R8, R4, R8, R24 ;  /* 0x000000080408723c */ /* 0x002fe20000001818 */
[----:B------:R-:W-:Y:S01]  /*6fb40*/  IMAD.MOV.U32 R37, RZ, RZ, R61 ;  /* 0x000000ffff257224 */ /* 0x000fe200078e003d */
[C---:B0-----:R-:W-:Y:S01]  /*6fb50*/  LOP3.LUT R61, R34.reuse, 0x7, RZ, 0xc0, !PT ;  /* 0x00000007223d7812 */ /* 0x041fe200078ec0ff */
[----:B------:R-:W-:-:S02]  /*6fb60*/  IMAD.SHL.U32 R35, R34, 0x80, RZ ;  /* 0x0000008022237824 */ /* 0x000fc400078e00ff */
[----:B------:R-:W-:Y:S02]  /*6fb70*/  IMAD.SHL.U32 R34, R34, 0x2, RZ ;  /* 0x0000000222227824 */ /* 0x000fe400078e00ff */
[----:B------:R-:W-:Y:S11]  /*6fb80*/  IMAD R61, R61, 0x110, RZ ;  /* 0x000001103d3d7824 */ /* 0x000ff600078e02ff */
[----:B------:R-:W-:Y:S06]  /*6fb90*/  @!UPT UIADD3 URZ, URZ, URZ, URZ ;  /* 0x0000003f3f3ff290 */ /* 0x000fec000fffe03f */
[----:B------:R-:W-:Y:S02]  /*6fba0*/  IMAD.MOV.U32 R27, RZ, RZ, R11 ;  /* 0x000000ffff1b7224 */ /* 0x000fe400078e000b */
[----:B------:R-:W-:Y:S02]  /*6fbb0*/  IMAD.MOV.U32 R24, RZ, RZ, R8 ;  /* 0x000000ffff187224 */ /* 0x000fe400078e0008 */
[----:B------:R-:W-:Y:S02]  /*6fbc0*/  IMAD.MOV.U32 R25, RZ, RZ, R9 ;  /* 0x000000ffff197224 */ /* 0x000fe400078e0009 */
[----:B------:R-:W-:Y:S02]  /*6fbd0*/  IMAD.MOV.U32 R26, RZ, RZ, R10 ;  /* 0x000000ffff1a7224 */ /* 0x000fe400078e000a */
[----:B---3--:R-:W-:Y:S02]  /*6fbe0*/  IMAD.MOV.U32 R36, RZ, RZ, R0 ;  /* 0x000000ffff247224 */ /* 0x008fe400078e0000 */
[----:B------:R-:W3:Y:S01]  /*6fbf0*/  LDL.LU R0, [R1+0x4140] ;  /* 0x0041400001007983 */ /* 0x000ee20000300800 */
[----:B------:R-:W2:Y:S02]  /*6fc00*/  LDL.LU R28, [R1+0x1580] ;  /* 0x00158000011c7983 */ /* 0x000ea40000300800 */
[----:B------:R-:W2:Y:S02]  /*6fc10*/  LDL.LU R29, [R1+0x1584] ;  /* 0x00158400011d7983 */ /* 0x000ea40000300800 */
[----:B------:R-:W2:Y:S01]  /*6fc20*/  LDL.LU R30, [R1+0x1588] ;  /* 0x00158800011e7983 */ /* 0x000ea20000300800 */
[----:B------:R-:W2:Y:S01]  /*6fc30*/  LDL.LU R31, [R1+0x158c] ;  /* 0x00158c00011f7983 */ /* 0x000ea20000300800 */
[----:B------:R-:W3:Y:S02]  /*6fc40*/  LDL.64 R52, [R1+0xe0] ;  /* 0x0000e00001347983 */ /* 0x000ee40000100a00 */
        /* <DEDUP_REMOVED lines=9> */
[----:B0-----:R-:W-:-:S04]  /*6fce0*/  LOP3.LUT R27, R61, 0x10, R34, 0x78, !PT ;  /* 0x000000103d1b7812 */ /* 0x001fc800078e7822 */
[----:B------:R-:W-:-:S04]  /*6fcf0*/  LOP3.LUT R27, R27, 0x800, R35, 0xf8, !PT ;  /* 0x000008001b1b7812 */ /* 0x000fc800078ef823 */
[----:B------:R-:W-:-:S05]  /*6fd00*/  LOP3.LUT R27, R27, 0x40, RZ, 0x3c, !PT ;  /* 0x000000401b1b7812 */ /* 0x000fca00078e3cff */
[----:B------:R-:W0:Y:S04]  /*6fd10*/  LDSM.16.MT88.4 R8, [R27+0xa080] ;  /* 0x00a080001b08783b */ /* 0x000e280000004200 */
[----:B------:R-:W-:Y:S01]  /*6fd20*/  STL [R1+0x3988], R26 ;  /* 0x0039881a01007387 */ /* 0x000fe20000100800 */
[----:B------:R-:W-:Y:S03]  /*6fd30*/  STL.64 [R1+0x3980], R24 ;  /* 0x0039801801007387 */ /* 0x000fe60000100a00 */
[----:B0-----:R-:W-:Y:S01]  /*6fd40*/  STL.64 [R1+0x4078], R10 ;  /* 0x0040780a01007387 */ /* 0x001fe20000100a00 */
[----:B------:R0:W-:Y:S03]  /*6fd50*/  STL.64 [R1+0x4070], R8 ;  /* 0x0040700801007387 */ /* 0x0001e60000100a00 */
[----:B0-----:R-:W4:Y:S01]  /*6fd60*/  LDL.LU R8, [R1+0x1570] ;  /* 0x0015700001087983 */ /* 0x001f220000300800 */
[----:B------:R-:W4:Y:S02]  /*6fd70*/  LDL.LU R9, [R1+0x1574] ;  /* 0x0015740001097983 */ /* 0x000f240000300800 */
[----:B------:R-:W4:Y:S02]  /*6fd80*/  LDL.LU R10, [R1+0x1578] ;  /* 0x00157800010a7983 */ /* 0x000f240000300800 */
[----:B------:R-:W4:Y:S01]  /*6fd90*/  LDL.LU R11, [R1+0x157c] ;  /* 0x00157c00010b7983 */ /* 0x000f220000300800 */
[----:B------:R0:W-:Y:S01]  /*6fda0*/  STL [R1+0x3a00], R27 ;  /* 0x003a001b01007387 */ /* 0x0001e20000100800 */
[----:B------:R-:W4:Y:S03]  /*6fdb0*/  LDL.LU.64 R24, [R1+0x80] ;  /* 0x0000800001187983 */ /* 0x000f260000300a00 */
[----:B0-----:R-:W4:Y:S01]  /*6fdc0*/  LDL.64 R26, [R1+0x88] ;  /* 0x00008800011a7983 */ /* 0x001f220000100a00 */
[C---:B--2---:R-:W-:Y:S08]  /*6fdd0*/  HMMA.16816.F32 R36, R4.reuse, R36, R28 ;  /* 0x000000240424723c */ /* 0x044ff0000000181c */
[C---:B---3--:R-:W-:Y:S01]  /*6fde0*/  HMMA.16816.F32 R12, R4.reuse, R52, R12 ;  /* 0x00000034040c723c */ /* 0x048fe2000000180c */
[----:B------:R-:W2:Y:S01]  /*6fdf0*/  LDL.LU.64 R30, [R1+0x4138] ;  /* 0x00413800011e7983 */ /* 0x000ea20000300a00 */
[----:B------:R-:W3:Y:S06]  /*6fe00*/  LDL.LU.64 R28, [R1+0x4130] ;  /* 0x00413000011c7983 */ /* 0x000eec0000300a00 */
[C---:B----4-:R-:W-:Y:S07]  /*6fe10*/  HMMA.16816.F32 R16, R4.reuse, R20, R16 ;  /* 0x000000140410723c */ /* 0x050fee0000001810 */
[----:B------:R0:W-:Y:S01]  /*6fe20*/  STL.64 [R1+0x290], R36 ;  /* 0x0002902401007387 */ /* 0x0001e20000100a00 */
[----:B------:R-:W-:Y:S03]  /*6fe30*/  STL.64 [R1+0x298], R38 ;  /* 0x0002982601007387 */ /* 0x000fe60000100a00 */
[----:B0-----:R-:W4:Y:S01]  /*6fe40*/  LDL.LU.64 R36, [R1+0x4128] ;  /* 0x0041280001247983 */ /* 0x001f220000300a00 */
[----:B------:R-:W-:Y:S11]  /*6fe50*/  HMMA.16816.F32 R8, R4, R56, R8 ;  /* 0x000000380408723c */ /* 0x000ff60000001808 */
[----:B------:R-:W-:Y:S11]  /*6fe60*/  @!UPT UIADD3 URZ, URZ, URZ, URZ ;  /* 0x0000003f3f3ff290 */ /* 0x000ff6000fffe03f */
[----:B------:R-:W-:Y:S01]  /*6fe70*/  @!UPT UIADD3 URZ, URZ, URZ, URZ ;  /* 0x0000003f3f3ff290 */ /* 0x000fe2000fffe03f */
[----:B------:R0:W-:Y:S01]  /*6fe80*/  STL.64 [R1+0x280], R8 ;  /* 0x0002800801007387 */ /* 0x0001e20000100a00 */
[----:B------:R1:W-:Y:S02]  /*6fe90*/  STL.64 [R1+0x288], R10 ;  /* 0x0002880a01007387 */ /* 0x0003e40000100a00 */
[----:B------:R-:W2:Y:S02]  /*6fea0*/  LDL.LU.64 R58, [R1+0x4120] ;  /* 0x00412000013a7983 */ /* 0x000ea40000300a00 */
[----:B0-----:R-:W-:Y:S02]  /*6feb0*/  IMAD.MOV.U32 R9, RZ, RZ, R56 ;  /* 0x000000ffff097224 */ /* 0x001fe400078e0038 */
[----:B-1----:R-:W-:Y:S02]  /*6fec0*/  IMAD.MOV.U32 R11, RZ, RZ, R52 ;  /* 0x000000ffff0b7224 */ /* 0x002fe400078e0034 */
[----:B------:R-:W-:Y:S02]  /*6fed0*/  IMAD.MOV.U32 R10, RZ, RZ, R53 ;  /* 0x000000ffff0a7224 */ /* 0x000fe400078e0035 */
[----:B------:R-:W-:-:S02]  /*6fee0*/  IMAD.MOV.U32 R8, RZ, RZ, R57 ;  /* 0x000000ffff087224 */ /* 0x000fc400078e0039 */
[----:B------:R-:W2:Y:S01]  /*6fef0*/  LDL.LU.64 R56, [R1+0x4118] ;  /* 0x0041180001387983 */ /* 0x000ea20000300a00 */
[----:B------:R-:W-:Y:S02]  /*6ff00*/  STL.64 [R1+0x270], R12 ;  /* 0x0002700c01007387 */ /* 0x000fe40000100a00 */
[----:B------:R0:W-:Y:S02]  /*6ff10*/  STL.64 [R1+0x278], R14 ;  /* 0x0002780e01007387 */ /* 0x0001e40000100a00 */
[----:B------:R-:W-:Y:S01]  /*6ff20*/  STL.64 [R1+0x4100], R10 ;  /* 0x0041000a01007387 */ /* 0x000fe20000100a00 */
[----:B------:R1:W-:Y:S01]  /*6ff30*/  STL.64 [R1+0x40f8], R8 ;  /* 0x0040f80801007387 */ /* 0x0003e20000100a00 */
[C---:B0-----:R-:W-:Y:S08]  /*6ff40*/  HMMA.16816.F32 R12, R4.reuse, R44, R48 ;  /* 0x0000002c040c723c */ /* 0x041ff00000001830 */
[----:B-1----:R-:W-:Y:S01]  /*6ff50*/  HMMA.16816.F32 R8, R4, R32, R40 ;  /* 0x000000200408723c */ /* 0x002fe20000001828 */
[----:B------:R-:W-:Y:S01]  /*6ff60*/  STL.64 [R1+0x260], R16 ;  /* 0x0002601001007387 */ /* 0x000fe20000100a00 */
[----:B------:R-:W-:Y:S02]  /*6ff70*/  STL.64 [R1+0x268], R18 ;  /* 0x0002681201007387 */ /* 0x000fe40000100a00 */
[----:B------:R-:W2:Y:S11]  /*6ff80*/  LDL.LU R32, [R1+0x1500] ;  /* 0x0015000001207983 */ /* 0x000eb60000300800 */
[----:B------:R-:W-:Y:S01]  /*6ff90*/  STL.64 [R1+0x250], R12 ;  /* 0x0002500c01007387 */ /* 0x000fe20000100a00 */
[----:B------:R-:W-:Y:S07]  /*6ffa0*/  STL.64 [R1+0x258], R14 ;  /* 0x0002580e01007387 */ /* 0x000fee0000100a00 */
[----:B------:R0:W-:Y:S02]  /*6ffb0*/  STL.64 [R1+0x240], R8 ;  /* 0x0002400801007387 */ /* 0x0001e40000100a00 */
[----:B------:R1:W-:Y:S01]  /*6ffc0*/  STL.64 [R1+0x248], R10 ;  /* 0x0002480a01007387 */ /* 0x0003e20000100a00 */
[----:B------:R-:W2:Y:S01]  /*6ffd0*/  LDL.LU R33, [R1+0x1504] ;  /* 0x0015040001217983 */ /* 0x000ea20000300800 */
[----:B------:R-:W2:Y:S02]  /*6ffe0*/  LDL.LU R34, [R1+0x1508] ;  /* 0x0015080001227983 */ /* 0x000ea40000300800 */
[----:B------:R-:W2:Y:S01]  /*6fff0*/  LDL.LU R35, [R1+0x150c] ;  /* 0x00150c0001237983 */ /* 0x000ea20000300800 */
[----:B0-----:R-:W2:Y:S01]  /*70000*/  LDL.LU R8, [R1+0x1520] ;  /* 0x0015200001087983 */ /* 0x001ea20000300800 */
[----:B------:R-:W2:Y:S02]  /*70010*/  LDL.LU R9, [R1+0x1524] ;  /* 0x0015240001097983 */ /* 0x000ea40000300800 */
[----:B-1----:R-:W2:Y:S02]  /*70020*/  LDL.LU R10, [R1+0x1528] ;  /* 0x00152800010a7983 */ /* 0x002ea40000300800 */
[----:B------:R-:W2:Y:S01]  /*70030*/  LDL.LU R11, [R1+0x152c] ;  /* 0x00152c00010b7983 */ /* 0x000ea20000300800 */
[----:B------:R-:W2:Y:S01]  /*70040*/  LDL.64 R52, [R1+0xa0] ;  /* 0x0000a00001347983 */ /* 0x000ea20000100a00 */
[----:B------:R-:W2:Y:S02]  /*70050*/  LDL.LU R48, [R1+0x1510] ;  /* 0x0015100001307983 */ /* 0x000ea40000300800 */
[----:B------:R-:W2:Y:S02]  /*70060*/  LDL.LU R49, [R1+0x1514] ;  /* 0x0015140001317983 */ /* 0x000ea40000300800 */
[----:B------:R-:W2:Y:S01]  /*70070*/  LDL.LU R50, [R1+0x1518] ;  /* 0x0015180001327983 */ /* 0x000ea20000300800 */
[----:B------:R-:W2:Y:S01]  /*70080*/  LDL.LU R51, [R1+0x151c] ;  /* 0x00151c0001337983 */ /* 0x000ea20000300800 */
[----:B------:R-:W2:Y:S02]  /*70090*/  LDL R18, [R1+0x168] ;  /* 0x0001680001127983 */ /* 0x000ea40000100800 */
[----:B------:R-:W2:Y:S02]  /*700a0*/  LDL R19, [R1+0x16c] ;  /* 0x00016c0001137983 */ /* 0x000ea40000100800 */
[----:B------:R-:W2:Y:S01]  /*700b0*/  LDL.LU R40, [R1+0x14f0] ;  /* 0x0014f00001287983 */ /* 0x000ea20000300800 */
[----:B------:R-:W2:Y:S01]  /*700c0*/  LDL.LU R41, [R1+0x14f4] ;  /* 0x0014f40001297983 */ /* 0x000ea20000300800 */
[----:B------:R-:W2:Y:S02]  /*700d0*/  LDL.LU R42, [R1+0x14f8] ;  /* 0x0014f800012a7983 */ /* 0x000ea40000300800 */
[----:B------:R-:W2:Y:S02]  /*700e0*/  LDL.LU R43, [R1+0x14fc] ;  /* 0x0014fc00012b7983 */ /* 0x000ea40000300800 */
[----:B------:R-:W-:-:S02]  /*700f0*/  IMAD.MOV.U32 R14, RZ, RZ, R0 ;  /* 0x000000ffff0e7224 */ /* 0x000fc400078e0000 */
[----:B------:R-:W-:Y:S02]  /*70100*/  IMAD.MOV.U32 R15, RZ, RZ, R2 ;  /* 0x000000ffff0f7224 */ /* 0x000fe400078e0002 */
[----:B---3--:R-:W-:Y:S02]  /*70110*/  IMAD.MOV.U32 R12, RZ, RZ, R29 ;  /* 0x000000ffff0c7224 */ /* 0x008fe400078e001d */
[----:B------:R-:W-:Y:S02]  /*70120*/  IMAD.MOV.U32 R13, RZ, RZ, R28 ;  /* 0x000000ffff0d7224 */ /* 0x000fe400078e001c */
[----:B----4-:R-:W-:Y:S02]  /*70130*/  IMAD.MOV.U32 R16, RZ, RZ, R37 ;  /* 0x000000ffff107224 */ /* 0x010fe400078e0025 */
[----:B------:R-:W-:Y:S02]  /*70140*/  IMAD.MOV.U32 R17, RZ, RZ, R36 ;  /* 0x000000ffff117224 */ /* 0x000fe400078e0024 */
[----:B------:R-:W3:Y:S04]  /*70150*/  LDL.64 R36, [R1+0x70] ;  /* 0x0000700001247983 */ /* 0x000ee80000100a00 */
[----:B--2---:R-:W-:Y:S01]  /*70160*/  STL.64 [R1+0x4068], R18 ;  /* 0x0040681201007387 */ /* 0x004fe20000100a00 */
[----:B------:R-:W-:Y:S02]  /*70170*/  STL.64 [R1+0x4060], R16 ;  /* 0x0040601001007387 */ /* 0x000fe40000100a00 */
[----:B------:R-:W2:Y:S02]  /*70180*/  LDL R22, [R1+0x178] ;  /* 0x0001780001167983 */ /* 0x000ea40000100800 */
[----:B------:R-:W2:Y:S01]  /*70190*/  LDL R23, [R1+0x17c] ;  /* 0x00017c0001177983 */ /* 0x000ea20000100800 */
[----:B------:R-:W4:Y:S01]  /*701a0*/  LDL.LU R0, [R1+0x4114] ;  /* 0x0041140001007983 */ /* 0x000f220000300800 */
[----:B------:R-:W2:Y:S02]  /*701b0*/  LDL.LU R2, [R1+0x4110] ;  /* 0x0041100001027983 */ /* 0x000ea40000300800 */
[----:B------:R-:W2:Y:S02]  /*701c0*/  LDL.64 R28, [R1+0x60] ;  /* 0x00006000011c7983 */ /* 0x000ea40000100a00 */
[----:B------:R-:W-:Y:S01]  /*701d0*/  STL.64 [R1+0x4058], R14 ;  /* 0x0040580e01007387 */ /* 0x000fe20000100a00 */
[----:B------:R0:W-:Y:S04]  /*701e0*/  STL.64 [R1+0x4050], R12 ;  /* 0x0040500c01007387 */ /* 0x0001e80000100a00 */
[----:B0-----:R-:W2:Y:S01]  /*701f0*/  LDL.LU R12, [R1+0x14e0] ;  /* 0x0014e000010c7983 */ /* 0x001ea20000300800 */
[----:B------:R-:W2:Y:S02]  /*70200*/  LDL.LU R13, [R1+0x14e4] ;  /* 0x0014e400010d7983 */ /* 0x000ea40000300800 */
[----:B------:R-:W2:Y:S02]  /*70210*/  LDL.LU R14, [R1+0x14e8] ;  /* 0x0014e800010e7983 */ /* 0x000ea40000300800 */
[----:B------:R-:W2:Y:S02]  /*70220*/  LDL.LU R15, [R1+0x14ec] ;  /* 0x0014ec00010f7983 */ /* 0x000ea40000300800 */
[----:B------:R-:W-:-:S02]  /*70230*/  IMAD.MOV.U32 R44, RZ, RZ, R59 ;  /* 0x000000ffff2c7224 */ /* 0x000fc400078e003b */
[----:B------:R-:W-:Y:S01]  /*70240*/  IMAD.MOV.U32 R45, RZ, RZ, R58 ;  /* 0x000000ffff2d7224 */ /* 0x000fe200078e003a */
[C---:B------:R-:W-:Y:S08]  /*70250*/  HMMA.16816.F32 R8, R4.reuse, R52, R8 ;  /* 0x000000340408723c */ /* 0x040ff00000001808 */
[C---:B------:R-:W-:Y:S08]  /*70260*/  HMMA.16816.F32 R44, R4.reuse, R44, R48 ;  /* 0x0000002c042c723c */ /* 0x040ff00000001830 */
[----:B------:R-:W-:Y:S01]  /*70270*/  HMMA.16816.F32 R16, R4, R24, R32 ;  /* 0x000000180410723c */ /* 0x000fe20000001820 */
[----:B------:R-:W-:-:S02]  /*70280*/  IMAD.MOV.U32 R58, RZ, RZ, R53 ;  /* 0x000000ffff3a7224 */ /* 0x000fc400078e0035 */
[----:B------:R-:W-:-:S04]  /*70290*/  IMAD.MOV.U32 R59, RZ, RZ, R52 ;  /* 0x000000ffff3b7224 */ /* 0x000fc800078e0034 */
[----:B------:R0:W-:Y:S01]  /*702a0*/  STL.64 [R1+0x230], R8 ;  /* 0x0002300801007387 */ /* 0x0001e20000100a00 */
[----:B------:R1:W-:Y:S02]  /*702b0*/  STL.64 [R1+0x238], R10 ;  /* 0x0002380a01007387 */ /* 0x0003e40000100a00 */
[----:B------:R-:W-:Y:S02]  /*702c0*/  STL [R1+0x3ffc], R58 ;  /* 0x003ffc3a01007387 */ /* 0x000fe40000100800 */
[----:B------:R-:W-:Y:S01]  /*702d0*/  STL [R1+0x3ff8], R59 ;  /* 0x003ff83b01007387 */ /* 0x000fe20000100800 */
[----:B0-----:R-:W4:Y:S02]  /*702e0*/  LDL.LU R8, [R1+0x14d0] ;  /* 0x0014d00001087983 */ /* 0x001f240000300800 */
[----:B------:R-:W-:Y:S02]  /*702f0*/  STL.64 [R1+0x220], R44 ;  /* 0x0002202c01007387 */ /* 0x000fe40000100a00 */
[----:B------:R-:W-:Y:S06]  /*70300*/  STL.64 [R1+0x228], R46 ;  /* 0x0002282e01007387 */ /* 0x000fec0000100a00 */
[----:B------:R-:W-:Y:S01]  /*70310*/  STL.64 [R1+0x210], R16 ;  /* 0x0002101001007387 */ /* 0x000fe20000100a00 */
[----:B------:R3:W-:Y:S01]  /*70320*/  STL.64 [R1+0x218], R18 ;  /* 0x0002181201007387 */ /* 0x0007e20000100a00 */
[----:B------:R-:W4:Y:S02]  /*70330*/  LDL.LU R9, [R1+0x14d4] ;  /* 0x0014d40001097983 */ /* 0x000f240000300800 */
[----:B-1----:R-:W4:Y:S02]  /*70340*/  LDL.LU R10, [R1+0x14d8] ;  /* 0x0014d800010a7983 */ /* 0x002f240000300800 */
[----:B------:R-:W4:Y:S01]  /*70350*/  LDL.LU R11, [R1+0x14dc] ;  /* 0x0014dc00010b7983 */ /* 0x000f220000300800 */
[----:B------:R-:W4:Y:S04]  /*70360*/  LDL.64 R52, [R1+0x50] ;  /* 0x0000500001347983 */ /* 0x000f280000100a00 */
[----:B------:R-:W4:Y:S01]  /*70370*/  LDL.64 R32, [R1+0x40] ;  /* 0x0000400001207983 */ /* 0x000f220000100a00 */
[----:B------:R-:W-:Y:S02]  /*70380*/  STL.64 [R1+0x3f98], R26 ;  /* 0x003f981a01007387 */ /* 0x000fe40000100a00 */
[----:B------:R0:W-:Y:S02]  /*70390*/  STL.64 [R1+0x3f90], R24 ;  /* 0x003f901801007387 */ /* 0x0001e40000100a00 */
[----:B------:R-:W-:-:S02]  /*703a0*/  IMAD.MOV.U32 R21, RZ, RZ, R30 ;  /* 0x000000ffff157224 */ /* 0x000fc400078e001e */
[----:B------:R-:W-:Y:S01]  /*703b0*/  IMAD.MOV.U32 R20, RZ, RZ, R31 ;  /* 0x000000ffff147224 */ /* 0x000fe200078e001f */
[----:B---3--:R-:W-:Y:S01]  /*703c0*/  HMMA.16816.F32 R16, R4, R36, R40 ;  /* 0x000000240410723c */ /* 0x008fe20000001828 */
[----:B0-----:R-:W-:Y:S02]  /*703d0*/  IMAD.MOV.U32 R25, RZ, RZ, R36 ;  /* 0x000000ffff197224 */ /* 0x001fe400078e0024 */
[----:B------:R-:W-:-:S04]  /*703e0*/  IMAD.MOV.U32 R24, RZ, RZ, R37 ;  /* 0x000000ffff187224 */ /* 0x000fc800078e0025 */
[----:B------:R-:W-:Y:S02]  /*703f0*/  IMAD.MOV.U32 R36, RZ, RZ, R3 ;  /* 0x000000ffff247224 */ /* 0x000fe400078e0003 */
[----:B------:R-:W-:Y:S11]  /*70400*/  IMAD.MOV.U32 R37, RZ, RZ, R60 ;  /* 0x000000ffff257224 */ /* 0x000ff600078e003c */
[----:B------:R-:W-:Y:S03]  /*70410*/  @!UPT UIADD3 URZ, URZ, URZ, URZ ;  /* 0x0000003f3f3ff290 */ /* 0x000fe6000fffe03f */
[----:B------:R0:W-:Y:S01]  /*70420*/  STL.64 [R1+0x200], R16 ;  /* 0x0002001001007387 */ /* 0x0001e20000100a00 */
[----:B------:R1:W-:Y:S02]  /*70430*/  STL.64 [R1+0x208], R18 ;  /* 0x0002081201007387 */ /* 0x0003e40000100a00 */
        /* <DEDUP_REMOVED lines=8> */
[----:B0-----:R-:W3:Y:S03]  /*704c0*/  LDL.LU R16, [R1+0x1490] ;  /* 0x0014900001107983 */ /* 0x001ee60000300800 */
[----:B------:R-:W3:Y:S04]  /*704d0*/  LDL.LU R17, [R1+0x1494] ;  /* 0x0014940001117983 */ /* 0x000ee80000300800 */
[----:B-1----:R-:W3:Y:S01]  /*704e0*/  LDL.LU R18, [R1+0x1498] ;  /* 0x0014980001127983 */ /* 0x002ee20000300800 */
[----:B------:R-:W3:Y:S02]  /*704f0*/  LDL.LU R19, [R1+0x149c] ;  /* 0x00149c0001137983 */ /* 0x000ee40000300800 */
[----:B------:R-:W-:Y:S02]  /*70500*/  STL [R1+0x4004], R24 ;  /* 0x0040041801007387 */ /* 0x000fe40000100800 */
[----:B------:R-:W-:Y:S01]  /*70510*/  STL [R1+0x4000], R25 ;  /* 0x0040001901007387 */ /* 0x000fe20000100800 */
[----:B--2---:R-:W-:Y:S01]  /*70520*/  HMMA.16816.F32 R12, R4, R28, R12 ;  /* 0x0000001c040c723c */ /* 0x004fe2000000180c */
[----:B------:R-:W-:-:S02]  /*70530*/  IMAD.MOV.U32 R27, RZ, RZ, R28 ;  /* 0x000000ffff1b7224 */ /* 0x000fc400078e001c */
[----:B------:R-:W-:Y:S11]  /*70540*/  IMAD.MOV.U32 R26, RZ, RZ, R29 ;  /* 0x000000ffff1a7224 */ /* 0x000ff600078e001d */
[----:B------:R-:W-:Y:S09]  /*70550*/  @!UPT UIADD3 URZ, URZ, URZ, URZ ;  /* 0x0000003f3f3ff290 */ /* 0x000ff2000fffe03f */
[----:B------:R0:W-:Y:S01]  /*70560*/  STL.64 [R1+0x1f0], R12 ;  /* 0x0001f00c01007387 */ /* 0x0001e20000100a00 */
[----:B------:R-:W-:Y:S02]  /*70570*/  STL.64 [R1+0x1f8], R14 ;  /* 0x0001f80e01007387 */ /* 0x000fe40000100a00 */
[----:B------:R-:W2:Y:S02]  /*70580*/  LDL.LU R28, [R1+0x1480] ;  /* 0x00148000011c7983 */ /* 0x000ea40000300800 */
[----:B------:R-:W2:Y:S01]  /*70590*/  LDL.LU R29, [R1+0x1484] ;  /* 0x00148400011d7983 */ /* 0x000ea20000300800 */
[----:B------:R-:W2:Y:S01]  /*705a0*/  LDL.LU R30, [R1+0x1488] ;  /* 0x00148800011e7983 */ /* 0x000ea20000300800 */
[----:B------:R-:W2:Y:S03]  /*705b0*/  LDL.LU R31, [R1+0x148c] ;  /* 0x00148c00011f7983 */ /* 0x000ea60000300800 */
[----:B0-----:R-:W2:Y:S01]  /*705c0*/  LDL.64 R12, [R1] ;  /* 0x00000000010c7983 */ /* 0x001ea20000100a00 */
[----:B------:R0:W-:Y:S02]  /*705d0*/  STL [R1+0x400c], R26 ;  /* 0x00400c1a01007387 */ /* 0x0001e40000100800 */
[----:B------:R1:W-:Y:S02]  /*705e0*/  STL [R1+0x4008], R27 ;  /* 0x0040081b01007387 */ /* 0x0003e40000100800 */
[----:B------:R-:W2:Y:S01]  /*705f0*/  LDL.LU R24, [R1+0x14c0] ;  /* 0x0014c00001187983 */ /* 0x000ea20000300800 */
[----:B------:R-:W2:Y:S04]  /*70600*/  LDL.LU R25, [R1+0x14c4] ;  /* 0x0014c40001197983 */ /* 0x000ea80000300800 */
[----:B0-----:R-:W2:Y:S01]  /*70610*/  LDL.LU R26, [R1+0x14c8] ;  /* 0x0014c800011a7983 */ /* 0x001ea20000300800 */
[----:B-1----:R-:W2:Y:S01]  /*70620*/  LDL.LU R27, [R1+0x14cc] ;  /* 0x0014cc00011b7983 */ /* 0x002ea20000300800 */
[----:B----4-:R-:W-:Y:S01]  /*70630*/  HMMA.16816.F32 R8, R4, R52, R8 ;  /* 0x000000340408723c */ /* 0x010fe20000001808 */
[----:B------:R-:W-:-:S02]  /*70640*/  IMAD.MOV.U32 R59, RZ, RZ, R53 ;  /* 0x000000ffff3b7224 */ /* 0x000fc400078e0035 */
[----:B------:R-:W-:Y:S11]  /*70650*/  IMAD.MOV.U32 R58, RZ, RZ, R52 ;  /* 0x000000ffff3a7224 */ /* 0x000ff600078e0034 */
[----:B------:R-:W-:Y:S09]  /*70660*/  @!UPT UIADD3 URZ, URZ, URZ, URZ ;  /* 0x0000003f3f3ff290 */ /* 0x000ff2000fffe03f */
[----:B------:R-:W-:Y:S01]  /*70670*/  STL.64 [R1+0x1e0], R8 ;  /* 0x0001e00801007387 */ /* 0x000fe20000100a00 */
[----:B------:R0:W-:Y:S03]  /*70680*/  STL.64 [R1+0x1e8], R10 ;  /* 0x0001e80a01007387 */ /* 0x0001e60000100a00 */
[----:B0-----:R-:W4:Y:S01]  /*70690*/  LDL.LU.64 R10, [R1+0x4100] ;  /* 0x00410000010a7983 */ /* 0x001f220000300a00 */
[----:B------:R-:W3:Y:S02]  /*706a0*/  LDL.LU.64 R8, [R1+0x40f8] ;  /* 0x0040f80001087983 */ /* 0x000ee40000300a00 */
[----:B------:R-:W3:Y:S02]  /*706b0*/  LDL.LU.64 R54, [R1+0x40f0] ;  /* 0x0040f00001367983 */ /* 0x000ee40000300a00 */
[----:B------:R-:W3:Y:S01]  /*706c0*/  LDL.LU.64 R52, [R1+0x40e8] ;  /* 0x0040e80001347983 */ /* 0x000ee20000300a00 */
[----:B------:R-:W-:Y:S01]  /*706d0*/  STL [R1+0x4014], R59 ;  /* 0x0040143b01007387 */ /* 0x000fe20000100800 */
[----:B------:R-:W-:Y:S01]  /*706e0*/  STL [R1+0x4010], R58 ;  /* 0x0040103a01007387 */ /* 0x000fe20000100800 */
        /* <DEDUP_REMOVED lines=9> */
[----:B------:R-:W2:Y:S02]  /*70780*/  LDL.LU R34, [R1+0x1478] ;  /* 0x0014780001227983 */ /* 0x000ea40000300800 */
[----:B------:R-:W2:Y:S01]  /*70790*/  LDL.LU R35, [R1+0x147c] ;  /* 0x00147c0001237983 */ /* 0x000ea20000300800 */
[----:B------:R-:W-:Y:S01]  /*707a0*/  STL [R1+0x401c], R25 ;  /* 0x00401c1901007387 */ /* 0x000fe20000100800 */
[----:B------:R0:W-:Y:S03]  /*707b0*/  STL [R1+0x4018], R24 ;  /* 0x0040181801007387 */ /* 0x0001e60000100800 */
[----:B0-----:R-:W2:Y:S01]  /*707c0*/  LDL.LU R24, [R1+0x14b0] ;  /* 0x0014b00001187983 */ /* 0x001ea20000300800 */
[----:B------:R-:W2:Y:S02]  /*707d0*/  LDL.LU R25, [R1+0x14b4] ;  /* 0x0014b40001197983 */ /* 0x000ea40000300800 */
[----:B------:R-:W2:Y:S02]  /*707e0*/  LDL.LU R26, [R1+0x14b8] ;  /* 0x0014b800011a7983 */ /* 0x000ea40000300800 */
[----:B------:R-:W2:Y:S01]  /*707f0*/  LDL.LU R27, [R1+0x14bc] ;  /* 0x0014bc00011b7983 */ /* 0x000ea20000300800 */
[C---:B---3--:R-:W-:Y:S08]  /*70800*/  HMMA.16816.F32 R44, R4.reuse, R40, R44 ;  /* 0x00000028042c723c */ /* 0x048ff0000000182c */
[C---:B------:R-:W-:Y:S08]  /*70810*/  HMMA.16816.F32 R16, R4.reuse, R36, R16 ;  /* 0x000000240410723c */ /* 0x040ff00000001810 */
[----:B------:R-:W-:Y:S01]  /*70820*/  HMMA.16816.F32 R28, R4, R12, R28 ;  /* 0x0000000c041c723c */ /* 0x000fe2000000181c */
[----:B------:R-:W-:-:S02]  /*70830*/  IMAD.MOV.U32 R59, RZ, RZ, R40 ;  /* 0x000000ffff3b7224 */ /* 0x000fc400078e0028 */
[----:B------:R-:W-:-:S05]  /*70840*/  IMAD.MOV.U32 R58, RZ, RZ, R41 ;  /* 0x000000ffff3a7224 */ /* 0x000fca00078e0029 */
[----:B--2---:R-:W-:Y:S11]  /*70850*/  HMMA.16816.F32 R24, R4, R48, R24 ;  /* 0x000000300418723c */ /* 0x004ff60000001818 */
[----:B------:R-:W-:Y:S11]  /*70860*/  @!UPT UIADD3 URZ, URZ, URZ, URZ ;  /* 0x0000003f3f3ff290 */ /* 0x000ff6000fffe03f */
[----:B------:R-:W-:Y:S01]  /*70870*/  @!UPT UIADD3 URZ, URZ, URZ, URZ ;  /* 0x0000003f3f3ff290 */ /* 0x000fe2000fffe03f */
[----:B------:R-:W-:Y:S01]  /*70880*/  STL.64 [R1+0x1c0], R24 ;  /* 0x0001c01801007387 */ /* 0x000fe20000100a00 */
[----:B------:R0:W-:Y:S02]  /*70890*/  STL.64 [R1+0x1c8], R26 ;  /* 0x0001c81a01007387 */ /* 0x0001e40000100a00 */
[----:B------:R-:W2:Y:S02]  /*708a0*/  LDL.LU.64 R50, [R1+0x40e0] ;  /* 0x0040e00001327983 */ /* 0x000ea40000300a00 */
[----:B0-----:R-:W-:Y:S02]  /*708b0*/  IMAD.MOV.U32 R26, RZ, RZ, R48 ;  /* 0x000000ffff1a7224 */ /* 0x001fe400078e0030 */
[----:B------:R-:W-:Y:S02]  /*708c0*/  IMAD.MOV.U32 R27, RZ, RZ, R49 ;  /* 0x000000ffff1b7224 */ /* 0x000fe400078e0031 */
[----:B------:R-:W3:Y:S01]  /*708d0*/  LDL.LU.64 R48, [R1+0x40d8] ;  /* 0x0040d80001307983 */ /* 0x000ee20000300a00 */
[----:B------:R-:W-:Y:S02]  /*708e0*/  STL.64 [R1+0x1b0], R44 ;  /* 0x0001b02c01007387 */ /* 0x000fe40000100a00 */
[----:B------:R0:W-:Y:S02]  /*708f0*/  STL.64 [R1+0x1b8], R46 ;  /* 0x0001b82e01007387 */ /* 0x0001e40000100a00 */
[----:B0-----:R-:W2:Y:S01]  /*70900*/  LDL.LU.64 R46, [R1+0x40d0] ;  /* 0x0040d000012e7983 */ /* 0x001ea20000300a00 */
[----:B------:R-:W2:Y:S02]  /*70910*/  LDL.LU.64 R44, [R1+0x40c8] ;  /* 0x0040c800012c7983 */ /* 0x000ea40000300a00 */
[----:B------:R-:W2:Y:S02]  /*70920*/  LDL.LU.64 R42, [R1+0x40c0] ;  /* 0x0040c000012a7983 */ /* 0x000ea40000300a00 */
[----:B------:R-:W2:Y:S01]  /*70930*/  LDL.LU.64 R40, [R1+0x40b8] ;  /* 0x0040b80001287983 */ /* 0x000ea20000300a00 */
[----:B------:R-:W2:Y:S01]  /*70940*/  LDL.LU R36, [R1+0x1460] ;  /* 0x0014600001247983 */ /* 0x000ea20000300800 */
[----:B------:R0:W-:Y:S02]  /*70950*/  STL.64 [R1+0x1a0], R16 ;  /* 0x0001a01001007387 */ /* 0x0001e40000100a00 */
[----:B------:R1:W-:Y:S02]  /*70960*/  STL.64 [R1+0x1a8], R18 ;  /* 0x0001a81201007387 */ /* 0x0003e40000100a00 */
[----:B------:R-:W2:Y:S01]  /*70970*/  LDL.LU R37, [R1+0x1464] ;  /* 0x0014640001257983 */ /* 0x000ea20000300800 */
[----:B------:R-:W2:Y:S01]  /*70980*/  LDL.LU R38, [R1+0x1468] ;  /* 0x0014680001267983 */ /* 0x000ea20000300800 */
[----:B------:R-:W2:Y:S03]  /*70990*/  LDL.LU R39, [R1+0x146c] ;  /* 0x00146c0001277983 */ /* 0x000ea60000300800 */
[----:B0-----:R-:W2:Y:S01]  /*709a0*/  LDL.LU R16, [R1+0xb00] ;  /* 0x000b000001107983 */ /* 0x001ea20000300800 */
[----:B------:R-:W2:Y:S02]  /*709b0*/  LDL.LU R17, [R1+0xb04] ;  /* 0x000b040001117983 */ /* 0x000ea40000300800 */
[----:B-1----:R-:W2:Y:S02]  /*709c0*/  LDL.LU R18, [R1+0xb08] ;  /* 0x000b080001127983 */ /* 0x002ea40000300800 */
[----:B------:R-:W2:Y:S01]  /*709d0*/  LDL.LU R19, [R1+0xb0c] ;  /* 0x000b0c0001137983 */ /* 0x000ea20000300800 */
[----:B------:R-:W-:Y:S01]  /*709e0*/  STL.64 [R1+0x190], R28 ;  /* 0x0001901c01007387 */ /* 0x000fe20000100a00 */
[----:B------:R0:W-:Y:S03]  /*709f0*/  STL.64 [R1+0x198], R30 ;  /* 0x0001981e01007387 */ /* 0x0001e60000100a00 */
[----:B0-----:R-:W2:Y:S01]  /*70a00*/  LDL.LU.64 R30, [R1+0x40b0] ;  /* 0x0040b000011e7983 */ /* 0x001ea20000300a00 */
[----:B------:R-:W2:Y:S02]  /*70a10*/  LDL.LU.64 R28, [R1+0x40a8] ;  /* 0x0040a800011c7983 */ /* 0x000ea40000300a00 */
[----:B------:R-:W-:-:S02]  /*70a20*/  IMAD.MOV.U32 R25, RZ, RZ, R12 ;  /* 0x000000ffff197224 */ /* 0x000fc400078e000c */
[----:B------:R-:W-:Y:S01]  /*70a30*/  IMAD.MOV.U32 R24, RZ, RZ, R13 ;  /* 0x000000ffff187224 */ /* 0x000fe200078e000d */
[----:B------:R-:W3:Y:S01]  /*70a40*/  LDL.LU R12, [R1+0xae0] ;  /* 0x000ae000010c7983 */ /* 0x000ee20000300800 */
[----:B------:R-:W3:Y:S02]  /*70a50*/  LDL.LU R13, [R1+0xae4] ;  /* 0x000ae400010d7983 */ /* 0x000ee40000300800 */
[----:B------:R-:W3:Y:S02]  /*70a60*/  LDL.LU R14, [R1+0xae8] ;  /* 0x000ae800010e7983 */ /* 0x000ee40000300800 */
[----:B------:R-:W3:Y:S01]  /*70a70*/  LDL.LU R15, [R1+0xaec] ;  /* 0x000aec00010f7983 */ /* 0x000ee20000300800 */
[----:B------:R0:W-:Y:S01]  /*70a80*/  STL.64 [R1+0x4028], R26 ;  /* 0x0040281a01007387 */ /* 0x0001e20000100a00 */
[----:B------:R1:W-:Y:S02]  /*70a90*/  STL.64 [R1+0x4020], R24 ;  /* 0x0040201801007387 */ /* 0x0003e40000100a00 */
[----:B0-----:R-:W-:-:S02]  /*70aa0*/  IMAD.MOV.U32 R26, RZ, RZ, R2 ;  /* 0x000000ffff1a7224 */ /* 0x001fc400078e0002 */
[----:B-1----:R-:W-:Y:S02]  /*70ab0*/  IMAD.MOV.U32 R24, RZ, RZ, R60 ;  /* 0x000000ffff187224 */ /* 0x002fe400078e003c */
[----:B------:R-:W-:Y:S02]  /*70ac0*/  IMAD.MOV.U32 R25, RZ, RZ, R3 ;  /* 0x000000ffff197224 */ /* 0x000fe400078e0003 */
[----:B------:R-:W-:Y:S01]  /*70ad0*/  IMAD.MOV.U32 R27, RZ, RZ, R0 ;  /* 0x000000ffff1b7224 */ /* 0x000fe200078e0000 */
[C---:B--2---:R-:W-:Y:S11]  /*70ae0*/  HMMA.16816.F32 R32, R4.reuse, R28, R32 ;  /* 0x0000001c0420723c */ /* 0x044ff60000001820 */
[----:B------:R-:W-:Y:S11]  /*70af0*/  @!UPT UIADD3 URZ, URZ, URZ, URZ ;  /* 0x0000003f3f3ff290 */ /* 0x000ff6000fffe03f */
[----:B------:R-:W-:Y:S02]  /*70b00*/  @!UPT UIADD3 URZ, URZ, URZ, URZ ;  /* 0x0000003f3f3ff290 */ /* 0x000fe4000fffe03f */
[----:B------:R-:W-:Y:S02]  /*70b10*/  IMAD.MOV.U32 R2, RZ, RZ, R34 ;  /* 0x000000ffff027224 */ /* 0x000fe400078e0022 */
[----:B------:R-:W-:Y:S02]  /*70b20*/  IMAD.MOV.U32 R60, RZ, RZ, R35 ;  /* 0x000000ffff3c7224 */ /* 0x000fe400078e0023 */
[----:B------:R-:W-:Y:S02]  /*70b30*/  IMAD.MOV.U32 R3, RZ, RZ, R32 ;  /* 0x000000ffff037224 */ /* 0x000fe400078e0020 */
[----:B------:R-:W-:Y:S01]  /*70b40*/  IMAD.MOV.U32 R0, RZ, RZ, R33 ;  /* 0x000000ffff007224 */ /* 0x000fe200078e0021 */
[----:B------:R-:W2:Y:S01]  /*70b50*/  LDL.LU.64 R34, [R1+0x40a0] ;  /* 0x0040a00001227983 */ /* 0x000ea20000300a00 */
[----:B------:R-:W2:Y:S02]  /*70b60*/  LDL.LU.64 R32, [R1+0x4098] ;  /* 0x0040980001207983 */ /* 0x000ea40000300a00 */
[----:B------:R-:W-:Y:S02]  /*70b70*/  STL.64 [R1+0x3ee8], R30 ;  /* 0x003ee81e01007387 */ /* 0x000fe40000100a00 */
[----:B------:R0:W-:Y:S02]  /*70b80*/  STL.64 [R1+0x3ee0], R28 ;  /* 0x003ee01c01007387 */ /* 0x0001e40000100a00 */
[----:B0-----:R-:W3:Y:S01]  /*70b90*/  LDL.LU R28, [R1+0xb10] ;  /* 0x000b1000011c7983 */ /* 0x001ee20000300800 */
[----:B------:R-:W3:Y:S02]  /*70ba0*/  LDL.LU R29, [R1+0xb14] ;  /* 0x000b1400011d7983 */ /* 0x000ee40000300800 */
[----:B------:R-:W3:Y:S02]  /*70bb0*/  LDL.LU R30, [R1+0xb18] ;  /* 0x000b1800011e7983 */ /* 0x000ee40000300800 */
[----:B------:R-:W3:Y:S01]  /*70bc0*/  LDL.LU R31, [R1+0xb1c] ;  /* 0x000b1c00011f7983 */ /* 0x000ee20000300800 */
[----:B------:R-:W-:Y:S01]  /*70bd0*/  STL [R1+0x3804], R60 ;  /* 0x0038043c01007387 */ /* 0x000fe20000100800 */
[----:B------:R-:W-:Y:S02]  /*70be0*/  STL [R1+0x3800], R2 ;  /* 0x0038000201007387 */ /* 0x000fe40000100800 */
        /* <DEDUP_REMOVED lines=10> */
[----:B------:R-:W-:Y:S01]  /*70c90*/  STL.64 [R1+0x3ef0], R32 ;  /* 0x003ef02001007387 */ /* 0x000fe20000100a00 */
[C---:B------:R-:W-:Y:S08]  /*70ca0*/  HMMA.16816.F32 R24, R4.reuse, R44, R24 ;  /* 0x0000002c0418723c */ /* 0x040ff00000001818 */
[C---:B---3--:R-:W-:Y:S08]  /*70cb0*/  HMMA.16816.F32 R12, R4.reuse, R48, R12 ;  /* 0x00000030040c723c */ /* 0x048ff0000000180c */
[C---:B--2---:R-:W-:Y:S01]  /*70cc0*/  HMMA.16816.F32 R28, R4.reuse, R36, R28 ;  /* 0x00000024041c723c */ /* 0x044fe2000000181c */
[----:B------:R-:W-:Y:S01]  /*70cd0*/  STL.64 [R1+0x3f08], R38 ;  /* 0x003f082601007387 */ /* 0x000fe20000100a00 */
[----:B------:R-:W-:Y:S11]  /*70ce0*/  STL.64 [R1+0x3f00], R36 ;  /* 0x003f002401007387 */ /* 0x000ff60000100a00 */
[----:B------:R-:W-:Y:S10]  /*70cf0*/  @!UPT UIADD3 URZ, URZ, URZ, URZ ;  /* 0x0000003f3f3ff290 */ /* 0x000ff4000fffe03f */
[----:B------:R-:W-:Y:S01]  /*70d00*/  STL.64 [R1+0xb20], R28 ;  /* 0x000b201c01007387 */ /* 0x000fe20000100a00 */
[----:B------:R0:W-:Y:S02]  /*70d10*/  STL.64 [R1+0xb28], R30 ;  /* 0x000b281e01007387 */ /* 0x0001e40000100a00 */
[----:B0-----:R-:W-:Y:S01]  /*70d20*/  HMMA.16816.F32 R28, R4, R40, R16 ;  /* 0x00000028041c723c */ /* 0x001fe20000001810 */
[----:B------:R-:W0:Y:S04]  /*70d30*/  S2R R19, SR_TID.X ;  /* 0x0000000000137919 */ /* 0x000e280000002100 */
[----:B------:R-:W-:Y:S11]  /*70d40*/  STL.64 [R1+0x3ed8], R42 ;  /* 0x003ed82a01007387 */ /* 0x000ff60000100a00 */
[----:B------:R-:W-:Y:S07]  /*70d50*/  @!UPT UIADD3 URZ, URZ, URZ, URZ ;  /* 0x0000003f3f3ff290 */ /* 0x000fee000fffe03f */
[----:B------:R4:W-:Y:S01]  /*70d60*/  STL.64 [R1+0xb10], R28 ;  /* 0x000b101c01007387 */ /* 0x0009e20000100a00 */
[----:B------:R-:W-:Y:S02]  /*70d70*/  STL.64 [R1+0xb18], R30 ;  /* 0x000b181e01007387 */ /* 0x000fe40000100a00 */
[----:B------:R-:W-:Y:S02]  /*70d80*/  STL.64 [R1+0x3ed0], R40 ;  /* 0x003ed02801007387 */ /* 0x000fe40000100a00 */
[----:B0-----:R-:W-:Y:S01]  /*70d90*/  IMAD.SHL.U32 R18, R19, 0x2, RZ ;  /* 0x0000000213127824 */ /* 0x001fe200078e00ff */
[----:B------:R-:W-:Y:S01]  /*70da0*/  STL.64 [R1+0x3ec8], R46 ;  /* 0x003ec82e01007387 */ /* 0x000fe20000100a00 */
[----:B------:R-:W-:Y:S02]  /*70db0*/  STL.64 [R1+0xb00], R24 ;  /* 0x000b001801007387 */ /* 0x000fe40000100a00 */
[----:B------:R0:W-:Y:S02]  /*70dc0*/  STL.64 [R1+0xb08], R26 ;  /* 0x000b081a01007387 */ /* 0x0001e40000100a00 */
[----:B------:R-:W-:Y:S01]  /*70dd0*/  STL.64 [R1+0x3ec0], R44 ;  /* 0x003ec02c01007387 */ /* 0x000fe20000100a00 */
[----:B------:R-:W2:Y:S01]  /*70de0*/  LDL.LU R16, [R1+0x930] ;  /* 0x0009300001107983 */ /* 0x000ea20000300800 */
[----:B------:R-:W-:Y:S01]  /*70df0*/  LOP3.LUT R61, R61, 0x10, R18, 0x78, !PT ;  /* 0x000000103d3d7812 */ /* 0x000fe200078e7812 */
[----:B------:R-:W2:Y:S02]  /*70e00*/  LDL.LU R17, [R1+0x934] ;  /* 0x0009340001117983 */ /* 0x000ea40000300800 */
[----:B------:R-:W2:Y:S02]  /*70e10*/  LDL.LU R18, [R1+0x938] ;  /* 0x0009380001127983 */ /* 0x000ea40000300800 */
[----:B----4-:R-:W-:-:S02]  /*70e20*/  IMAD.MOV.U32 R28, RZ, RZ, R11 ;  /* 0x000000ffff1c7224 */ /* 0x010fc400078e000b */
[----:B------:R-:W-:Y:S02]  /*70e30*/  IMAD.MOV.U32 R29, RZ, RZ, R10 ;  /* 0x000000ffff1d7224 */ /* 0x000fe400078e000a */
[----:B0-----:R-:W-:Y:S02]  /*70e40*/  IMAD.SHL.U32 R27, R19, 0x80, RZ ;  /* 0x00000080131b7824 */ /* 0x001fe400078e00ff */
[----:B------:R-:W2:Y:S01]  /*70e50*/  LDL.LU R19, [R1+0x93c] ;  /* 0x00093c0001137983 */ /* 0x000ea20000300800 */
[----:B------:R-:W-:Y:S02]  /*70e60*/  STL.64 [R1+0xaf0], R12 ;  /* 0x000af00c01007387 */ /* 0x000fe40000100a00 */
[----:B------:R-:W-:Y:S02]  /*70e70*/  STL.64 [R1+0xaf8], R14 ;  /* 0x000af80e01007387 */ /* 0x000fe40000100a00 */
[----:B------:R0:W-:Y:S01]  /*70e80*/  STL.64 [R1+0x4030], R28 ;  /* 0x0040301c01007387 */ /* 0x0001e20000100a00 */
[----:B------:R-:W3:Y:S01]  /*70e90*/  LDL.LU R32, [R1+0xbd0] ;  /* 0x000bd00001207983 */ /* 0x000ee20000300800 */
[----:B------:R-:W3:Y:S02]  /*70ea0*/  LDL.LU R33, [R1+0xbd4] ;  /* 0x000bd40001217983 */ /* 0x000ee40000300800 */
[----:B------:R-:W4:Y:S02]  /*70eb0*/  LDL.LU R34, [R1+0xbd8] ;  /* 0x000bd80001227983 */ /* 0x000f240000300800 */
[----:B------:R-:W4:Y:S02]  /*70ec0*/  LDL.LU R35, [R1+0xbdc] ;  /* 0x000bdc0001237983 */ /* 0x000f240000300800 */
[----:B------:R-:W-:-:S02]  /*70ed0*/  IMAD.MOV.U32 R36, RZ, RZ, R9 ;  /* 0x000000ffff247224 */ /* 0x000fc400078e0009 */
[----:B------:R-:W-:Y:S01]  /*70ee0*/  IMAD.MOV.U32 R37, RZ, RZ, R8 ;  /* 0x000000ffff257224 */ /* 0x000fe200078e0008 */
[----:B------:R-:W-:Y:S01]  /*70ef0*/  LOP3.LUT R61, R61, 0x800, R27, 0xf8, !PT ;  /* 0x000008003d3d7812 */ /* 0x000fe200078ef81b */
[----:B0-----:R-:W-:Y:S01]  /*70f00*/  IMAD.MOV.U32 R28, RZ, RZ, R55 ;  /* 0x000000ffff1c7224 */ /* 0x001fe200078e0037 */
[C---:B--2---:R-:W-:Y:S01]  /*70f10*/  HMMA.16816.F32 R12, R4.reuse, R52, R16 ;  /* 0x00000034040c723c */ /* 0x044fe20000001810 */
[----:B----4-:R-:W-:Y:S01]  /*70f20*/  STL.64 [R1+0x4040], R34 ;  /* 0x0040402201007387 */ /* 0x010fe20000100a00 */
[----:B---3--:R-:W-:Y:S02]  /*70f30*/  STL.64 [R1+0x4038], R32 ;  /* 0x0040382001007387 */ /* 0x008fe40000100a00 */
[----:B------:R-:W-:Y:S02]  /*70f40*/  STL.64 [R1+0x4048], R36 ;  /* 0x0040482401007387 */ /* 0x000fe40000100a00 */
[----:B------:R-:W2:Y:S01]  /*70f50*/  LDL.64 R44, [R1+0x100] ;  /* 0x00010000012c7983 */ /* 0x000ea20000100a00 */
        /* <DEDUP_REMOVED lines=8> */
[----:B------:R-:W-:Y:S01]  /*70fe0*/  STL.64 [R1+0x3eb8], R50 ;  /* 0x003eb83201007387 */ /* 0x000fe20000100a00 */
[----:B------:R0:W-:Y:S03]  /*70ff0*/  STL.64 [R1+0x3eb0], R48 ;  /* 0x003eb03001007387 */ /* 0x0001e60000100a00 */
[----:B0-----:R-:W2:Y:S01]  /*71000*/  LDL.LU R48, [R1+0xbf0] ;  /* 0x000bf00001307983 */ /* 0x001ea20000300800 */
[----:B------:R-:W2:Y:S02]  /*71010*/  LDL.LU R49, [R1+0xbf4] ;  /* 0x000bf40001317983 */ /* 0x000ea40000300800 */
[----:B------:R-:W2:Y:S02]  /*71020*/  LDL.LU R50, [R1+0xbf8] ;  /* 0x000bf80001327983 */ /* 0x000ea40000300800 */
[----:B------:R-:W2:Y:S01]  /*71030*/  LDL.LU R51, [R1+0xbfc] ;  /* 0x000bfc0001337983 */ /* 0x000ea20000300800 */
        /* <DEDUP_REMOVED lines=19> */
[----:B------:R-:W3:Y:S02]  /*71170*/  LDL R29, [R1+0x144] ;  /* 0x00014400011d7983 */ /* 0x000ee40000100800 */
[----:B------:R-:W3:Y:S02]  /*71180*/  LDL.LU R32, [R1+0xc30] ;  /* 0x000c300001207983 */ /* 0x000ee40000300800 */
[----:B------:R-:W3:Y:S01]  /*71190*/  LDL.LU R33, [R1+0xc34] ;  /* 0x000c340001217983 */ /* 0x000ee20000300800 */
[----:B------:R-:W3:Y:S01]  /*711a0*/  LDL.LU R34, [R1+0xc38] ;  /* 0x000c380001227983 */ /* 0x000ee20000300800 */
[----:B------:R-:W3:Y:S01]  /*711b0*/  LDL.LU R35, [R1+0xc3c] ;  /* 0x000c3c0001237983 */ /* 0x000ee20000300800 */
[----:B----4-:R-:W-:Y:S02]  /*711c0*/  HMMA.16816.F32 R4, R4, R56, R8 ;  /* 0x000000380404723c */ /* 0x010fe40000001808 */
[----:B--2---:R-:W-:Y:S01]  /*711d0*/  STL.64 [R1+0x3ea8], R54 ;  /* 0x003ea83601007387 */ /* 0x004fe20000100a00 */
[----:B------:R0:W-:Y:S03]  /*711e0*/  STL.64 [R1+0x3ea0], R52 ;  /* 0x003ea03401007387 */ /* 0x0001e60000100a00 */
[----:B0-----:R-:W2:Y:S04]  /*711f0*/  LDL R52, [R1+0x110] ;  /* 0x0001100001347983 */ /* 0x001ea80000100800 */
[----:B------:R-:W2:Y:S01]  /*71200*/  LDL R53, [R1+0x114] ;  /* 0x0001140001357983 */ /* 0x000ea20000100800 */
[----:B------:R-:W4:Y:S02]  /*71210*/  LDL.LU.64 R10, [R1+0x4078] ;  /* 0x00407800010a7983 */ /* 0x000f240000300a00 */
[----:B------:R-:W4:Y:S01]  /*71220*/  LDL.LU.64 R8, [R1+0x4070] ;  /* 0x0040700001087983 */ /* 0x000f220000300a00 */
[----:B------:R-:W-:Y:S01]  /*71230*/  LOP3.LUT R61, R61, 0x60, RZ, 0x3c, !PT ;  /* 0x000000603d3d7812 */ /* 0x000fe200078e3cff */
[----:B------:R-:W-:Y:S08]  /*71240*/  STL.64 [R1+0x3fd0], R56 ;  /* 0x003fd03801007387 */ /* 0x000ff00000100a00 */
[----:B------:R-:W-:Y:S02]  /*71250*/  STL.64 [R1+0x930], R4 ;  /* 0x0009300401007387 */ /* 0x000fe40000100a00 */
[----:B------:R-:W-:Y:S02]  /*71260*/  STL.64 [R1+0x938], R6 ;  /* 0x0009380601007387 */ /* 0x000fe40000100a00 */
[----:B------:R-:W0:Y:S04]  /*71270*/  LDSM.16.MT88.4 R4, [R61+0xa000] ;  /* 0x00a000003d04783b */ /* 0x000e280000004200 */
[----:B0-----:R-:W-:Y:S01]  /*71280*/  STL.64 [R1+0x3e98], R6 ;  /* 0x003e980601007387 */ /* 0x001fe20000100a00 */
[----:B------:R0:W-:Y:S03]  /*71290*/  STL.64 [R1+0x3e90], R4 ;  /* 0x003e900401007387 */ /* 0x0001e60000100a00 */
[----:B0-----:R-:W2:Y:S01]  /*712a0*/  LDL.LU R4, [R1+0xc00] ;  /* 0x000c000001047983 */ /* 0x001ea20000300800 */
[----:B------:R-:W2:Y:S02]  /*712b0*/  LDL.LU R5, [R1+0xc04] ;  /* 0x000c040001057983 */ /* 0x000ea40000300800 */
[----:B------:R-:W2:Y:S02]  /*712c0*/  LDL.LU R6, [R1+0xc08] ;  /* 0x000c080001067983 */ /* 0x000ea40000300800 */
[----:B------:R-:W2:Y:S01]  /*712d0*/  LDL.LU R7, [R1+0xc0c] ;  /* 0x000c0c0001077983 */ /* 0x000ea20000300800 */
[----:B------:R-:W-:Y:S01]  /*712e0*/  STL [R1+0x3e80], R61 ;  /* 0x003e803d01007387 */ /* 0x000fe20000100800 */
        /* <DEDUP_REMOVED lines=16> */
[----:B------:R-:W2:Y:S02]  /*713f0*/  LDL.LU.64 R12, [R1+0x4050] ;  /* 0x00405000010c7983 */ /* 0x000ea40000300a00 */
[----:B----4-:R-:W-:Y:S02]  /*71400*/  STL.64 [R1+0x3f28], R18 ;  /* 0x003f281201007387 */ /* 0x010fe40000100a00 */
[----:B------:R0:W-:Y:S02]  /*71410*/  STL.64 [R1+0x3f20], R16 ;  /* 0x003f201001007387 */ /* 0x0001e40000100a00 */
[----:B0-----:R-:W4:Y:S01]  /*71420*/  LDL.LU R16, [R1+0xc10] ;  /* 0x000c100001107983 */ /* 0x001f220000300800 */
[----:B------:R-:W4:Y:S02]  /*71430*/  LDL.LU R17, [R1+0xc14] ;  /* 0x000c140001117983 */ /* 0x000f240000300800 */
[----:B------:R-:W4:Y:S02]  /*71440*/  LDL.LU R18, [R1+0xc18] ;  /* 0x000c180001127983 */ /* 0x000f240000300800 */
[----:B------:R-:W4:Y:S01]  /*71450*/  LDL.LU R19, [R1+0xc1c] ;  /* 0x000c1c0001137983 */ /* 0x000f220000300800 */
        /* <DEDUP_REMOVED lines=8> */
[----:B0-----:R-:W2:Y:S04]  /*714e0*/  LDL R12, [R1+0x130] ;  /* 0x00013000010c7983 */ /* 0x001ea80000100800 */
[----:B------:R-:W2:Y:S01]  /*714f0*/  LDL R13, [R1+0x134] ;  /* 0x00013400010d7983 */ /* 0x000ea20000100800 */
[C---:B---3--:R-:W-:Y:S01]  /*71500*/  HMMA.16816.F32 R28, R8.reuse, R28, R32 ;  /* 0x0000001c081c723c */ /* 0x048fe20000001820 */
[----:B------:R-:W3:Y:S02]  /*71510*/  LDL.LU.64 R34, [R1+0x4040] ;  /* 0x0040400001227983 */ /* 0x000ee40000300a00 */
[----:B------:R-:W3:Y:S11]  /*71520*/  LDL.LU.64 R32, [R1+0x4038] ;  /* 0x0040380001207983 */ /* 0x000ef60000300a00 */
[----:B------:R-:W-:Y:S09]  /*71530*/  @!UPT UIADD3 URZ, URZ, URZ, URZ ;  /* 0x0000003f3f3ff290 */ /* 0x000ff2000fffe03f */
[----:B------:R0:W-:Y:S01]  /*71540*/  STL.64 [R1+0xd00], R28 ;  /* 0x000d001c01007387 */ /* 0x0001e20000100a00 */
[----:B------:R-:W-:Y:S03]  /*71550*/  STL.64 [R1+0xd08], R30 ;  /* 0x000d081e01007387 */ /* 0x000fe60000100a00 */
[----:B0-----:R-:W3:Y:S01]  /*71560*/  LDL.LU.64 R28, [R1+0x4030] ;  /* 0x00403000011c7983 */ /* 0x001ee20000300a00 */
[----:B------:R-:W-:Y:S01]  /*71570*/  IMAD.MOV.U32 R61, RZ, RZ, R21 ;  /* 0x000000ffff3d7224 */ /* 0x000fe200078e0015 */
[C---:B--2---:R-:W-:Y:S02]  /*71580*/  HMMA.16816.F32 R12, R8.reuse, R12, R24 ;  /* 0x0000000c080c723c */ /* 0x044fe40000001818 */
[----:B------:R-:W2:Y:S01]  /*71590*/  LDL.LU.64 R26, [R1+0x4028] ;  /* 0x00402800011a7983 */ /* 0x000ea20000300a00 */
[----:B------:R-:W2:Y:S11]  /*715a0*/  LDL.LU.64 R24, [R1+0x4020] ;  /* 0x0040200001187983 */ /* 0x000eb60000300a00 */
[----:B------:R-:W-:Y:S09]  /*715b0*/  @!UPT UIADD3 URZ, URZ, URZ, URZ ;  /* 0x0000003f3f3ff290 */ /* 0x000ff2000fffe03f */
[----:B------:R-:W-:Y:S01]  /*715c0*/  STL.64 [R1+0xcf0], R12 ;  /* 0x000cf00c01007387 */ /* 0x000fe20000100a00 */
[----:B------:R4:W-:Y:S02]  /*715d0*/  STL.64 [R1+0xcf8], R14 ;  /* 0x000cf80e01007387 */ /* 0x0009e40000100a00 */
[C---:B----4-:R-:W-:Y:S01]  /*715e0*/  HMMA.16816.F32 R12, R8.reuse, R20, R16 ;  /* 0x00000014080c723c */ /* 0x050fe20000001810 */
[----:B------:R-:W-:Y:S11]  /*715f0*/  STL [R1+0x3e84], R61 ;  /* 0x003e843d01007387 */ /* 0x000ff60000100800 */
[----:B------:R-:W-:Y:S11]  /*71600*/  @!UPT UIADD3 URZ, URZ, URZ, URZ ;  /* 0x0000003f3f3ff290 */ /* 0x000ff6000fffe03f */
[----:B------:R-:W-:Y:S01]  /*71610*/  STL.64 [R1+0xce0], R12 ;  /* 0x000ce00c01007387 */ /* 0x000fe20000100a00 */
[----:B------:R0:W-:Y:S02]  /*71620*/  STL.64 [R1+0xce8], R14 ;  /* 0x000ce80e01007387 */ /* 0x0001e40000100a00 */
[C---:B0-----:R-:W-:Y:S08]  /*71630*/  HMMA.16816.F32 R12, R8.reuse, R52, R4 ;  /* 0x00000034080c723c */ /* 0x041ff00000001804 */
[C---:B------:R-:W-:Y:S01]  /*71640*/  HMMA.16816.F32 R4, R8.reuse, R44, R48 ;  /* 0x0000002c0804723c */ /* 0x040fe20000001830 */
[----:B------:R-:W-:Y:S11]  /*71650*/  IMAD.MOV.U32 R60, RZ, RZ, R44 ;  /* 0x000000ffff3c7224 */ /* 0x000ff600078e002c */
[----:B------:R-:W-:Y:S03]  /*71660*/  @!UPT UIADD3 URZ, URZ, URZ, URZ ;  /* 0x0000003f3f3ff290 */ /* 0x000fe6000fffe03f */
[----:B------:R-:W-:Y:S01]  /*71670*/  STL.64 [R1+0xcd0], R12 ;  /* 0x000cd00c01007387 */ /* 0x000fe20000100a00 */
[----:B------:R0:W-:Y:S07]  /*71680*/  STL.64 [R1+0xcd8], R14 ;  /* 0x000cd80e01007387 */ /* 0x0001ee0000100a00 */
[----:B------:R-:W-:Y:S02]  /*71690*/  STL.64 [R1+0xcc0], R4 ;  /* 0x000cc00401007387 */ /* 0x000fe40000100a00 */
[----:B------:R3:W-:Y:S01]  /*716a0*/  STL.64 [R1+0xcc8], R6 ;  /* 0x000cc80601007387 */ /* 0x0007e20000100a00 */
[C---:B0-----:R-:W-:Y:S08]  /*716b0*/  HMMA.16816.F32 R12, R8.reuse, R36, R40 ;  /* 0x00000024080c723c */ /* 0x041ff00000001828 */
[----:B---3--:R-:W-:Y:S01]  /*716c0*/  HMMA.16816.F32 R4, R8, R28, R32 ;  /* 0x0000001c0804723c */ /* 0x008fe20000001820 */
[----:B------:R-:W-:Y:S11]  /*716d0*/  STL [R1+0x3e88], R60 ;  /* 0x003e883c01007387 */ /* 0x000ff60000100800 */
[----:B------:R-:W-:Y:S03]  /*716e0*/  @!UPT UIADD3 URZ, URZ, URZ, URZ ;  /* 0x0000003f3f3ff290 */ /* 0x000fe6000fffe03f */
[----:B------:R-:W-:Y:S01]  /*716f0*/  STL.64 [R1+0xcb0], R12 ;  /* 0x000cb00c01007387 */ /* 0x000fe20000100a00 */
[----:B------:R-:W-:Y:S02]  /*71700*/  STL.64 [R1+0xcb8], R14 ;  /* 0x000cb80e01007387 */ /* 0x000fe40000100a00 */
[----:B--2---:R-:W-:Y:S02]  /*71710*/  IMAD.MOV.U32 R52, RZ, RZ, R25 ;  /* 0x000000ffff347224 */ /* 0x004fe400078e0019 */
[----:B------:R-:W-:Y:S01]  /*71720*/  IMAD.MOV.U32 R53, RZ, RZ, R24 ;  /* 0x000000ffff357224 */ /* 0x000fe200078e0018 */
[----:B------:R-:W2:Y:S02]  /*71730*/  LDL.LU R25, [R1+0x401c] ;  /* 0x00401c0001197983 */ /* 0x000ea40000300800 */
[----:B------:R0:W-:Y:S02]  /*71740*/  STL.64 [R1+0xca0], R4 ;  /* 0x000ca00401007387 */ /* 0x0001e40000100a00 */
[----:B------:R1:W-:Y:S02]  /*71750*/  STL.64 [R1+0xca8], R6 ;  /* 0x000ca80601007387 */ /* 0x0003e40000100a00 */
[----:B------:R-:W3:Y:S01]  /*71760*/  LDL.LU R24, [R1+0x4018] ;  /* 0x0040180001187983 */ /* 0x000ee20000300800 */
[----:B------:R4:W-:Y:S04]  /*71770*/  STL.64 [R1+0x3f40], R52 ;  /* 0x003f403401007387 */ /* 0x0009e80000100a00 */
[----:B0-----:R-:W2:Y:S01]  /*71780*/  LDL.LU R4, [R1+0x6f0] ;  /* 0x0006f00001047983 */ /* 0x001ea20000300800 */
[----:B------:R-:W2:Y:S02]  /*71790*/  LDL.LU R5, [R1+0x6f4] ;  /* 0x0006f40001057983 */ /* 0x000ea40000300800 */
[----:B-1----:R-:W2:Y:S02]  /*717a0*/  LDL.LU R6, [R1+0x6f8] ;  /* 0x0006f80001067983 */ /* 0x002ea40000300800 */
[----:B------:R-:W2:Y:S02]  /*717b0*/  LDL.LU R7, [R1+0x6fc] ;  /* 0x0006fc0001077983 */ /* 0x000ea40000300800 */
[----:B------:R-:W-:-:S02]  /*717c0*/  IMAD.MOV.U32 R40, RZ, RZ, R59 ;  /* 0x000000ffff287224 */ /* 0x000fc400078e003b */
[----:B------:R-:W-:Y:S01]  /*717d0*/  IMAD.MOV.U32 R41, RZ, RZ, R58 ;  /* 0x000000ffff297224 */ /* 0x000fe200078e003a */
        /* <DEDUP_REMOVED lines=12> */
[----:B------:R1:W-:Y:S02]  /*718a0*/  STL.64 [R1+0x3f60], R32 ;  /* 0x003f602001007387 */ /* 0x0003e40000100a00 */
[----:B------:R-:W2:Y:S02]  /*718b0*/  LDL.LU R26, [R1+0x400c] ;  /* 0x00400c00011a7983 */ /* 0x000ea40000300800 */
[----:B------:R-:W0:Y:S01]  /*718c0*/  LDL.LU R27, [R1+0x4008] ;  /* 0x00400800011b7983 */ /* 0x000e220000300800 */
[----:B------:R0:W-:Y:S01]  /*718d0*/  STL.64 [R1+0x3f70], R36 ;  /* 0x003f702401007387 */ /* 0x0001e20000100a00 */
[----:B------:R-:W2:Y:S02]  /*718e0*/  LDL.LU R20, [R1+0x720] ;  /* 0x0007200001147983 */ /* 0x000ea40000300800 */
[----:B------:R-:W2:Y:S02]  /*718f0*/  LDL.LU R21, [R1+0x724] ;  /* 0x0007240001157983 */ /* 0x000ea40000300800 */
[----:B------:R-:W2:Y:S01]  /*71900*/  LDL.LU R22, [R1+0x728] ;  /* 0x0007280001167983 */ /* 0x000ea20000300800 */
[----:B------:R-:W2:Y:S01]  /*71910*/  LDL.LU R23, [R1+0x72c] ;  /* 0x00072c0001177983 */ /* 0x000ea20000300800 */
[----:B---3--:R-:W-:-:S02]  /*71920*/  IMAD.MOV.U32 R16, RZ, RZ, R24 ;  /* 0x000000ffff107224 */ /* 0x008fc400078e0018 */
[----:B------:R-:W-:Y:S01]  /*71930*/  IMAD.MOV.U32 R17, RZ, RZ, R25 ;  /* 0x000000ffff117224 */ /* 0x000fe200078e0019 */
[----:B--2---:R-:W-:Y:S01]  /*71940*/  STL.64 [R1+0x3f80], R22 ;  /* 0x003f801601007387 */ /* 0x004fe20000100a00 */
[----:B------:R-:W-:Y:S02]  /*71950*/  STL.64 [R1+0x3f78], R20 ;  /* 0x003f781401007387 */ /* 0x000fe40000100a00 */
[----:B------:R-:W2:Y:S02]  /*71960*/  LDL.LU R24, [R1+0x4004] ;  /* 0x0040040001187983 */ /* 0x000ea40000300800 */
[----:B------:R-:W3:Y:S01]  /*71970*/  LDL.LU R25, [R1+0x4000] ;  /* 0x0040000001197983 */ /* 0x000ee20000300800 */
[----:B------:R-:W-:Y:S01]  /*71980*/  STL.64 [R1+0x3f88], R16 ;  /* 0x003f881001007387 */ /* 0x000fe20000100a00 */
[----:B------:R-:W2:Y:S02]  /*71990*/  LDL.LU R12, [R1+0x730] ;  /* 0x00073000010c7983 */ /* 0x000ea40000300800 */
[----:B------:R-:W2:Y:S02]  /*719a0*/  LDL.LU R13, [R1+0x734] ;  /* 0x00073400010d7983 */ /* 0x000ea40000300800 */
[----:B------:R-:W2:Y:S01]  /*719b0*/  LDL.LU R14, [R1+0x738] ;  /* 0x00073800010e7983 */ /* 0x000ea20000300800 */
[----:B------:R-:W2:Y:S01]  /*719c0*/  LDL.LU R15, [R1+0x73c] ;  /* 0x00073c00010f7983 */ /* 0x000ea20000300800 */
[----:B----4-:R-:W-:-:S02]  /*719d0*/  IMAD.MOV.U32 R52, RZ, RZ, R58 ;  /* 0x000000ffff347224 */ /* 0x010fc400078e003a */
[----:B------:R-:W-:Y:S02]  /*719e0*/  IMAD.MOV.U32 R53, RZ, RZ, R59 ;  /* 0x000000ffff357224 */ /* 0x000fe400078e003b */
[----:B0-----:R-:W-:Y:S02]  /*719f0*/  IMAD.MOV.U32 R40, RZ, RZ, R27 ;  /* 0x000000ffff287224 */ /* 0x001fe400078e001b */
[----:B------:R-:W-:Y:S01]  /*71a00*/  IMAD.MOV.U32 R41, RZ, RZ, R26 ;  /* 0x000000ffff297224 */ /* 0x000fe200078e001a */
[----:B--2---:R-:W-:Y:S01]  /*71a10*/  STL.64 [R1+0x3fa8], R14 ;  /* 0x003fa80e01007387 */ /* 0x004fe20000100a00 */
[----:B------:R0:W-:Y:S02]  /*71a20*/  STL.64 [R1+0x3fa0], R12 ;  /* 0x003fa00c01007387 */ /* 0x0001e40000100a00 */
[----:B------:R-:W2:Y:S02]  /*71a30*/  LDL.LU R58, [R1+0x3ffc] ;  /* 0x003ffc00013a7983 */ /* 0x000ea40000300800 */
[----:B------:R-:W4:Y:S01]  /*71a40*/  LDL.LU R59, [R1+0x3ff8] ;  /* 0x003ff800013b7983 */ /* 0x000f220000300800 */
[----:B------:R4:W-:Y:S01]  /*71a50*/  STL.64 [R1+0x3fb0], R52 ;  /* 0x003fb03401007387 */ /* 0x0009e20000100a00 */
[----:B------:R-:W-:Y:S02]  /*71a60*/  STL.64 [R1+0x3fb8], R40 ;  /* 0x003fb82801007387 */ /* 0x000fe40000100a00 */
[----:B-1----:R-:W2:Y:S02]  /*71a70*/  LDL.LU R32, [R1+0xb50] ;  /* 0x000b500001207983 */ /* 0x002ea40000300800 */
[----:B------:R-:W2:Y:S01]  /*71a80*/  LDL.LU R33, [R1+0xb54] ;  /* 0x000b540001217983 */ /* 0x000ea20000300800 */
[----:B------:R-:W2:Y:S01]  /*71a90*/  LDL.LU R34, [R1+0xb58] ;  /* 0x000b580001227983 */ /* 0x000ea20000300800 */
[----:B------:R-:W2:Y:S02]  /*71aa0*/  LDL.LU R35, [R1+0xb5c] ;  /* 0x000b5c0001237983 */ /* 0x000ea40000300800 */
[----:B---3--:R-:W-:-:S02]  /*71ab0*/  IMAD.MOV.U32 R36, RZ, RZ, R25 ;  /* 0x000000ffff247224 */ /* 0x008fc400078e0019 */
[----:B------:R-:W-:Y:S01]  /*71ac0*/  IMAD.MOV.U32 R37, RZ, RZ, R24 ;  /* 0x000000ffff257224 */ /* 0x000fe200078e0018 */
[----:B--2---:R-:W-:Y:S01]  /*71ad0*/  STL.64 [R1+0x3fc8], R34 ;  /* 0x003fc82201007387 */ /* 0x004fe20000100a00 */
[----:B------:R-:W-:Y:S03]  /*71ae0*/  STL.64 [R1+0x3fc0], R32 ;  /* 0x003fc02001007387 */ /* 0x000fe60000100a00 */
[----:B------:R-:W-:Y:S02]  /*71af0*/  STL.64 [R1+0x3fd8], R36 ;  /* 0x003fd82401007387 */ /* 0x000fe40000100a00 */
[----:B0-----:R-:W2:Y:S01]  /*71b00*/  LDL.LU R12, [R1+0xb80] ;  /* 0x000b8000010c7983 */ /* 0x001ea20000300800 */
[----:B------:R-:W2:Y:S01]  /*71b10*/  LDL.LU R13, [R1+0xb84] ;  /* 0x000b8400010d7983 */ /* 0x000ea20000300800 */
[----:B------:R-:W3:Y:S02]  /*71b20*/  LDL.LU R14, [R1+0xb88] ;  /* 0x000b8800010e7983 */ /* 0x000ee40000300800 */
[----:B------:R-:W3:Y:S02]  /*71b30*/  LDL.LU R15, [R1+0xb8c] ;  /* 0x000b8c00010f7983 */ /* 0x000ee40000300800 */
[----:B----4-:R-:W-:-:S02]  /*71b40*/  IMAD.MOV.U32 R52, RZ, RZ, R59 ;  /* 0x000000ffff347224 */ /* 0x010fc400078e003b */
[----:B------:R-:W-:Y:S01]  /*71b50*/  IMAD.MOV.U32 R53, RZ, RZ, R58 ;  /* 0x000000ffff357224 */ /* 0x000fe200078e003a */
[----:B---3--:R-:W-:Y:S01]  /*71b60*/  STL.64 [R1+0x3fe8], R14 ;  /* 0x003fe80e01007387 */ /* 0x008fe20000100a00 */
[----:B--2---:R-:W-:Y:S03]  /*71b70*/  STL.64 [R1+0x3fe0], R12 ;  /* 0x003fe00c01007387 */ /* 0x004fe60000100a00 */
[----:B------:R0:W-:Y:S02]  /*71b80*/  STL.64 [R1+0x3ff0], R52 ;  /* 0x003ff03401007387 */ /* 0x0001e40000100a00 */
[----:B------:R-:W2:Y:S01]  /*71b90*/  LDL.LU R56, [R1+0xba0] ;  /* 0x000ba00001387983 */ /* 0x000ea20000300800 */
[----:B------:R-:W2:Y:S01]  /*71ba0*/  LDL.LU R57, [R1+0xba4] ;  /* 0x000ba40001397983 */ /* 0x000ea20000300800 */
[----:B------:R-:W2:Y:S02]  /*71bb0*/  LDL.LU R58, [R1+0xba8] ;  /* 0x000ba800013a7983 */ /* 0x000ea40000300800 */
[----:B------:R-:W2:Y:S02]  /*71bc0*/  LDL.LU R59, [R1+0xbac] ;  /* 0x000bac00013b7983 */ /* 0x000ea40000300800 */
[----:B------:R-:W3:Y:S01]  /*71bd0*/  LDL R48, [R1+0xd0] ;  /* 0x0000d00001307983 */ /* 0x000ee20000100800 */
[----:B------:R-:W3:Y:S04]  /*71be0*/  LDL R49, [R1+0xd4] ;  /* 0x0000d40001317983 */ /* 0x000ee80000100800 */
[----:B0-----:R-:W3:Y:S01]  /*71bf0*/  LDL.LU R52, [R1+0xbc0] ;  /* 0x000bc00001347983 */ /* 0x001ee20000300800 */
[----:B------:R-:W3:Y:S02]  /*71c00*/  LDL.LU R53, [R1+0xbc4] ;  /* 0x000bc40001357983 */ /* 0x000ee40000300800 */
[----:B------:R-:W3:Y:S02]  /*71c10*/  LDL.LU R54, [R1+0xbc8] ;  /* 0x000bc80001367983 */ /* 0x000ee40000300800 */
[----:B------:R-:W3:Y:S01]  /*71c20*/  LDL.LU R55, [R1+0xbcc] ;  /* 0x000bcc0001377983 */ /* 0x000ee20000300800 */
[----:B------:R-:W4:Y:S01]  /*71c30*/  LDL.LU R12, [R1+0xbb0] ;  /* 0x000bb000010c7983 */ /* 0x000f220000300800 */
[----:B------:R-:W4:Y:S02]  /*71c40*/  LDL.LU R13, [R1+0xbb4] ;  /* 0x000bb400010d7983 */ /* 0x000f240000300800 */
[----:B------:R-:W4:Y:S02]  /*71c50*/  LDL.LU R14, [R1+0xbb8] ;  /* 0x000bb800010e7983 */ /* 0x000f240000300800 */
[----:B------:R-:W4:Y:S01]  /*71c60*/  LDL.LU R15, [R1+0xbbc] ;  /* 0x000bbc00010f7983 */ /* 0x000f220000300800 */
[----:B------:R-:W4:Y:S04]  /*71c70*/  LDL.64 R36, [R1+0xc0] ;  /* 0x0000c00001247983 */ /* 0x000f280000100a00 */
[----:B------:R-:W2:Y:S01]  /*71c80*/  LDL.64 R32, [R1+0xb0] ;  /* 0x0000b00001207983 */ /* 0x000ea20000100a00 */
        /* <DEDUP_REMOVED lines=17> */
[----:B------:R-:W-:-:S02]  /*71da0*/  IMAD.MOV.U32 R3, RZ, RZ, R45 ;  /* 0x000000ffff037224 */ /* 0x000fc400078e002d */
        /* <DEDUP_REMOVED lines=8> */
[C---:B---3--:R-:W-:Y:S08]  /*71e30*/  HMMA.16816.F32 R48, R8.reuse, R48, R52 ;  /* 0x000000300830723c */ /* 0x048ff00000001834 */
[C---:B----4-:R-:W-:Y:S01]  /*71e40*/  HMMA.16816.F32 R12, R8.reuse, R36, R12 ;  /* 0x00000024080c723c */ /* 0x050fe2000000180c */
[----:B------:R-:W3:Y:S11]  /*71e50*/  LDL.LU.64 R52, [R1+0x3ff0] ;  /* 0x003ff00001347983 */ /* 0x000ef60000300a00 */
[----:B------:R-:W-:Y:S03]  /*71e60*/  @!UPT UIADD3 URZ, URZ, URZ, URZ ;  /* 0x0000003f3f3ff290 */ /* 0x000fe6000fffe03f */
[----:B------:R0:W-:Y:S01]  /*71e70*/  STL.64 [R1+0xc90], R48 ;  /* 0x000c903001007387 */ /* 0x0001e20000100a00 */
[----:B------:R1:W-:Y:S03]  /*71e80*/  STL.64 [R1+0xc98], R50 ;  /* 0x000c983201007387 */ /* 0x0003e60000100a00 */
[----:B0-----:R-:W4:Y:S01]  /*71e90*/  LDL.LU R48, [R1+0x6d0] ;  /* 0x0006d00001307983 */ /* 0x001f220000300800 */
[----:B------:R-:W4:Y:S02]  /*71ea0*/  LDL.LU R49, [R1+0x6d4] ;  /* 0x0006d40001317983 */ /* 0x000f240000300800 */
[----:B-1----:R-:W4:Y:S02]  /*71eb0*/  LDL.LU R50, [R1+0x6d8] ;  /* 0x0006d80001327983 */ /* 0x002f240000300800 */
[----:B------:R-:W4:Y:S01]  /*71ec0*/  LDL.LU R51, [R1+0x6dc] ;  /* 0x0006dc0001337983 */ /* 0x000f220000300800 */
[----:B------:R-:W-:Y:S01]  /*71ed0*/  STL.64 [R1+0xc80], R12 ;  /* 0x000c800c01007387 */ /* 0x000fe20000100a00 */
[----:B------:R0:W-:Y:S03]  /*71ee0*/  STL.64 [R1+0xc88], R14 ;  /* 0x000c880e01007387 */ /* 0x0001e60000100a00 */
[----:B0-----:R-:W4:Y:S01]  /*71ef0*/  LDL.LU.64 R14, [R1+0x3fe8] ;  /* 0x003fe800010e7983 */ /* 0x001f220000300a00 */
[----:B------:R-:W4:Y:S01]  /*71f00*/  LDL.LU.64 R12, [R1+0x3fe0] ;  /* 0x003fe000010c7983 */ /* 0x000f220000300a00 */
[----:B--2---:R-:W-:Y:S01]  /*71f10*/  HMMA.16816.F32 R56, R8, R32, R56 ;  /* 0x000000200838723c */ /* 0x004fe20000001838 */
[----:B------:R-:W-:-:S02]  /*71f20*/  IMAD.MOV.U32 R2, RZ, RZ, R36 ;  /* 0x000000ffff027224 */ /* 0x000fc400078e0024 */
[----:B------:R-:W-:Y:S02]  /*71f30*/  IMAD.MOV.U32 R0, RZ, RZ, R37 ;  /* 0x000000ffff007224 */ /* 0x000fe400078e0025 */
[----:B------:R-:W2:Y:S01]  /*71f40*/  LDL.LU.64 R36, [R1+0x3fd8] ;  /* 0x003fd80001247983 */ /* 0x000ea20000300a00 */
[----:B------:R-:W-:Y:S02]  /*71f50*/  IMAD.MOV.U32 R60, RZ, RZ, R24 ;  /* 0x000000ffff3c7224 */ /* 0x000fe400078e0018 */
[----:B------:R-:W-:Y:S11]  /*71f60*/  IMAD.MOV.U32 R61, RZ, RZ, R25 ;  /* 0x000000ffff3d7224 */ /* 0x000ff600078e0019 */
[----:B------:R-:W-:Y:S04]  /*71f70*/  @!UPT UIADD3 URZ, URZ, URZ, URZ ;  /* 0x0000003f3f3ff290 */ /* 0x000fe8000fffe03f */
[----:B------:R0:W-:Y:S01]  /*71f80*/  STL.64 [R1+0xc70], R56 ;  /* 0x000c703801007387 */ /* 0x0001e20000100a00 */
[----:B------:R1:W-:Y:S03]  /*71f90*/  STL.64 [R1+0xc78], R58 ;  /* 0x000c783a01007387 */ /* 0x0003e60000100a00 */
[----:B0-----:R-:W2:Y:S01]  /*71fa0*/  LDL.LU.64 R56, [R1+0x3fd0] ;  /* 0x003fd00001387983 */ /* 0x001ea20000300a00 */
[----:B-1----:R-:W-:Y:S02]  /*71fb0*/  IMAD.MOV.U32 R59, RZ, RZ, R32 ;  /* 0x000000ffff3b7224 */ /* 0x002fe400078e0020 */
[----:B------:R-:W-:Y:S02]  /*71fc0*/  IMAD.MOV.U32 R58, RZ, RZ, R33 ;  /* 0x000000ffff3a7224 */ /* 0x000fe400078e0021 */
[----:B------:R-:W2:Y:S01]  /*71fd0*/  LDL.LU.64 R34, [R1+0x3fc8] ;  /* 0x003fc80001227983 */ /* 0x000ea20000300a00 */
[----:B------:R-:W2:Y:S01]  /*71fe0*/  LDL.LU.64 R32, [R1+0x3fc0] ;  /* 0x003fc00001207983 */ /* 0x000ea20000300a00 */
[C---:B---3--:R-:W-:Y:S03]  /*71ff0*/  HMMA.16816.F32 R52, R8.reuse, R52, R40 ;  /* 0x000000340834723c */ /* 0x048fe60000001828 */
[----:B------:R-:W3:Y:S11]  /*72000*/  LDL.LU.64 R40, [R1+0x3fb8] ;  /* 0x003fb80001287983 */ /* 0x000ef60000300a00 */
[----:B------:R-:W-:Y:S09]  /*72010*/  @!UPT UIADD3 URZ, URZ, URZ, URZ ;  /* 0x0000003f3f3ff290 */ /* 0x000ff2000fffe03f */
[----:B------:R0:W-:Y:S01]  /*72020*/  STL.64 [R1+0xc60], R52 ;  /* 0x000c603401007387 */ /* 0x0001e20000100a00 */
[----:B------:R-:W-:Y:S03]  /*72030*/  STL.64 [R1+0xc68], R54 ;  /* 0x000c683601007387 */ /* 0x000fe60000100a00 */
[----:B0-----:R-:W3:Y:S01]  /*72040*/  LDL.LU.64 R52, [R1+0x3fb0] ;  /* 0x003fb00001347983 */ /* 0x001ee20000300a00 */
[C---:B----4-:R-:W-:Y:S11]  /*72050*/  HMMA.16816.F32 R12, R8.reuse, R24, R12 ;  /* 0x00000018080c723c */ /* 0x050ff6000000180c */
[----:B------:R-:W-:Y:S11]  /*72060*/  @!UPT UIADD3 URZ, URZ, URZ, URZ ;  /* 0x0000003f3f3ff290 */ /* 0x000ff6000fffe03f */
[----:B------:R-:W-:Y:S01]  /*72070*/  @!UPT UIADD3 URZ, URZ, URZ, URZ ;  /* 0x0000003f3f3ff290 */ /* 0x000fe2000fffe03f */
[----:B------:R-:W-:Y:S01]  /*72080*/  STL.64 [R1+0xc50], R12 ;  /* 0x000c500c01007387 */ /* 0x000fe20000100a00 */
[----:B------:R0:W-:Y:S03]  /*72090*/  STL.64 [R1+0xc58], R14 ;  /* 0x000c580e01007387 */ /* 0x0001e60000100a00 */
[----:B0-----:R-:W4:Y:S01]  /*720a0*/  LDL.LU.64 R14, [R1+0x3fa8] ;  /* 0x003fa800010e7983 */ /* 0x001f220000300a00 */
[----:B------:R-:W4:Y:S02]  /*720b0*/  LDL.LU.64 R12, [R1+0x3fa0] ;  /* 0x003fa000010c7983 */ /* 0x000f240000300a00 */
[----:B------:R-:W4:Y:S02]  /*720c0*/  LDL.LU.64 R26, [R1+0x3f98] ;  /* 0x003f9800011a7983 */ /* 0x000f240000300a00 */
[----:B------:R-:W4:Y:S01]  /*720d0*/  LDL.LU.64 R24, [R1+0x3f90] ;  /* 0x003f900001187983 */ /* 0x000f220000300a00 */
[C---:B--2---:R-:W-:Y:S08]  /*720e0*/  HMMA.16816.F32 R36, R8.reuse, R36, R20 ;  /* 0x000000240824723c */ /* 0x044ff00000001814 */
[C---:B---3--:R-:W-:Y:S08]  /*720f0*/  HMMA.16816.F32 R40, R8.reuse, R40, R32 ;  /* 0x000000280828723c */ /* 0x048ff00000001820 */
[C---:B----4-:R-:W-:Y:S11]  /*72100*/  HMMA.16816.F32 R16, R8.reuse, R24, R16 ;  /* 0x000000180810723c */ /* 0x050ff60000001810 */
[----:B------:R-:W-:Y:S11]  /*72110*/  @!UPT UIADD3 URZ, URZ, URZ, URZ ;  /* 0x0000003f3f3ff290 */ /* 0x000ff6000fffe03f */
[----:B------:R-:W-:Y:S01]  /*72120*/  @!UPT UIADD3 URZ, URZ, URZ, URZ ;  /* 0x0000003f3f3ff290 */ /* 0x000fe2000fffe03f */
[----:B------:R0:W-:Y:S01]  /*72130*/  STL.64 [R1+0xc40], R16 ;  /* 0x000c401001007387 */ /* 0x0001e20000100a00 */
[----:B------:R-:W-:Y:S03]  /*72140*/  STL.64 [R1+0xc48], R18 ;  /* 0x000c481201007387 */ /* 0x000fe60000100a00 */
[----:B0-----:R-:W2:Y:S01]  /*72150*/  LDL.LU.64 R16, [R1+0x3f88] ;  /* 0x003f880001107983 */ /* 0x001ea20000300a00 */
[----:B------:R-:W-:Y:S02]  /*72160*/  STL.64 [R1+0x3e28], R26 ;  /* 0x003e281a01007387 */ /* 0x000fe40000100a00 */
[----:B------:R0:W-:Y:S02]  /*72170*/  STL.64 [R1+0x3e20], R24 ;  /* 0x003e201801007387 */ /* 0x0001e40000100a00 */
[----:B0-----:R-:W3:Y:S04]  /*72180*/  LDL R24, [R1+0x10] ;  /* 0x0000100001187983 */ /* 0x001ee80000100800 */
[----:B------:R-:W3:Y:S01]  /*72190*/  LDL R25, [R1+0x14] ;  /* 0x0000140001197983 */ /* 0x000ee20000100800 */
[----:B------:R-:W4:Y:S02]  /*721a0*/  LDL.LU.64 R22, [R1+0x3f80] ;  /* 0x003f800001167983 */ /* 0x000f240000300a00 */
[----:B------:R-:W4:Y:S02]  /*721b0*/  LDL.LU.64 R20, [R1+0x3f78] ;  /* 0x003f780001147983 */ /* 0x000f240000300a00 */
[----:B------:R0:W-:Y:S01]  /*721c0*/  STL.64 [R1+0xc30], R36 ;  /* 0x000c302401007387 */ /* 0x0001e20000100a00 */
[----:B------:R-:W-:Y:S04]  /*721d0*/  STL.64 [R1+0xc38], R38 ;  /* 0x000c382601007387 */ /* 0x000fe80000100a00 */
[----:B0-----:R-:W4:Y:S01]  /*721e0*/  LDL.LU.64 R36, [R1+0x3f70] ;  /* 0x003f700001247983 */ /* 0x001f220000300a00 */
[----:B------:R-:W3:Y:S02]  /*721f0*/  LDL.LU.64 R34, [R1+0x3f68] ;  /* 0x003f680001227983 */ /* 0x000ee40000300a00 */
[----:B------:R-:W3:Y:S02]  /*72200*/  LDL.LU.64 R32, [R1+0x3f60] ;  /* 0x003f600001207983 */ /* 0x000ee40000300a00 */
[----:B------:R0:W-:Y:S01]  /*72210*/  STL.64 [R1+0xc20], R40 ;  /* 0x000c202801007387 */ /* 0x0001e20000100a00 */
[----:B------:R-:W-:Y:S04]  /*72220*/  STL.64 [R1+0xc28], R42 ;  /* 0x000c282a01007387 */ /* 0x000fe80000100a00 */
[----:B0-----:R-:W3:Y:S01]  /*72230*/  LDL.LU.64 R40, [R1+0x3f58] ;  /* 0x003f580001287983 */ /* 0x001ee20000300a00 */
[C---:B------:R-:W-:Y:S01]  /*72240*/  HMMA.16816.F32 R52, R8.reuse, R52, R4 ;  /* 0x000000340834723c */ /* 0x040fe20000001804 */
[----:B------:R-:W3:Y:S02]  /*72250*/  LDL.LU.64 R6, [R1+0x3f50] ;  /* 0x003f500001067983 */ /* 0x000ee40000300a00 */
[----:B------:R-:W3:Y:S11]  /*72260*/  LDL.LU.64 R4, [R1+0x3f48] ;  /* 0x003f480001047983 */ /* 0x000ef60000300a00 */
[----:B------:R-:W-:Y:S09]  /*72270*/  @!UPT UIADD3 URZ, URZ, URZ, URZ ;  /* 0x0000003f3f3ff290 */ /* 0x000ff2000fffe03f */
[----:B------:R0:W-:Y:S01]  /*72280*/  STL.64 [R1+0xc10], R52 ;  /* 0x000c103401007387 */ /* 0x0001e20000100a00 */
[----:B------:R-:W-:Y:S03]  /*72290*/  STL.64 [R1+0xc18], R54 ;  /* 0x000c183601007387 */ /* 0x000fe60000100a00 */
[----:B0-----:R-:W3:Y:S01]  /*722a0*/  LDL.LU.64 R52, [R1+0x3f40] ;  /* 0x003f400001347983 */ /* 0x001ee20000300a00 */
[C---:B--2---:R-:W-:Y:S03]  /*722b0*/  HMMA.16816.F32 R16, R8.reuse, R16, R12 ;  /* 0x000000100810723c */ /* 0x044fe6000000180c */
[----:B------:R-:W2:Y:S01]  /*722c0*/  LDL.LU.64 R14, [R1+0x3f38] ;  /* 0x003f3800010e7983 */ /* 0x000ea20000300a00 */
[----:B------:R-:W2:Y:S04]  /*722d0*/  LDL.LU.64 R12, [R1+0x3f30] ;  /* 0x003f3000010c7983 */ /* 0x000ea80000300a00 */
[C---:B----4-:R-:W-:Y:S11]  /*722e0*/  HMMA.16816.F32 R36, R8.reuse, R36, R20 ;  /* 0x000000240824723c */ /* 0x050ff60000001814 */
[----:B------:R-:W-:Y:S04]  /*722f0*/  @!UPT UIADD3 URZ, URZ, URZ, URZ ;  /* 0x0000003f3f3ff290 */ /* 0x000fe8000fffe03f */
[----:B------:R-:W-:Y:S01]  /*72300*/  STL.64 [R1+0xc00], R16 ;  /* 0x000c001001007387 */ /* 0x000fe20000100a00 */
[----:B------:R0:W-:Y:S03]  /*72310*/  STL.64 [R1+0xc08], R18 ;  /* 0x000c081201007387 */ /* 0x0001e60000100a00 */
[----:B0-----:R-:W4:Y:S01]  /*72320*/  LDL.LU.64 R18, [R1+0x3f28] ;  /* 0x003f280001127983 */ /* 0x001f220000300a00 */
[C---:B---3--:R-:W-:Y:S03]  /*72330*/  HMMA.16816.F32 R40, R8.reuse, R40, R32 ;  /* 0x000000280828723c */ /* 0x048fe60000001820 */
[----:B------:R-:W3:Y:S01]  /*72340*/  LDL.LU.64 R16, [R1+0x3f20] ;  /* 0x003f200001107983 */ /* 0x000ee20000300a00 */
[----:B------:R-:W2:Y:S03]  /*72350*/  LDL.LU.64 R22, [R1+0x3f18] ;  /* 0x003f180001167983 */ /* 0x000ea60000300a00 */
[----:B------:R-:W2:Y:S04]  /*72360*/  LDL.LU.64 R20, [R1+0x3f10] ;  /* 0x003f100001147983 */ /* 0x000ea80000300a00 */
[----:B------:R-:W-:Y:S01]  /*72370*/  STL.64 [R1+0xbf0], R36 ;  /* 0x000bf02401007387 */ /* 0x000fe20000100a00 */
[----:B------:R0:W-:Y:S01]  /*72380*/  STL.64 [R1+0xbf8], R38 ;  /* 0x000bf82601007387 */ /* 0x0001e20000100a00 */
[C---:B------:R-:W-:Y:S02]  /*72390*/  HMMA.16816.F32 R24, R8.reuse, R24, R28 ;  /* 0x000000180818723c */ /* 0x040fe4000000181c */
[----:B0-----:R-:W2:Y:S01]  /*723a0*/  LDL.LU.64 R38, [R1+0x3f08] ;  /* 0x003f080001267983 */ /* 0x001ea20000300a00 */
[----:B------:R-:W2:Y:S02]  /*723b0*/  LDL.LU.64 R36, [R1+0x3f00] ;  /* 0x003f000001247983 */ /* 0x000ea40000300a00 */
[----:B------:R-:W2:Y:S02]  /*723c0*/  LDL.LU.64 R34, [R1+0x3ef8] ;  /* 0x003ef80001227983 */ /* 0x000ea40000300a00 */
[----:B------:R-:W2:Y:S03]  /*723d0*/  LDL.LU.64 R32, [R1+0x3ef0] ;  /* 0x003ef00001207983 */ /* 0x000ea60000300a00 */
        /* <DEDUP_REMOVED lines=10> */
[C---:B0-----:R-:W-:Y:S08]  /*72480*/  HMMA.16816.F32 R24, R8.reuse, R52, R4 ;  /* 0x000000340818723c */ /* 0x041ff00000001804 */
[C---:B--2---:R-:W-:Y:S01]  /*72490*/  HMMA.16816.F32 R4, R8.reuse, R28, R44 ;  /* 0x0000001c0804723c */ /* 0x044fe2000000182c */
[----:B------:R-:W2:Y:S11]  /*724a0*/  LDL.LU R44, [R1+0x6b0] ;  /* 0x0006b000012c7983 */ /* 0x000eb60000300800 */
[----:B------:R-:W-:Y:S03]  /*724b0*/  @!UPT UIADD3 URZ, URZ, URZ, URZ ;  /* 0x0000003f3f3ff290 */ /* 0x000fe6000fffe03f */
[----:B------:R-:W-:Y:S02]  /*724c0*/  STL.64 [R1+0xbc0], R24 ;  /* 0x000bc01801007387 */ /* 0x000fe40000100a00 */
[----:B------:R-:W-:Y:S06]  /*724d0*/  STL.64 [R1+0xbc8], R26 ;  /* 0x000bc81a01007387 */ /* 0x000fec0000100a00 */
[----:B------:R-:W-:Y:S01]  /*724e0*/  STL.64 [R1+0xbb0], R4 ;  /* 0x000bb00401007387 */ /* 0x000fe20000100a00 */
[----:B------:R0:W-:Y:S02]  /*724f0*/  STL.64 [R1+0xbb8], R6 ;  /* 0x000bb80601007387 */ /* 0x0001e40000100a00 */
[----:B------:R-:W2:Y:S02]  /*72500*/  LDL.LU R45, [R1+0x6b4] ;  /* 0x0006b400012d7983 */ /* 0x000ea40000300800 */
[----:B------:R-:W2:Y:S01]  /*72510*/  LDL.LU R46, [R1+0x6b8] ;  /* 0x0006b800012e7983 */ /* 0x000ea20000300800 */
[----:B------:R-:W2:Y:S01]  /*72520*/  LDL.LU R47, [R1+0x6bc] ;  /* 0x0006bc00012f7983 */ /* 0x000ea20000300800 */
[C---:B0-----:R-:W-:Y:S03]  /*72530*/  HMMA.16816.F32 R4, R8.reuse, R32, R48 ;  /* 0x000000200804723c */ /* 0x041fe60000001830 */
[----:B------:R-:W-:Y:S01]  /*72540*/  STL.64 [R1+0x3d88], R30 ;  /* 0x003d881e01007387 */ /* 0x000fe20000100a00 */
[----:B------:R0:W-:Y:S04]  /*72550*/  STL.64 [R1+0x3d80], R28 ;  /* 0x003d801c01007387 */ /* 0x0001e80000100a00 */
[C---:B------:R-:W-:Y:S01]  /*72560*/  HMMA.16816.F32 R40, R8.reuse, R36, R40 ;  /* 0x000000240828723c */ /* 0x040fe20000001828 */
[----:B------:R-:W2:Y:S11]  /*72570*/  LDL.LU R48, [R1+0x6a0] ;  /* 0x0006a00001307983 */ /* 0x000eb60000300800 */
[----:B------:R-:W-:Y:S03]  /*72580*/  @!UPT UIADD3 URZ, URZ, URZ, URZ ;  /* 0x0000003f3f3ff290 */ /* 0x000fe6000fffe03f */
[----:B------:R1:W-:Y:S01]  /*72590*/  STL.64 [R1+0xba0], R4 ;  /* 0x000ba00401007387 */ /* 0x0003e20000100a00 */
[----:B------:R1:W-:Y:S02]  /*725a0*/  STL.64 [R1+0xba8], R6 ;  /* 0x000ba80601007387 */ /* 0x0003e40000100a00 */
[----:B------:R-:W2:Y:S02]  /*725b0*/  LDL.LU R49, [R1+0x6a4] ;  /* 0x0006a40001317983 */ /* 0x000ea40000300800 */
[----:B------:R-:W2:Y:S01]  /*725c0*/  LDL.LU R50, [R1+0x6a8] ;  /* 0x0006a80001327983 */ /* 0x000ea20000300800 */
[----:B------:R-:W2:Y:S01]  /*725d0*/  LDL.LU R51, [R1+0x6ac] ;  /* 0x0006ac0001337983 */ /* 0x000ea20000300800 */
[----:B------:R-:W2:Y:S02]  /*725e0*/  LDL.LU R52, [R1+0x690] ;  /* 0x0006900001347983 */ /* 0x000ea40000300800 */
[----:B------:R-:W2:Y:S02]  /*725f0*/  LDL.LU R53, [R1+0x694] ;  /* 0x0006940001357983 */ /* 0x000ea40000300800 */
[----:B------:R-:W2:Y:S01]  /*72600*/  LDL.LU R54, [R1+0x698] ;  /* 0x0006980001367983 */ /* 0x000ea20000300800 */
[----:B------:R-:W2:Y:S01]  /*72610*/  LDL.LU R55, [R1+0x69c] ;  /* 0x00069c0001377983 */ /* 0x000ea20000300800 */
[----:B0-----:R-:W2:Y:S02]  /*72620*/  LDL.LU R28, [R1+0x5a0] ;  /* 0x0005a000011c7983 */ /* 0x001ea40000300800 */
[----:B------:R-:W2:Y:S02]  /*72630*/  LDL.LU R29, [R1+0x5a4] ;  /* 0x0005a400011d7983 */ /* 0x000ea40000300800 */
[----:B------:R-:W2:Y:S01]  /*72640*/  LDL.LU R30, [R1+0x5a8] ;  /* 0x0005a800011e7983 */ /* 0x000ea20000300800 */
[----:B------:R-:W2:Y:S01]  /*72650*/  LDL.LU R31, [R1+0x5ac] ;  /* 0x0005ac00011f7983 */ /* 0x000ea20000300800 */
[----:B-1----:R-:W2:Y:S02]  /*72660*/  LDL.LU R4, [R1+0x680] ;  /* 0x0006800001047983 */ /* 0x002ea40000300800 */
[----:B------:R-:W2:Y:S02]  /*72670*/  LDL.LU R5, [R1+0x684] ;  /* 0x0006840001057983 */ /* 0x000ea40000300800 */
[----:B------:R-:W2:Y:S01]  /*72680*/  LDL.LU R6, [R1+0x688] ;  /* 0x0006880001067983 */ /* 0x000ea20000300800 */
[----:B------:R-:W2:Y:S01]  /*72690*/  LDL.LU R7, [R1+0x68c] ;  /* 0x00068c0001077983 */ /* 0x000ea20000300800 */
[----:B------:R-:W2:Y:S02]  /*726a0*/  LDL.LU.64 R24, [R1+0x130] ;  /* 0x0001300001187983 */ /* 0x000ea40000300a00 */
[----:B------:R-:W-:Y:S02]  /*726b0*/  STL.64 [R1+0x3d78], R34 ;  /* 0x003d782201007387 */ /* 0x000fe40000100a00 */
[----:B------:R0:W-:Y:S02]  /*726c0*/  STL.64 [R1+0x3d70], R32 ;  /* 0x003d702001007387 */ /* 0x0001e40000100a00 */
[----:B0-----:R-:W2:Y:S01]  /*726d0*/  LDL.LU.64 R32, [R1+0x140] ;  /* 0x0001400001207983 */ /* 0x001ea20000300a00 */
[----:B------:R-:W-:Y:S02]  /*726e0*/  STL.64 [R1+0xb90], R40 ;  /* 0x000b902801007387 */ /* 0x000fe40000100a00 */
[----:B------:R0:W-:Y:S02]  /*726f0*/  STL.64 [R1+0xb98], R42 ;  /* 0x000b982a01007387 */ /* 0x0001e40000100a00 */
        /* <DEDUP_REMOVED lines=56> */
[----:B0-----:R-:W2:Y:S01]  /*72a80*/  LDL.LU R52, [R1+0x570] ;  /* 0x0005700001347983 */ /* 0x001ea20000300800 */
[----:B------:R-:W2:Y:S02]  /*72a90*/  LDL.LU R53, [R1+0x574] ;  /* 0x0005740001357983 */ /* 0x000ea40000300800 */
[----:B------:R-:W2:Y:S02]  /*72aa0*/  LDL.LU R54, [R1+0x578] ;  /* 0x0005780001367983 */ /* 0x000ea40000300800 */
[----:B------:R-:W2:Y:S01]  /*72ab0*/  LDL.LU R55, [R1+0x57c] ;  /* 0x00057c0001377983 */ /* 0x000ea20000300800 */
[----:B------:R-:W-:Y:S01]  /*72ac0*/  STL.64 [R1+0x3e58], R56 ;  /* 0x003e583801007387 */ /* 0x000fe20000100a00 */
[----:B--2---:R-:W-:Y:S08]  /*72ad0*/  HMMA.16816.F32 R52, R8, R56, R52 ;  /* 0x000000380834723c */ /* 0x004ff00000001834 */
[C---:B---3--:R-:W-:Y:S11]  /*72ae0*/  HMMA.16816.F32 R8, R4.reuse, R20, R48 ;  /* 0x000000140408723c */ /* 0x048ff60000001830 */
[----:B------:R-:W-:Y:S04]  /*72af0*/  @!UPT UIADD3 URZ, URZ, URZ, URZ ;  /* 0x0000003f3f3ff290 */ /* 0x000fe8000fffe03f */
[----:B------:R-:W-:Y:S01]  /*72b00*/  STL.64 [R1+0xb40], R52 ;  /* 0x000b403401007387 */ /* 0x000fe20000100a00 */
[----:B------:R-:W-:Y:S02]  /*72b10*/  STL.64 [R1+0xb48], R54 ;  /* 0x000b483601007387 */ /* 0x000fe40000100a00 */
[----:B------:R-:W-:Y:S02]  /*72b20*/  STL.64 [R1+0x3d60], R22 ;  /* 0x003d601601007387 */ /* 0x000fe40000100a00 */
[----:B------:R-:W-:Y:S03]  /*72b30*/  STL.64 [R1+0x3d58], R20 ;  /* 0x003d581401007387 */ /* 0x000fe60000100a00 */
[----:B------:R-:W-:Y:S01]  /*72b40*/  STL.64 [R1+0x750], R8 ;  /* 0x0007500801007387 */ /* 0x000fe20000100a00 */
[----:B------:R0:W-:Y:S02]  /*72b50*/  STL.64 [R1+0x758], R10 ;  /* 0x0007580a01007387 */ /* 0x0001e40000100a00 */
[C---:B0-----:R-:W-:Y:S01]  /*72b60*/  HMMA.16816.F32 R8, R4.reuse, R16, R44 ;  /* 0x000000100408723c */ /* 0x041fe2000000182c */
[----:B----4-:R-:W-:Y:S01]  /*72b70*/  STL.64 [R1+0x3d50], R18 ;  /* 0x003d501201007387 */ /* 0x010fe20000100a00 */
[----:B------:R-:W-:Y:S11]  /*72b80*/  STL.64 [R1+0x3d48], R16 ;  /* 0x003d481001007387 */ /* 0x000ff60000100a00 */
[----:B------:R-:W-:Y:S10]  /*72b90*/  @!UPT UIADD3 URZ, URZ, URZ, URZ ;  /* 0x0000003f3f3ff290 */ /* 0x000ff4000fffe03f */
        /* <DEDUP_REMOVED lines=14> */
[----:B------:R-:W-:Y:S02]  /*72c80*/  IMAD.MOV.U32 R13, RZ, RZ, R32 ;  /* 0x000000ffff0d7224 */ /* 0x000fe400078e0020 */
[----:B------:R-:W-:Y:S11]  /*72c90*/  IMAD.MOV.U32 R12, RZ, RZ, R33 ;  /* 0x000000ffff0c7224 */ /* 0x000ff600078e0021 */
[----:B------:R-:W-:Y:S09]  /*72ca0*/  @!UPT UIADD3 URZ, URZ, URZ, URZ ;  /* 0x0000003f3f3ff290 */ /* 0x000ff2000fffe03f */
[----:B------:R0:W-:Y:S01]  /*72cb0*/  STL.64 [R1+0x710], R8 ;  /* 0x0007100801007387 */ /* 0x0001e20000100a00 */
[----:B------:R-:W-:Y:S02]  /*72cc0*/  STL.64 [R1+0x718], R10 ;  /* 0x0007180a01007387 */ /* 0x000fe40000100a00 */
[----:B------:R-:W2:Y:S02]  /*72cd0*/  LDL.LU R32, [R1+0x13d0] ;  /* 0x0013d00001207983 */ /* 0x000ea40000300800 */
[----:B------:R-:W2:Y:S01]  /*72ce0*/  LDL.LU R33, [R1+0x13d4] ;  /* 0x0013d40001217983 */ /* 0x000ea20000300800 */
[----:B------:R-:W3:Y:S01]  /*72cf0*/  LDL.LU R34, [R1+0x13d8] ;  /* 0x0013d80001227983 */ /* 0x000ee20000300800 */
[----:B------:R-:W3:Y:S02]  /*72d00*/  LDL.LU R35, [R1+0x13dc] ;  /* 0x0013dc0001237983 */ /* 0x000ee40000300800 */
[----:B------:R-:W-:Y:S02]  /*72d10*/  IMAD.MOV.U32 R40, RZ, RZ, R60 ;  /* 0x000000ffff287224 */ /* 0x000fe400078e003c */
[----:B------:R-:W-:Y:S01]  /*72d20*/  IMAD.MOV.U32 R41, RZ, RZ, R61 ;  /* 0x000000ffff297224 */ /* 0x000fe200078e003d */
[----:B---3--:R-:W-:Y:S01]  /*72d30*/  STL.64 [R1+0x3e38], R34 ;  /* 0x003e382201007387 */ /* 0x008fe20000100a00 */
[----:B--2---:R-:W-:Y:S02]  /*72d40*/  STL.64 [R1+0x3e30], R32 ;  /* 0x003e302001007387 */ /* 0x004fe40000100a00 */
[----:B------:R-:W2:Y:S02]  /*72d50*/  LDL.LU R60, [R1+0x3e88] ;  /* 0x003e8800013c7983 */ /* 0x000ea40000300800 */
[----:B------:R-:W0:Y:S01]  /*72d60*/  LDL.LU R61, [R1+0x3e84] ;  /* 0x003e8400013d7983 */ /* 0x000e220000300800 */
[----:B------:R-:W-:Y:S01]  /*72d70*/  STL.64 [R1+0x3e40], R40 ;  /* 0x003e402801007387 */ /* 0x000fe20000100a00 */
[----:B------:R-:W3:Y:S02]  /*72d80*/  LDL.LU R52, [R1+0x13f0] ;  /* 0x0013f00001347983 */ /* 0x000ee40000300800 */
[----:B------:R-:W3:Y:S02]  /*72d90*/  LDL.LU R53, [R1+0x13f4] ;  /* 0x0013f40001357983 */ /* 0x000ee40000300800 */
[----:B------:R-:W4:Y:S01]  /*72da0*/  LDL.LU R54, [R1+0x13f8] ;  /* 0x0013f80001367983 */ /* 0x000f220000300800 */
[----:B------:R-:W4:Y:S01]  /*72db0*/  LDL.LU R55, [R1+0x13fc] ;  /* 0x0013fc0001377983 */ /* 0x000f220000300800 */
[----:B------:R-:W-:-:S02]  /*72dc0*/  IMAD.MOV.U32 R20, RZ, RZ, R59 ;  /* 0x000000ffff147224 */ /* 0x000fc400078e003b */
[----:B------:R-:W-:Y:S01]  /*72dd0*/  IMAD.MOV.U32 R21, RZ, RZ, R58 ;  /* 0x000000ffff157224 */ /* 0x000fe200078e003a */
[----:B----4-:R-:W-:Y:S01]  /*72de0*/  STL.64 [R1+0x3e50], R54 ;  /* 0x003e503601007387 */ /* 0x010fe20000100a00 */
[----:B---3--:R-:W-:Y:S03]  /*72df0*/  STL.64 [R1+0x3e48], R52 ;  /* 0x003e483401007387 */ /* 0x008fe60000100a00 */
[----:B------:R-:W-:Y:S02]  /*72e00*/  STL.64 [R1+0x3e60], R20 ;  /* 0x003e601401007387 */ /* 0x000fe40000100a00 */
[----:B------:R-:W3:Y:S01]  /*72e10*/  LDL.LU R56, [R1+0x1440] ;  /* 0x0014400001387983 */ /* 0x000ee20000300800 */
[----:B------:R-:W3:Y:S01]  /*72e20*/  LDL.LU R57, [R1+0x1444] ;  /* 0x0014440001397983 */ /* 0x000ee20000300800 */
[----:B------:R-:W4:Y:S02]  /*72e30*/  LDL.LU R58, [R1+0x1448] ;  /* 0x00144800013a7983 */ /* 0x000f240000300800 */
[----:B------:R-:W4:Y:S02]  /*72e40*/  LDL.LU R59, [R1+0x144c] ;  /* 0x00144c00013b7983 */ /* 0x000f240000300800 */
[----:B------:R-:W2:Y:S01]  /*72e50*/  LDL R28, [R1+0x110] ;  /* 0x00011000011c7983 */ /* 0x000ea20000100800 */
[----:B------:R-:W2:Y:S01]  /*72e60*/  LDL R29, [R1+0x114] ;  /* 0x00011400011d7983 */ /* 0x000ea20000100800 */
[----:B0-----:R-:W-:-:S03]  /*72e70*/  IMAD.MOV.U32 R9, RZ, RZ, R61 ;  /* 0x000000ffff097224 */ /* 0x001fc600078e003d */
[----:B--2---:R0:W-:Y:S01]  /*72e80*/  STL.64 [R1+0x3e78], R28 ;  /* 0x003e781c01007387 */ /* 0x0041e20000100a00 */
[----:B------:R-:W2:Y:S02]  /*72e90*/  LDL.LU R36, [R1+0x580] ;  /* 0x0005800001247983 */ /* 0x000ea40000300800 */
[----:B------:R-:W2:Y:S02]  /*72ea0*/  LDL.LU R37, [R1+0x584] ;  /* 0x0005840001257983 */ /* 0x000ea40000300800 */
[----:B------:R-:W2:Y:S01]  /*72eb0*/  LDL.LU R38, [R1+0x588] ;  /* 0x0005880001267983 */ /* 0x000ea20000300800 */
[----:B------:R-:W2:Y:S01]  /*72ec0*/  LDL.LU R39, [R1+0x58c] ;  /* 0x00058c0001277983 */ /* 0x000ea20000300800 */
[----:B------:R-:W2:Y:S02]  /*72ed0*/  LDL R8, [R1+0x120] ;  /* 0x0001200001087983 */ /* 0x000ea40000100800 */
[----:B------:R-:W2:Y:S01]  /*72ee0*/  LDL.LU R61, [R1+0x3e80] ;  /* 0x003e8000013d7983 */ /* 0x000ea20000300800 */
[----:B0-----:R-:W2:Y:S01]  /*72ef0*/  LDL.LU R28, [R1+0x590] ;  /* 0x00059000011c7983 */ /* 0x001ea20000300800 */
[----:B------:R-:W2:Y:S02]  /*72f00*/  LDL.LU R29, [R1+0x594] ;  /* 0x00059400011d7983 */ /* 0x000ea40000300800 */
[----:B------:R-:W2:Y:S02]  /*72f10*/  LDL.LU R30, [R1+0x598] ;  /* 0x00059800011e7983 */ /* 0x000ea40000300800 */
[----:B------:R-:W2:Y:S01]  /*72f20*/  LDL.LU R31, [R1+0x59c] ;  /* 0x00059c00011f7983 */ /* 0x000ea20000300800 */
[----:B----4-:R-:W-:Y:S01]  /*72f30*/  STL.64 [R1+0x3e70], R58 ;  /* 0x003e703a01007387 */ /* 0x010fe20000100a00 */
[----:B---3--:R0:W-:Y:S03]  /*72f40*/  STL.64 [R1+0x3e68], R56 ;  /* 0x003e683801007387 */ /* 0x0081e60000100a00 */
[----:B0-----:R-:W3:Y:S01]  /*72f50*/  LDL.LU R56, [R1+0x1450] ;  /* 0x0014500001387983 */ /* 0x001ee20000300800 */
[----:B------:R-:W3:Y:S02]  /*72f60*/  LDL.LU R57, [R1+0x1454] ;  /* 0x0014540001397983 */ /* 0x000ee40000300800 */
[----:B------:R-:W3:Y:S02]  /*72f70*/  LDL.LU R58, [R1+0x1458] ;  /* 0x00145800013a7983 */ /* 0x000ee40000300800 */
[----:B------:R-:W3:Y:S01]  /*72f80*/  LDL.LU R59, [R1+0x145c] ;  /* 0x00145c00013b7983 */ /* 0x000ee20000300800 */
[----:B------:R-:W4:Y:S01]  /*72f90*/  LDL.LU.64 R52, [R1+0xf0] ;  /* 0x0000f00001347983 */ /* 0x000f220000300a00 */
[----:B------:R-:W3:Y:S02]  /*72fa0*/  LDL.64 R48, [R1+0xa0] ;  /* 0x0000a00001307983 */ /* 0x000ee40000100a00 */
        /* <DEDUP_REMOVED lines=8> */
[----:B------:R-:W3:Y:S02]  /*73030*/  LDL.LU.64 R40, [R1+0xe0] ;  /* 0x0000e00001287983 */ /* 0x000ee40000300a00 */
[----:B------:R-:W-:-:S02]  /*73040*/  IMAD.MOV.U32 R15, RZ, RZ, R24 ;  /* 0x000000ffff0f7224 */ /* 0x000fc400078e0018 */
[----:B------:R-:W-:Y:S01]  /*73050*/  IMAD.MOV.U32 R14, RZ, RZ, R25 ;  /* 0x000000ffff0e7224 */ /* 0x000fe200078e0019 */
[----:B------:R-:W3:Y:S01]  /*73060*/  LDL.LU R32, [R1+0x1420] ;  /* 0x0014200001207983 */ /* 0x000ee20000300800 */
[----:B------:R-:W3:Y:S02]  /*73070*/  LDL.LU R33, [R1+0x1424] ;  /* 0x0014240001217983 */ /* 0x000ee40000300800 */
[----:B------:R-:W3:Y:S02]  /*73080*/  LDL.LU R34, [R1+0x1428] ;  /* 0x0014280001227983 */ /* 0x000ee40000300800 */
[----:B------:R-:W3:Y:S01]  /*73090*/  LDL.LU R35, [R1+0x142c] ;  /* 0x00142c0001237983 */ /* 0x000ee20000300800 */
[----:B------:R-:W4:Y:S01]  /*730a0*/  LDL.LU.64 R24, [R1+0xd0] ;  /* 0x0000d00001187983 */ /* 0x000f220000300a00 */
[----:B------:R-:W-:Y:S02]  /*730b0*/  STL.64 [R1+0x3de8], R14 ;  /* 0x003de80e01007387 */ /* 0x000fe40000100a00 */
[----:B------:R0:W-:Y:S02]  /*730c0*/  STL.64 [R1+0x3de0], R12 ;  /* 0x003de00c01007387 */ /* 0x0001e40000100a00 */
[----:B0-----:R-:W4:Y:S01]  /*730d0*/  LDL.LU R12, [R1+0x1400] ;  /* 0x00140000010c7983 */ /* 0x001f220000300800 */
[----:B------:R-:W4:Y:S02]  /*730e0*/  LDL.LU R13, [R1+0x1404] ;  /* 0x00140400010d7983 */ /* 0x000f240000300800 */
[----:B------:R-:W4:Y:S02]  /*730f0*/  LDL.LU R14, [R1+0x1408] ;  /* 0x00140800010e7983 */ /* 0x000f240000300800 */
[----:B------:R-:W4:Y:S01]  /*73100*/  LDL.LU R15, [R1+0x140c] ;  /* 0x00140c00010f7983 */ /* 0x000f220000300800 */
[----:B--2---:R-:W-:Y:S01]  /*73110*/  HMMA.16816.F32 R8, R4, R8, R28 ;  /* 0x000000080408723c */ /* 0x004fe2000000181c */
[----:B------:R-:W2:Y:S11]  /*73120*/  LDL.LU.64 R28, [R1+0x3e78] ;  /* 0x003e7800011c7983 */ /* 0x000eb60000300a00 */
[----:B------:R-:W-:Y:S11]  /*73130*/  @!UPT UIADD3 URZ, URZ, URZ, URZ ;  /* 0x0000003f3f3ff290 */ /* 0x000ff6000fffe03f */
[----:B------:R-:W-:Y:S01]  /*73140*/  STL.64 [R1+0x700], R8 ;  /* 0x0007000801007387 */ /* 0x000fe20000100a00 */
[----:B------:R-:W-:Y:S02]  /*73150*/  STL.64 [R1+0x708], R10 ;  /* 0x0007080a01007387 */ /* 0x000fe40000100a00 */
[----:B------:R-:W0:Y:S04]  /*73160*/  LDSM.16.MT88.4 R8, [R61+0xa080] ;  /* 0x00a080003d08783b */ /* 0x000e280000004200 */
[----:B------:R-:W-:Y:S02]  /*73170*/  IMAD.MOV.U32 R20, RZ, RZ, R60 ;  /* 0x000000ffff147224 */ /* 0x000fe400078e003c */
[----:B------:R-:W-:-:S07]  /*73180*/  IMAD.MOV.U32 R21, RZ, RZ, R3 ;  /* 0x000000ffff157224 */ /* 0x000fce00078e0003 */
[C---:B---3--:R-:W-:Y:S08]  /*73190*/  HMMA.16816.F32 R20, R4.reuse, R20, R56 ;  /* 0x000000140414723c */ /* 0x048ff00000001838 */
[C---:B--2---:R-:W-:Y:S01]  /*731a0*/  HMMA.16816.F32 R28, R4.reuse, R28, R36 ;  /* 0x0000001c041c723c */ /* 0x044fe20000001824 */
[----:B------:R-:W2:Y:S11]  /*731b0*/  LDL.LU R36, [R1+0x13c0] ;  /* 0x0013c00001247983 */ /* 0x000eb60000300800 */
[----:B------:R-:W-:Y:S11]  /*731c0*/  @!UPT UIADD3 URZ, URZ, URZ, URZ ;  /* 0x0000003f3f3ff290 */ /* 0x000ff6000fffe03f */
[----:B------:R1:W-:Y:S01]  /*731d0*/  STL.64 [R1+0x6f0], R28 ;  /* 0x0006f01c01007387 */ /* 0x0003e20000100a00 */
[----:B------:R-:W-:Y:S02]  /*731e0*/  STL.64 [R1+0x6f8], R30 ;  /* 0x0006f81e01007387 */ /* 0x000fe40000100a00 */
[----:B------:R-:W2:Y:S02]  /*731f0*/  LDL.LU R37, [R1+0x13c4] ;  /* 0x0013c40001257983 */ /* 0x000ea40000300800 */
[----:B------:R-:W2:Y:S01]  /*73200*/  LDL.LU R38, [R1+0x13c8] ;  /* 0x0013c80001267983 */ /* 0x000ea20000300800 */
[----:B------:R-:W2:Y:S04]  /*73210*/  LDL.LU R39, [R1+0x13cc] ;  /* 0x0013cc0001277983 */ /* 0x000ea80000300800 */
[----:B-1----:R-:W2:Y:S01]  /*73220*/  LDL.LU.64 R28, [R1+0x70] ;  /* 0x00007000011c7983 */ /* 0x002ea20000300a00 */
[----:B0-----:R-:W-:Y:S02]  /*73230*/  STL.64 [R1+0x3df8], R10 ;  /* 0x003df80a01007387 */ /* 0x001fe40000100a00 */
[----:B------:R-:W-:Y:S02]  /*73240*/  STL.64 [R1+0x3df0], R8 ;  /* 0x003df00801007387 */ /* 0x000fe40000100a00 */
[----:B------:R-:W4:Y:S01]  /*73250*/  LDL.LU.64 R58, [R1+0x3e70] ;  /* 0x003e7000013a7983 */ /* 0x000f220000300a00 */
[----:B------:R-:W4:Y:S01]  /*73260*/  LDL.LU.64 R56, [R1+0x3e68] ;  /* 0x003e680001387983 */ /* 0x000f220000300a00 */
[----:B------:R0:W-:Y:S02]  /*73270*/  STL.64 [R1+0x6e0], R20 ;  /* 0x0006e01401007387 */ /* 0x0001e40000100a00 */
[----:B------:R-:W-:Y:S01]  /*73280*/  STL.64 [R1+0x6e8], R22 ;  /* 0x0006e81601007387 */ /* 0x000fe20000100a00 */
[----:B0-----:R-:W3:Y:S01]  /*73290*/  LDL.LU.64 R20, [R1+0x3e60] ;  /* 0x003e600001147983 */ /* 0x001ee20000300a00 */
        /* <DEDUP_REMOVED lines=8> */
[----:B------:R-:W2:Y:S01]  /*73320*/  LDL.LU.64 R54, [R1+0x3e50] ;  /* 0x003e500001367983 */ /* 0x000ea20000300a00 */
[----:B------:R-:W2:Y:S02]  /*73330*/  LDL.LU.64 R52, [R1+0x3e48] ;  /* 0x003e480001347983 */ /* 0x000ea40000300a00 */
[----:B------:R-:W-:Y:S01]  /*73340*/  STL.64 [R1+0x3e08], R58 ;  /* 0x003e083a01007387 */ /* 0x000fe20000100a00 */
[C---:B------:R-:W-:Y:S08]  /*73350*/  HMMA.16816.F32 R16, R4.reuse, R40, R16 ;  /* 0x000000280410723c */ /* 0x040ff00000001810 */
[----:B------:R-:W-:Y:S01]  /*73360*/  HMMA.16816.F32 R32, R4, R24, R32 ;  /* 0x000000180420723c */ /* 0x000fe20000001820 */
[----:B----4-:R0:W-:Y:S04]  /*73370*/  STL.64 [R1+0x3e00], R56 ;  /* 0x003e003801007387 */ /* 0x0101e80000100a00 */
[----:B0-----:R-:W4:Y:S01]  /*73380*/  LDL.LU R56, [R1+0x1410] ;  /* 0x0014100001387983 */ /* 0x001f220000300800 */
[----:B------:R-:W4:Y:S02]  /*73390*/  LDL.LU R57, [R1+0x1414] ;  /* 0x0014140001397983 */ /* 0x000f240000300800 */
[----:B------:R-:W4:Y:S02]  /*733a0*/  LDL.LU R58, [R1+0x1418] ;  /* 0x00141800013a7983 */ /* 0x000f240000300800 */
[----:B------:R-:W4:Y:S05]  /*733b0*/  LDL.LU R59, [R1+0x141c] ;  /* 0x00141c00013b7983 */ /* 0x000f2a0000300800 */
[----:B------:R0:W-:Y:S01]  /*733c0*/  STL.64 [R1+0x6c0], R16 ;  /* 0x0006c01001007387 */ /* 0x0001e20000100a00 */
[----:B------:R1:W-:Y:S02]  /*733d0*/  STL.64 [R1+0x6c8], R18 ;  /* 0x0006c81201007387 */ /* 0x0003e40000100a00 */
[----:B0-----:R-:W-:-:S02]  /*733e0*/  IMAD.MOV.U32 R17, RZ, RZ, R40 ;  /* 0x000000ffff117224 */ /* 0x001fc400078e0028 */
[----:B------:R-:W-:Y:S02]  /*733f0*/  IMAD.MOV.U32 R16, RZ, RZ, R41 ;  /* 0x000000ffff107224 */ /* 0x000fe400078e0029 */
[----:B------:R-:W2:Y:S01]  /*73400*/  LDL.LU.64 R40, [R1+0x3e40] ;  /* 0x003e400001287983 */ /* 0x000ea20000300a00 */
[----:B------:R-:W-:Y:S02]  /*73410*/  STL.64 [R1+0x6b0], R32 ;  /* 0x0006b02001007387 */ /* 0x000fe40000100a00 */
[----:B------:R0:W-:Y:S02]  /*73420*/  STL.64 [R1+0x6b8], R34 ;  /* 0x0006b82201007387 */ /* 0x0001e40000100a00 */
[----:B-1----:R-:W-:Y:S02]  /*73430*/  IMAD.MOV.U32 R19, RZ, RZ, R24 ;  /* 0x000000ffff137224 */ /* 0x002fe400078e0018 */
[----:B------:R-:W-:Y:S01]  /*73440*/  IMAD.MOV.U32 R18, RZ, RZ, R25 ;  /* 0x000000ffff127224 */ /* 0x000fe200078e0019 */
[----:B0-----:R-:W2:Y:S01]  /*73450*/  LDL.LU.64 R34, [R1+0x3e38] ;  /* 0x003e380001227983 */ /* 0x001ea20000300a00 */
[----:B------:R-:W2:Y:S02]  /*73460*/  LDL.LU.64 R32, [R1+0x3e30] ;  /* 0x003e300001207983 */ /* 0x000ea40000300a00 */
[----:B------:R-:W2:Y:S02]  /*73470*/  LDL.LU.64 R26, [R1+0x3e28] ;  /* 0x003e2800011a7983 */ /* 0x000ea40000300a00 */
[----:B------:R-:W2:Y:S02]  /*73480*/  LDL.LU.64 R24, [R1+0x3e20] ;  /* 0x003e200001187983 */ /* 0x000ea40000300a00 */
[----:B------:R-:W-:-:S02]  /*73490*/  IMAD.MOV.U32 R8, RZ, RZ, R2 ;  /* 0x000000ffff087224 */ /* 0x000fc400078e0002 */
[----:B------:R-:W-:Y:S01]  /*734a0*/  IMAD.MOV.U32 R9, RZ, RZ, R0 ;  /* 0x000000ffff097224 */ /* 0x000fe200078e0000 */
[----:B------:R-:W-:Y:S01]  /*734b0*/  STL.64 [R1+0x3e18], R18 ;  /* 0x003e181201007387 */ /* 0x000fe20000100a00 */
[----:B------:R4:W-:Y:S01]  /*734c0*/  STL.64 [R1+0x3e10], R16 ;  /* 0x003e101001007387 */ /* 0x0009e20000100a00 */
[----:B---3--:R-:W-:Y:S01]  /*734d0*/  HMMA.16816.F32 R12, R4, R20, R12 ;  /* 0x00000014040c723c */ /* 0x008fe2000000180c */
[----:B------:R-:W-:-:S07]  /*734e0*/  IMAD.MOV.U32 R61, RZ, RZ, R49 ;  /* 0x000000ffff3d7224 */ /* 0x000fce00078e0031 */
[C---:B----4-:R-:W-:Y:S08]  /*734f0*/  HMMA.16816.F32 R16, R4.reuse, R8, R56 ;  /* 0x000000080410723c */ /* 0x050ff00000001838 */
[C---:B--2---:R-:W-:Y:S11]  /*73500*/  HMMA.16816.F32 R8, R4.reuse, R48, R52 ;  /* 0x000000300408723c */ /* 0x044ff60000001834 */
[----:B------:R-:W-:Y:S04]  /*73510*/  @!UPT UIADD3 URZ, URZ, URZ, URZ ;  /* 0x0000003f3f3ff290 */ /* 0x000fe8000fffe03f */
[----:B------:R0:W-:Y:S01]  /*73520*/  STL.64 [R1+0x6a0], R16 ;  /* 0x0006a01001007387 */ /* 0x0001e20000100a00 */
[----:B------:R-:W-:Y:S02]  /*73530*/  STL.64 [R1+0x6a8], R18 ;  /* 0x0006a81201007387 */ /* 0x000fe40000100a00 */
[----:B------:R-:W-:Y:S02]  /*73540*/  STL.64 [R1+0x690], R12 ;  /* 0x0006900c01007387 */ /* 0x000fe40000100a00 */
[----:B------:R1:W-:Y:S01]  /*73550*/  STL.64 [R1+0x698], R14 ;  /* 0x0006980e01007387 */ /* 0x0003e20000100a00 */
[----:B------:R-:W-:Y:S04]  /*73560*/  STL [R1+0x3cd4], R61 ;  /* 0x003cd43d01007387 */ /* 0x000fe80000100800 */
[----:B------:R-:W-:Y:S01]  /*73570*/  STL.64 [R1+0x680], R8 ;  /* 0x0006800801007387 */ /* 0x000fe20000100a00 */
[----:B------:R2:W-:Y:S03]  /*73580*/  STL.64 [R1+0x688], R10 ;  /* 0x0006880a01007387 */ /* 0x0005e60000100a00 */
[----:B0-----:R-:W3:Y:S01]  /*73590*/  LDL.LU R16, [R1+0x13b0] ;  /* 0x0013b00001107983 */ /* 0x001ee20000300800 */
[C---:B-1----:R-:W-:Y:S08]  /*735a0*/  HMMA.16816.F32 R12, R4.reuse, R40, R44 ;  /* 0x00000028040c723c */ /* 0x042ff0000000182c */
[C---:B--2---:R-:W-:Y:S11]  /*735b0*/  HMMA.16816.F32 R8, R4.reuse, R24, R32 ;  /* 0x000000180408723c */ /* 0x044ff60000001820 */
[----:B------:R-:W-:Y:S04]  /*735c0*/  @!UPT UIADD3 URZ, URZ, URZ, URZ ;  /* 0x0000003f3f3ff290 */ /* 0x000fe8000fffe03f */
[----:B------:R-:W-:Y:S01]  /*735d0*/  STL.64 [R1+0x670], R12 ;  /* 0x0006700c01007387 */ /* 0x000fe20000100a00 */
[----:B------:R-:W-:Y:S07]  /*735e0*/  STL.64 [R1+0x678], R14 ;  /* 0x0006780e01007387 */ /* 0x000fee0000100a00 */
[----:B------:R-:W-:Y:S01]  /*735f0*/  STL.64 [R1+0x660], R8 ;  /* 0x0006600801007387 */ /* 0x000fe20000100a00 */
[----:B------:R0:W-:Y:S03]  /*73600*/  STL.64 [R1+0x668], R10 ;  /* 0x0006680a01007387 */ /* 0x0001e60000100a00 */
[----:B------:R-:W3:Y:S01]  /*73610*/  LDL.LU R17, [R1+0x13b4] ;  /* 0x0013b40001117983 */ /* 0x000ee20000300800 */
[----:B------:R-:W3:Y:S02]  /*73620*/  LDL.LU R18, [R1+0x13b8] ;  /* 0x0013b80001127983 */ /* 0x000ee40000300800 */
[----:B------:R-:W3:Y:S02]  /*73630*/  LDL.LU R19, [R1+0x13bc] ;  /* 0x0013bc0001137983 */ /* 0x000ee40000300800 */
[----:B------:R-:W3:Y:S01]  /*73640*/  LDL.LU.64 R32, [R1+0x60] ;  /* 0x0000600001207983 */ /* 0x000ee20000300a00 */
[----:B0-----:R-:W-:Y:S01]  /*73650*/  HMMA.16816.F32 R8, R4, R28, R36 ;  /* 0x0000001c0408723c */ /* 0x001fe20000001824 */
[----:B------:R-:W-:Y:S01]  /*73660*/  STL.64 [R1+0x3c88], R26 ;  /* 0x003c881a01007387 */ /* 0x000fe20000100a00 */
[----:B------:R0:W-:Y:S11]  /*73670*/  STL.64 [R1+0x3c80], R24 ;  /* 0x003c801801007387 */ /* 0x0001f60000100a00 */
[----:B------:R-:W-:Y:S10]  /*73680*/  @!UPT UIADD3 URZ, URZ, URZ, URZ ;  /* 0x0000003f3f3ff290 */ /* 0x000ff4000fffe03f */
[----:B------:R1:W-:Y:S01]  /*73690*/  STL.64 [R1+0x650], R8 ;  /* 0x0006500801007387 */ /* 0x0003e20000100a00 */
[----:B------:R2:W-:Y:S02]  /*736a0*/  STL.64 [R1+0x658], R10 ;  /* 0x0006580a01007387 */ /* 0x0005e40000100a00 */
[----:B0-----:R-:W4:Y:S02]  /*736b0*/  LDL.LU R24, [R1+0x13a0] ;  /* 0x0013a00001187983 */ /* 0x001f240000300800 */
[----:B------:R-:W4:Y:S01]  /*736c0*/  LDL.LU R25, [R1+0x13a4] ;  /* 0x0013a40001197983 */ /* 0x000f220000300800 */
[----:B------:R-:W4:Y:S01]  /*736d0*/  LDL.LU R26, [R1+0x13a8] ;  /* 0x0013a800011a7983 */ /* 0x000f220000300800 */
[----:B------:R-:W4:Y:S02]  /*736e0*/  LDL.LU R27, [R1+0x13ac] ;  /* 0x0013ac00011b7983 */ /* 0x000f240000300800 */
[----:B------:R-:W4:Y:S02]  /*736f0*/  LDL.LU.64 R20, [R1+0x50] ;  /* 0x0000500001147983 */ /* 0x000f240000300a00 */
        /* <DEDUP_REMOVED lines=8> */
[----:B------:R-:W4:Y:S01]  /*73780*/  LDL.LU.64 R56, [R1+0x40] ;  /* 0x0000400001387983 */ /* 0x000f220000300a00 */
[----:B-1----:R-:W4:Y:S01]  /*73790*/  LDL.LU R8, [R1+0x1380] ;  /* 0x0013800001087983 */ /* 0x002f220000300800 */
[----:B------:R-:W4:Y:S02]  /*737a0*/  LDL.LU R9, [R1+0x1384] ;  /* 0x0013840001097983 */ /* 0x000f240000300800 */
[----:B--2---:R-:W2:Y:S02]  /*737b0*/  LDL.LU R10, [R1+0x1388] ;  /* 0x00138800010a7983 */ /* 0x004ea40000300800 */
[----:B------:R-:W2:Y:S01]  /*737c0*/  LDL.LU R11, [R1+0x138c] ;  /* 0x00138c00010b7983 */ /* 0x000ea20000300800 */
[----:B------:R-:W2:Y:S01]  /*737d0*/  LDL.LU.64 R12, [R1+0x30] ;  /* 0x00003000010c7983 */ /* 0x000ea20000300a00 */
[----:B------:R-:W2:Y:S02]  /*737e0*/  LDL.LU.64 R48, [R1+0x20] ;  /* 0x0000200001307983 */ /* 0x000ea40000300a00 */
[----:B------:R-:W2:Y:S02]  /*737f0*/  LDL.LU R44, [R1+0x1360] ;  /* 0x00136000012c7983 */ /* 0x000ea40000300800 */
[----:B------:R-:W-:Y:S01]  /*73800*/  IMAD.MOV.U32 R0, RZ, RZ, R29 ;  /* 0x000000ffff007224 */ /* 0x000fe200078e001d */
[----:B------:R-:W2:Y:S01]  /*73810*/  LDL.LU R45, [R1+0x1364] ;  /* 0x00136400012d7983 */ /* 0x000ea20000300800 */
[----:B------:R-:W-:-:S02]  /*73820*/  IMAD.MOV.U32 R2, RZ, RZ, R28 ;  /* 0x000000ffff027224 */ /* 0x000fc400078e001c */
[----:B------:R-:W2:Y:S02]  /*73830*/  LDL.LU R46, [R1+0x1368] ;  /* 0x00136800012e7983 */ /* 0x000ea40000300800 */
[----:B------:R-:W2:Y:S01]  /*73840*/  LDL.LU R47, [R1+0x136c] ;  /* 0x00136c00012f7983 */ /* 0x000ea20000300800 */
[----:B------:R-:W2:Y:S01]  /*73850*/  LDL.LU.64 R40, [R1+0x10] ;  /* 0x0000100001287983 */ /* 0x000ea20000300a00 */
[----:B------:R-:W2:Y:S02]  /*73860*/  LDL.LU.64 R28, [R1] ;  /* 0x00000000011c7983 */ /* 0x000ea40000300a00 */
[----:B------:R-:W-:Y:S02]  /*73870*/  STL [R1+0x3cdc], R0 ;  /* 0x003cdc0001007387 */ /* 0x000fe40000100800 */
[----:B------:R-:W-:Y:S01]  /*73880*/  STL [R1+0x3cd8], R2 ;  /* 0x003cd80201007387 */ /* 0x000fe20000100800 */
[----:B---3--:R-:W-:Y:S01]  /*73890*/  HMMA.16816.F32 R16, R4, R32, R16 ;  /* 0x000000200410723c */ /* 0x008fe20000001810 */
[----:B------:R-:W-:-:S02]  /*738a0*/  IMAD.MOV.U32 R60, RZ, RZ, R32 ;  /* 0x000000ffff3c7224 */ /* 0x000fc400078e0020 */
[----:B------:R-:W-:Y:S11]  /*738b0*/  IMAD.MOV.U32 R3, RZ, RZ, R33 ;  /* 0x000000ffff037224 */ /* 0x000ff600078e0021 */
[----:B------:R-:W-:Y:S09]  /*738c0*/  @!UPT UIADD3 URZ, URZ, URZ, URZ ;  /* 0x0000003f3f3ff290 */ /* 0x000ff2000fffe03f */
[----:B------:R-:W-:Y:S01]  /*738d0*/  STL.64 [R1+0x640], R16 ;  /* 0x0006401001007387 */ /* 0x000fe20000100a00 */
[----:B----4-:R-:W-:Y:S03]  /*738e0*/  HMMA.16816.F32 R24, R4, R20, R24 ;  /* 0x000000140418723c */ /* 0x010fe60000001818 */
[----:B------:R0:W-:Y:S04]  /*738f0*/  STL.64 [R1+0x648], R18 ;  /* 0x0006481201007387 */ /* 0x0001e80000100a00 */
[----:B0-----:R-:W3:Y:S01]  /*73900*/  LDL.LU.64 R18, [R1+0x3e18] ;  /* 0x003e180001127983 */ /* 0x001ee20000300a00 */
[----:B------:R-:W4:Y:S02]  /*73910*/  LDL.LU.64 R16, [R1+0x3e10] ;  /* 0x003e100001107983 */ /* 0x000f240000300a00 */
[----:B------:R-:W3:Y:S02]  /*73920*/  LDL.LU R32, [R1+0x1340] ;  /* 0x0013400001207983 */ /* 0x000ee40000300800 */
[----:B------:R-:W3:Y:S01]  /*73930*/  LDL.LU R33, [R1+0x1344] ;  /* 0x0013440001217983 */ /* 0x000ee20000300800 */
[----:B------:R-:W3:Y:S01]  /*73940*/  LDL.LU R34, [R1+0x1348] ;  /* 0x0013480001227983 */ /* 0x000ee20000300800 */
[----:B------:R-:W3:Y:S02]  /*73950*/  LDL.LU R35, [R1+0x134c] ;  /* 0x00134c0001237983 */ /* 0x000ee40000300800 */
[----:B------:R-:W-:Y:S02]  /*73960*/  STL [R1+0x3ce4], R3 ;  /* 0x003ce40301007387 */ /* 0x000fe40000100800 */
[----:B------:R-:W-:Y:S05]  /*73970*/  STL [R1+0x3ce0], R60 ;  /* 0x003ce03c01007387 */ /* 0x000fea0000100800 */
[----:B------:R0:W-:Y:S01]  /*73980*/  STL.64 [R1+0x630], R24 ;  /* 0x0006301801007387 */ /* 0x0001e20000100a00 */
[----:B------:R-:W-:Y:S02]  /*73990*/  STL.64 [R1+0x638], R26 ;  /* 0x0006381a01007387 */ /* 0x000fe40000100a00 */
[----:B0-----:R-:W-:-:S02]  /*739a0*/  IMAD.MOV.U32 R25, RZ, RZ, R20 ;  /* 0x000000ffff197224 */ /* 0x001fc400078e0014 */
[----:B------:R-:W-:Y:S01]  /*739b0*/  IMAD.MOV.U32 R24, RZ, RZ, R21 ;  /* 0x000000ffff187224 */ /* 0x000fe200078e0015 */
        /* <DEDUP_REMOVED lines=9> */
[----:B------:R-:W3:Y:S01]  /*73a50*/  LDL.LU R27, [R1+0x139c] ;  /* 0x00139c00011b7983 */ /* 0x000ee20000300800 */
[C---:B--2---:R-:W-:Y:S08]  /*73a60*/  HMMA.16816.F32 R8, R4.reuse, R12, R8 ;  /* 0x0000000c0408723c */ /* 0x044ff00000001808 */
[C---:B------:R-:W-:Y:S08]  /*73a70*/  HMMA.16816.F32 R52, R4.reuse, R48, R52 ;  /* 0x000000300434723c */ /* 0x040ff00000001834 */
[C---:B------:R-:W-:Y:S08]  /*73a80*/  HMMA.16816.F32 R44, R4.reuse, R40, R44 ;  /* 0x00000028042c723c */ /* 0x040ff0000000182c */
[----:B------:R-:W-:Y:S01]  /*73a90*/  HMMA.16816.F32 R36, R4, R28, R36 ;  /* 0x0000001c0424723c */ /* 0x000fe20000001824 */
        /* <DEDUP_REMOVED lines=14> */
[----:B------:R-:W-:Y:S02]  /*73b80*/  STL [R1+0x3cf0], R27 ;  /* 0x003cf01b01007387 */ /* 0x000fe40000100800 */
[----:B------:R-:W-:Y:S02]  /*73b90*/  STL.64 [R1+0x610], R8 ;  /* 0x0006100801007387 */ /* 0x000fe40000100a00 */
[----:B------:R0:W-:Y:S02]  /*73ba0*/  STL.64 [R1+0x618], R10 ;  /* 0x0006180a01007387 */ /* 0x0001e40000100a00 */
[----:B0-----:R-:W2:Y:S01]  /*73bb0*/  LDL.LU.64 R10, [R1+0x3df8] ;  /* 0x003df800010a7983 */ /* 0x001ea20000300a00 */
[----:B------:R-:W2:Y:S02]  /*73bc0*/  LDL.LU.64 R8, [R1+0x3df0] ;  /* 0x003df00001087983 */ /* 0x000ea40000300a00 */
[----:B------:R-:W2:Y:S02]  /*73bd0*/  LDL.LU.64 R14, [R1+0x3de8] ;  /* 0x003de800010e7983 */ /* 0x000ea40000300a00 */
[----:B------:R-:W2:Y:S01]  /*73be0*/  LDL.LU.64 R12, [R1+0x3de0] ;  /* 0x003de000010c7983 */ /* 0x000ea20000300a00 */
[----:B------:R-:W-:Y:S01]  /*73bf0*/  STL.64 [R1+0x600], R52 ;  /* 0x0006003401007387 */ /* 0x000fe20000100a00 */
[----:B------:R0:W-:Y:S02]  /*73c00*/  STL.64 [R1+0x608], R54 ;  /* 0x0006083601007387 */ /* 0x0001e40000100a00 */
[----:B------:R-:W-:Y:S01]  /*73c10*/  IMAD.MOV.U32 R25, RZ, RZ, R40 ;  /* 0x000000ffff197224 */ /* 0x000fe200078e0028 */
[----:B0-----:R-:W2:Y:S01]  /*73c20*/  LDL.LU.64 R54, [R1+0x3dd8] ;  /* 0x003dd80001367983 */ /* 0x001ea20000300a00 */
        /* <DEDUP_REMOVED lines=32> */
[----:B0-----:R-:W4:Y:S01]  /*73e30*/  LDL.LU R28, [R1+0x1310] ;  /* 0x00131000011c7983 */ /* 0x001f220000300800 */
[----:B------:R-:W4:Y:S02]  /*73e40*/  LDL.LU R29, [R1+0x1314] ;  /* 0x00131400011d7983 */ /* 0x000f240000300800 */
[----:B------:R-:W4:Y:S02]  /*73e50*/  LDL.LU R30, [R1+0x1318] ;  /* 0x00131800011e7983 */ /* 0x000f240000300800 */
[----:B------:R-:W4:Y:S01]  /*73e60*/  LDL.LU R31, [R1+0x131c] ;  /* 0x00131c00011f7983 */ /* 0x000f220000300800 */
[C---:B------:R-:W-:Y:S08]  /*73e70*/  HMMA.16816.F32 R20, R4.reuse, R36, R20 ;  /* 0x000000240414723c */ /* 0x040ff00000001814 */
[C---:B---3--:R-:W-:Y:S01]  /*73e80*/  HMMA.16816.F32 R24, R4.reuse, R32, R24 ;  /* 0x000000200418723c */ /* 0x048fe20000001818 */
[----:B--2---:R-:W-:Y:S01]  /*73e90*/  STL.64 [R1+0x3bb0], R34 ;  /* 0x003bb02201007387 */ /* 0x004fe20000100a00 */
[----:B------:R4:W-:Y:S06]  /*73ea0*/  STL.64 [R1+0x3ba8], R32 ;  /* 0x003ba82001007387 */ /* 0x0009ec0000100a00 */
[----:B----4-:R-:W-:Y:S11]  /*73eb0*/  HMMA.16816.F32 R32, R4, R40, R28 ;  /* 0x000000280420723c */ /* 0x010ff6000000181c */
[----:B------:R-:W-:Y:S04]  /*73ec0*/  @!UPT UIADD3 URZ, URZ, URZ, URZ ;  /* 0x0000003f3f3ff290 */ /* 0x000fe8000fffe03f */
[----:B------:R0:W-:Y:S01]  /*73ed0*/  STL.64 [R1+0x5c0], R24 ;  /* 0x0005c01801007387 */ /* 0x0001e20000100a00 */
[----:B------:R1:W-:Y:S02]  /*73ee0*/  STL.64 [R1+0x5c8], R26 ;  /* 0x0005c81a01007387 */ /* 0x0003e40000100a00 */
[----:B------:R-:W-:Y:S02]  /*73ef0*/  IMAD.MOV.U32 R28, RZ, RZ, R19 ;  /* 0x000000ffff1c7224 */ /* 0x000fe400078e0013 */
[----:B------:R-:W-:Y:S01]  /*73f00*/  IMAD.MOV.U32 R29, RZ, RZ, R18 ;  /* 0x000000ffff1d7224 */ /* 0x000fe200078e0012 */
[----:B0-----:R-:W2:Y:S01]  /*73f10*/  LDL.LU R24, [R1+0x1300] ;  /* 0x0013000001187983 */ /* 0x001ea20000300800 */
[----:B------:R0:W-:Y:S02]  /*73f20*/  STL.64 [R1+0x5b0], R20 ;  /* 0x0005b01401007387 */ /* 0x0001e40000100a00 */
[----:B------:R3:W-:Y:S02]  /*73f30*/  STL.64 [R1+0x5b8], R22 ;  /* 0x0005b81601007387 */ /* 0x0007e40000100a00 */
[----:B------:R-:W2:Y:S01]  /*73f40*/  LDL.LU R25, [R1+0x1304] ;  /* 0x0013040001197983 */ /* 0x000ea20000300800 */
[----:B-1----:R-:W2:Y:S01]  /*73f50*/  LDL.LU R26, [R1+0x1308] ;  /* 0x00130800011a7983 */ /* 0x002ea20000300800 */
[----:B------:R-:W2:Y:S03]  /*73f60*/  LDL.LU R27, [R1+0x130c] ;  /* 0x00130c00011b7983 */ /* 0x000ea60000300800 */
[----:B0-----:R-:W4:Y:S01]  /*73f70*/  LDL.LU R20, [R1+0x12f0] ;  /* 0x0012f00001147983 */ /* 0x001f220000300800 */
[----:B------:R-:W4:Y:S02]  /*73f80*/  LDL.LU R21, [R1+0x12f4] ;  /* 0x0012f40001157983 */ /* 0x000f240000300800 */
[----:B---3--:R-:W4:Y:S02]  /*73f90*/  LDL.LU R22, [R1+0x12f8] ;  /* 0x0012f80001167983 */ /* 0x008f240000300800 */
[----:B------:R-:W4:Y:S01]  /*73fa0*/  LDL.LU R23, [R1+0x12fc] ;  /* 0x0012fc0001177983 */ /* 0x000f220000300800 */
[----:B------:R-:W-:Y:S01]  /*73fb0*/  STL.64 [R1+0x3ba0], R38 ;  /* 0x003ba02601007387 */ /* 0x000fe20000100a00 */
[----:B------:R0:W-:Y:S02]  /*73fc0*/  STL.64 [R1+0x3b98], R36 ;  /* 0x003b982401007387 */ /* 0x0001e40000100a00 */
[----:B------:R1:W-:Y:S02]  /*73fd0*/  STL.64 [R1+0x5a0], R32 ;  /* 0x0005a02001007387 */ /* 0x0003e40000100a00 */
[----:B------:R3:W-:Y:S01]  /*73fe0*/  STL.64 [R1+0x5a8], R34 ;  /* 0x0005a82201007387 */ /* 0x0007e20000100a00 */
[----:B------:R-:W-:Y:S01]  /*73ff0*/  STL.64 [R1+0x3d08], R28 ;  /* 0x003d081c01007387 */ /* 0x000fe20000100a00 */
[----:B0-----:R-:W-:-:S02]  /*74000*/  IMAD.MOV.U32 R36, RZ, RZ, R17 ;  /* 0x000000ffff247224 */ /* 0x001fc400078e0011 */
[----:B------:R-:W-:Y:S02]  /*74010*/  IMAD.MOV.U32 R37, RZ, RZ, R16 ;  /* 0x000000ffff257224 */ /* 0x000fe400078e0010 */
[----:B------:R-:W2:Y:S01]  /*74020*/  LDL.LU R16, [R1+0x12e0] ;  /* 0x0012e00001107983 */ /* 0x000ea20000300800 */
[----:B------:R-:W2:Y:S02]  /*74030*/  LDL.LU R17, [R1+0x12e4] ;  /* 0x0012e40001117983 */ /* 0x000ea40000300800 */
[----:B------:R-:W2:Y:S02]  /*74040*/  LDL.LU R18, [R1+0x12e8] ;  /* 0x0012e80001127983 */ /* 0x000ea40000300800 */
[----:B------:R-:W2:Y:S01]  /*74050*/  LDL.LU R19, [R1+0x12ec] ;  /* 0x0012ec0001137983 */ /* 0x000ea20000300800 */
[----:B------:R-:W-:Y:S01]  /*74060*/  STL.64 [R1+0x3d10], R36 ;  /* 0x003d102401007387 */ /* 0x000fe20000100a00 */
[----:B-1----:R-:W2:Y:S02]  /*74070*/  LDL.LU R32, [R1+0xa30] ;  /* 0x000a300001207983 */ /* 0x002ea40000300800 */
[----:B------:R-:W2:Y:S02]  /*74080*/  LDL.LU R33, [R1+0xa34] ;  /* 0x000a340001217983 */ /* 0x000ea40000300800 */
[----:B---3--:R-:W3:Y:S01]  /*74090*/  LDL.LU R34, [R1+0xa38] ;  /* 0x000a380001227983 */ /* 0x008ee20000300800 */
[----:B------:R-:W3:Y:S04]  /*740a0*/  LDL.LU R35, [R1+0xa3c] ;  /* 0x000a3c0001237983 */ /* 0x000ee80000300800 */
[----:B---3--:R-:W-:Y:S01]  /*740b0*/  STL.64 [R1+0x3d20], R34 ;  /* 0x003d202201007387 */ /* 0x008fe20000100a00 */
[----:B--2---:R-:W-:Y:S02]  /*740c0*/  STL.64 [R1+0x3d18], R32 ;  /* 0x003d182001007387 */ /* 0x004fe40000100a00 */
[----:B------:R-:W-:Y:S02]  /*740d0*/  STL.64 [R1+0x3b90], R42 ;  /* 0x003b902a01007387 */ /* 0x000fe40000100a00 */
[----:B------:R0:W-:Y:S02]  /*740e0*/  STL.64 [R1+0x3b88], R40 ;  /* 0x003b882801007387 */ /* 0x0001e40000100a00 */
[----:B0-----:R-:W2:Y:S01]  /*740f0*/  LDL.LU R40, [R1+0xa40] ;  /* 0x000a400001287983 */ /* 0x001ea20000300800 */
[----:B------:R-:W2:Y:S02]  /*74100*/  LDL.LU R41, [R1+0xa44] ;  /* 0x000a440001297983 */ /* 0x000ea40000300800 */
[----:B------:R-:W3:Y:S02]  /*74110*/  LDL.LU R42, [R1+0xa48] ;  /* 0x000a4800012a7983 */ /* 0x000ee40000300800 */
[----:B------:R-:W3:Y:S01]  /*74120*/  LDL.LU R43, [R1+0xa4c] ;  /* 0x000a4c00012b7983 */ /* 0x000ee20000300800 */
[C---:B------:R-:W-:Y:S08]  /*74130*/  HMMA.16816.F32 R24, R4.reuse, R44, R24 ;  /* 0x0000002c0418723c */ /* 0x040ff00000001818 */
[C---:B----4-:R-:W-:Y:S08]  /*74140*/  HMMA.16816.F32 R20, R4.reuse, R48, R20 ;  /* 0x000000300414723c */ /* 0x050ff00000001814 */
[----:B------:R-:W-:Y:S01]  /*74150*/  HMMA.16816.F32 R16, R4, R52, R16 ;  /* 0x000000340410723c */ /* 0x000fe20000001810 */
[----:B---3--:R-:W-:Y:S01]  /*74160*/  STL.64 [R1+0x3d30], R42 ;  /* 0x003d302a01007387 */ /* 0x008fe20000100a00 */
[----:B--2---:R-:W-:Y:S02]  /*74170*/  STL.64 [R1+0x3d28], R40 ;  /* 0x003d282801007387 */ /* 0x004fe40000100a00 */
[----:B------:R-:W-:Y:S02]  /*74180*/  STL.64 [R1+0x3bd0], R46 ;  /* 0x003bd02e01007387 */ /* 0x000fe40000100a00 */
[----:B------:R0:W-:Y:S01]  /*74190*/  STL.64 [R1+0x3bc8], R44 ;  /* 0x003bc82c01007387 */ /* 0x0001e20000100a00 */
[----:B------:R-:W-:Y:S01]  /*741a0*/  STL.64 [R1+0x590], R24 ;  /* 0x0005901801007387 */ /* 0x000fe20000100a00 */
[----:B------:R-:W-:Y:S02]  /*741b0*/  STL.64 [R1+0x598], R26 ;  /* 0x0005981a01007387 */ /* 0x000fe40000100a00 */
[----:B0-----:R-:W-:-:S02]  /*741c0*/  IMAD.MOV.U32 R44, RZ, RZ, R59 ;  /* 0x000000ffff2c7224 */ /* 0x001fc400078e003b */
[----:B------:R-:W-:Y:S01]  /*741d0*/  IMAD.MOV.U32 R45, RZ, RZ, R58 ;  /* 0x000000ffff2d7224 */ /* 0x000fe200078e003a */
[----:B------:R-:W2:Y:S01]  /*741e0*/  LDL.LU R59, [R1+0x3d6c] ;  /* 0x003d6c00013b7983 */ /* 0x000ea20000300800 */
[----:B------:R-:W2:Y:S02]  /*741f0*/  LDL.LU R58, [R1+0x3d68] ;  /* 0x003d6800013a7983 */ /* 0x000ea40000300800 */
[----:B------:R-:W-:Y:S02]  /*74200*/  STL.64 [R1+0x3be0], R50 ;  /* 0x003be03201007387 */ /* 0x000fe40000100a00 */
[----:B------:R0:W-:Y:S01]  /*74210*/  STL.64 [R1+0x3bd8], R48 ;  /* 0x003bd83001007387 */ /* 0x0001e20000100a00 */
[----:B------:R1:W-:Y:S01]  /*74220*/  STL.64 [R1+0x580], R20 ;  /* 0x0005801401007387 */ /* 0x0003e20000100a00 */
[----:B------:R3:W-:Y:S03]  /*74230*/  STL.64 [R1+0x588], R22 ;  /* 0x0005881601007387 */ /* 0x0007e60000100a00 */
[----:B0-----:R-:W4:Y:S01]  /*74240*/  LDL.LU R48, [R1+0xa50] ;  /* 0x000a500001307983 */ /* 0x001f220000300800 */
[----:B------:R-:W4:Y:S02]  /*74250*/  LDL.LU R49, [R1+0xa54] ;  /* 0x000a540001317983 */ /* 0x000f240000300800 */
[----:B------:R-:W4:Y:S02]  /*74260*/  LDL.LU R50, [R1+0xa58] ;  /* 0x000a580001327983 */ /* 0x000f240000300800 */
[----:B------:R-:W4:Y:S01]  /*74270*/  LDL.LU R51, [R1+0xa5c] ;  /* 0x000a5c0001337983 */ /* 0x000f220000300800 */
[----:B-1----:R-:W2:Y:S01]  /*74280*/  LDL.LU R20, [R1+0x1140] ;  /* 0x0011400001147983 */ /* 0x002ea20000300800 */
[----:B------:R-:W2:Y:S02]  /*74290*/  LDL.LU R21, [R1+0x1144] ;  /* 0x0011440001157983 */ /* 0x000ea40000300800 */
[----:B---3--:R-:W2:Y:S02]  /*742a0*/  LDL.LU R22, [R1+0x1148] ;  /* 0x0011480001167983 */ /* 0x008ea40000300800 */
[----:B------:R-:W2:Y:S01]  /*742b0*/  LDL.LU R23, [R1+0x114c] ;  /* 0x00114c0001177983 */ /* 0x000ea20000300800 */
[----:B------:R0:W-:Y:S01]  /*742c0*/  STL.64 [R1+0x570], R16 ;  /* 0x0005701001007387 */ /* 0x0001e20000100a00 */
[----:B------:R1:W-:Y:S02]  /*742d0*/  STL.64 [R1+0x578], R18 ;  /* 0x0005781201007387 */ /* 0x0003e40000100a00 */
[----:B------:R-:W3:Y:S02]  /*742e0*/  LDL.LU R28, [R1+0xa90] ;  /* 0x000a9000011c7983 */ /* 0x000ee40000300800 */
[----:B------:R-:W3:Y:S01]  /*742f0*/  LDL.LU R29, [R1+0xa94] ;  /* 0x000a9400011d7983 */ /* 0x000ee20000300800 */
[----:B------:R-:W3:Y:S01]  /*74300*/  LDL.LU R30, [R1+0xa98] ;  /* 0x000a9800011e7983 */ /* 0x000ee20000300800 */
[----:B------:R-:W3:Y:S02]  /*74310*/  LDL.LU R31, [R1+0xa9c] ;  /* 0x000a9c00011f7983 */ /* 0x000ee40000300800 */
[----:B------:R-:W-:-:S02]  /*74320*/  IMAD.MOV.U32 R37, RZ, RZ, R12 ;  /* 0x000000ffff257224 */ /* 0x000fc400078e000c */
[----:B------:R-:W-:Y:S01]  /*74330*/  IMAD.MOV.U32 R36, RZ, RZ, R13 ;  /* 0x000000ffff247224 */ /* 0x000fe200078e000d */
[----:B0-----:R-:W3:Y:S01]  /*74340*/  LDL.LU R16, [R1+0xad0] ;  /* 0x000ad00001107983 */ /* 0x001ee20000300800 */
[----:B------:R-:W3:Y:S02]  /*74350*/  LDL.LU R17, [R1+0xad4] ;  /* 0x000ad40001117983 */ /* 0x000ee40000300800 */
[----:B-1----:R-:W3:Y:S02]  /*74360*/  LDL.LU R18, [R1+0xad8] ;  /* 0x000ad80001127983 */ /* 0x002ee40000300800 */
[----:B------:R-:W3:Y:S01]  /*74370*/  LDL.LU R19, [R1+0xadc] ;  /* 0x000adc0001137983 */ /* 0x000ee20000300800 */
[----:B------:R-:W3:Y:S01]  /*74380*/  LDL.LU R12, [R1+0xac0] ;  /* 0x000ac000010c7983 */ /* 0x000ee20000300800 */
[----:B------:R-:W-:Y:S02]  /*74390*/  IMAD.MOV.U32 R25, RZ, RZ, R14 ;  /* 0x000000ffff197224 */ /* 0x000fe400078e000e */
[----:B------:R-:W3:Y:S02]  /*743a0*/  LDL.LU R13, [R1+0xac4] ;  /* 0x000ac400010d7983 */ /* 0x000ee40000300800 */
[----:B------:R-:W-:Y:S01]  /*743b0*/  IMAD.MOV.U32 R24, RZ, RZ, R15 ;  /* 0x000000ffff187224 */ /* 0x000fe200078e000f */
        /* <DEDUP_REMOVED lines=13> */
[----:B------:R-:W3:Y:S03]  /*74490*/  LDL.LU R53, [R1+0x104] ;  /* 0x0001040001357983 */ /* 0x000ee60000300800 */
[----:B------:R-:W0:Y:S01]  /*744a0*/  S2R R26, SR_TID.X ;  /* 0x00000000001a7919 */ /* 0x000e220000002100 */
[----:B--2---:R-:W-:Y:S03]  /*744b0*/  HMMA.16816.F32 R4, R4, R56, R20 ;  /* 0x000000380404723c */ /* 0x004fe60000001814 */
[----:B------:R-:W2:Y:S01]  /*744c0*/  LDL.LU.64 R22, [R1+0x3d60] ;  /* 0x003d600001167983 */ /* 0x000ea20000300a00 */
[----:B------:R-:W3:Y:S01]  /*744d0*/  LDL.LU.64 R20, [R1+0x3d58] ;  /* 0x003d580001147983 */ /* 0x000ee20000300a00 */
[C---:B0-----:R-:W-:Y:S01]  /*744e0*/  LOP3.LUT R27, R26.reuse, 0x7, RZ, 0xc0, !PT ;  /* 0x000000071a1b7812 */ /* 0x041fe200078ec0ff */
[----:B------:R-:W-:-:S04]  /*744f0*/  IMAD.SHL.U32 R39, R26, 0x2, RZ ;  /* 0x000000021a277824 */ /* 0x000fc800078e00ff */
[----:B------:R-:W-:Y:S02]  /*74500*/  IMAD R27, R27, 0x110, RZ ;  /* 0x000001101b1b7824 */ /* 0x000fe400078e02ff */
[----:B------:R-:W-:-:S03]  /*74510*/  IMAD.SHL.U32 R26, R26, 0x80, RZ ;  /* 0x000000801a1a7824 */ /* 0x000fc600078e00ff */
[----:B------:R-:W-:Y:S01]  /*74520*/  LOP3.LUT R27, R27, 0x10, R39, 0x78, !PT ;  /* 0x000000101b1b7812 */ /* 0x000fe200078e7827 */
[----:B------:R-:W-:Y:S03]  /*74530*/  STL.64 [R1+0x3c00], R58 ;  /* 0x003c003a01007387 */ /* 0x000fe60000100a00 */
[----:B------:R-:W-:-:S04]  /*74540*/  LOP3.LUT R27, R27, 0x800, R26, 0xf8, !PT ;  /* 0x000008001b1b7812 */ /* 0x000fc800078ef81a */
[----:B------:R-:W-:Y:S01]  /*74550*/  STL.64 [R1+0x2e0], R4 ;  /* 0x0002e00401007387 */ /* 0x000fe20000100a00 */
[----:B------:R-:W-:Y:S02]  /*74560*/  STL.64 [R1+0x2e8], R6 ;  /* 0x0002e80601007387 */ /* 0x000fe40000100a00 */
[----:B------:R-:W0:Y:S04]  /*74570*/  LDSM.16.MT88.4 R4, [R27+0xb000] ;  /* 0x00b000001b04783b */ /* 0x000e280000004200 */
[----:B------:R1:W-:Y:S02]  /*74580*/  STL.64 [R1+0x3bf8], R56 ;  /* 0x003bf83801007387 */ /* 0x0003e40000100a00 */
[----:B-1----:R-:W2:Y:S01]  /*74590*/  LDL.LU R56, [R1+0xa60] ;  /* 0x000a600001387983 */ /* 0x002ea20000300800 */
[----:B------:R-:W2:Y:S02]  /*745a0*/  LDL.LU R57, [R1+0xa64] ;  /* 0x000a640001397983 */ /* 0x000ea40000300800 */
[----:B------:R-:W2:Y:S02]  /*745b0*/  LDL.LU R58, [R1+0xa68] ;  /* 0x000a6800013a7983 */ /* 0x000ea40000300800 */
[----:B------:R-:W4:Y:S01]  /*745c0*/  LDL.LU R59, [R1+0xa6c] ;  /* 0x000a6c00013b7983 */ /* 0x000f220000300800 */
[----:B0-----:R-:W-:Y:S01]  /*745d0*/  STL.64 [R1+0x3c10], R6 ;  /* 0x003c100601007387 */ /* 0x001fe20000100a00 */
[----:B------:R0:W-:Y:S03]  /*745e0*/  STL.64 [R1+0x3c08], R4 ;  /* 0x003c080401007387 */ /* 0x0001e60000100a00 */
[----:B0-----:R-:W4:Y:S01]  /*745f0*/  LDL.LU R4, [R1+0x110] ;  /* 0x0001100001047983 */ /* 0x001f220000300800 */
[----:B------:R-:W4:Y:S01]  /*74600*/  LDL.LU R5, [R1+0x114] ;  /* 0x0001140001057983 */ /* 0x000f220000300800 */
[C---:B---3--:R-:W-:Y:S11]  /*74610*/  HMMA.16816.F32 R16, R8.reuse, R20, R16 ;  /* 0x000000140810723c */ /* 0x048ff60000001810 */
[----:B------:R-:W-:Y:S11]  /*74620*/  @!UPT UIADD3 URZ, URZ, URZ, URZ ;  /* 0x0000003f3f3ff290 */ /* 0x000ff6000fffe03f */
[----:B------:R-:W-:Y:S01]  /*74630*/  @!UPT UIADD3 URZ, URZ, URZ, URZ ;  /* 0x0000003f3f3ff290 */ /* 0x000fe2000fffe03f */
[----:B------:R-:W-:Y:S01]  /*74640*/  STL.64 [R1+0xad0], R16 ;  /* 0x000ad01001007387 */ /* 0x000fe20000100a00 */
[----:B------:R0:W-:Y:S03]  /*74650*/  STL.64 [R1+0xad8], R18 ;  /* 0x000ad81201007387 */ /* 0x0001e60000100a00 */
[----:B0-----:R-:W3:Y:S01]  /*74660*/  LDL.LU.64 R18, [R1+0x3d50] ;  /* 0x003d500001127983 */ /* 0x001ee20000300a00 */
[----:B------:R-:W3:Y:S02]  /*74670*/  LDL.LU.64 R16, [R1+0x3d48] ;  /* 0x003d480001107983 */ /* 0x000ee40000300a00 */
[----:B--2---:R0:W-:Y:S02]  /*74680*/  STL.64 [R1+0x3c18], R22 ;  /* 0x003c181601007387 */ /* 0x0041e40000100a00 */
[----:B------:R-:W4:Y:S01]  /*74690*/  LDL.LU R20, [R1+0xa70] ;  /* 0x000a700001147983 */ /* 0x000f220000300800 */
[----:B------:R-:W4:Y:S04]  /*746a0*/  LDL.LU R21, [R1+0xa74] ;  /* 0x000a740001157983 */ /* 0x000f280000300800 */
[----:B0-----:R-:W4:Y:S01]  /*746b0*/  LDL.LU R22, [R1+0xa78] ;  /* 0x000a780001167983 */ /* 0x001f220000300800 */
[----:B------:R-:W4:Y:S01]  /*746c0*/  LDL.LU R23, [R1+0xa7c] ;  /* 0x000a7c0001177983 */ /* 0x000f220000300800 */
[C---:B---3--:R-:W-:Y:S11]  /*746d0*/  HMMA.16816.F32 R12, R8.reuse, R16, R12 ;  /* 0x00000010080c723c */ /* 0x048ff6000000180c */
[----:B------:R-:W-:Y:S11]  /*746e0*/  @!UPT UIADD3 URZ, URZ, URZ, URZ ;  /* 0x0000003f3f3ff290 */ /* 0x000ff6000fffe03f */
[----:B------:R-:W-:Y:S01]  /*746f0*/  @!UPT UIADD3 URZ, URZ, URZ, URZ ;  /* 0x0000003f3f3ff290 */ /* 0x000fe2000fffe03f */
[----:B------:R-:W-:Y:S01]  /*74700*/  STL.64 [R1+0xac0], R12 ;  /* 0x000ac00c01007387 */ /* 0x000fe20000100a00 */
[----:B------:R0:W-:Y:S03]  /*74710*/  STL.64 [R1+0xac8], R14 ;  /* 0x000ac80e01007387 */ /* 0x0001e60000100a00 */
[----:B0-----:R-:W2:Y:S01]  /*74720*/  LDL.LU.64 R14, [R1+0x3d40] ;  /* 0x003d4000010e7983 */ /* 0x001ea20000300a00 */
[----:B------:R-:W3:Y:S02]  /*74730*/  LDL.LU.64 R12, [R1+0x3d38] ;  /* 0x003d3800010c7983 */ /* 0x000ee40000300a00 */
[----:B------:R-:W-:Y:S02]  /*74740*/  STL.64 [R1+0x3c20], R18 ;  /* 0x003c201201007387 */ /* 0x000fe40000100a00 */
[----:B------:R-:W2:Y:S01]  /*74750*/  LDL.LU R16, [R1+0x120] ;  /* 0x0001200001107983 */ /* 0x000ea20000300800 */
[----:B------:R-:W2:Y:S01]  /*74760*/  LDL.LU R17, [R1+0x124] ;  /* 0x0001240001117983 */ /* 0x000ea20000300800 */
[C---:B------:R-:W-:Y:S08]  /*74770*/  HMMA.16816.F32 R36, R8.reuse, R36, R32 ;  /* 0x000000240824723c */ /* 0x040ff00000001820 */
        /* <DEDUP_REMOVED lines=9> */
[----:B------:R-:W2:Y:S01]  /*74810*/  LDL.LU R12, [R1+0xa80] ;  /* 0x000a8000010c7983 */ /* 0x000ea20000300800 */
[----:B------:R-:W2:Y:S04]  /*74820*/  LDL.LU R13, [R1+0xa84] ;  /* 0x000a8400010d7983 */ /* 0x000ea80000300800 */
[----:B0-----:R-:W2:Y:S01]  /*74830*/  LDL.LU R14, [R1+0xa88] ;  /* 0x000a8800010e7983 */ /* 0x001ea20000300800 */
[----:B------:R-:W2:Y:S02]  /*74840*/  LDL.LU R15, [R1+0xa8c] ;  /* 0x000a8c00010f7983 */ /* 0x000ea40000300800 */
[----:B------:R-:W3:Y:S02]  /*74850*/  LDL.LU.64 R34, [R1+0x3d20] ;  /* 0x003d200001227983 */ /* 0x000ee40000300a00 */
[----:B------:R-:W3:Y:S01]  /*74860*/  LDL.LU.64 R32, [R1+0x3d18] ;  /* 0x003d180001207983 */ /* 0x000ee20000300a00 */
[----:B------:R0:W-:Y:S01]  /*74870*/  STL.64 [R1+0xaa0], R36 ;  /* 0x000aa02401007387 */ /* 0x0001e20000100a00 */
[----:B------:R-:W-:Y:S03]  /*74880*/  STL.64 [R1+0xaa8], R38 ;  /* 0x000aa82601007387 */ /* 0x000fe60000100a00 */
[----:B0-----:R-:W3:Y:S01]  /*74890*/  LDL.LU.64 R36, [R1+0x3d10] ;  /* 0x003d100001247983 */ /* 0x001ee20000300a00 */
[----:B------:R-:W3:Y:S02]  /*748a0*/  LDL.LU.64 R28, [R1+0x3d08] ;  /* 0x003d0800011c7983 */ /* 0x000ee40000300a00 */
[----:B------:R-:W-:Y:S02]  /*748b0*/  STL.64 [R1+0xa90], R24 ;  /* 0x000a901801007387 */ /* 0x000fe40000100a00 */
[----:B------:R0:W-:Y:S02]  /*748c0*/  STL.64 [R1+0xa98], R26 ;  /* 0x000a981a01007387 */ /* 0x0001e40000100a00 */
[----:B0-----:R-:W3:Y:S01]  /*748d0*/  LDL.LU.64 R26, [R1+0x3d00] ;  /* 0x003d0000011a7983 */ /* 0x001ee20000300a00 */
[----:B------:R-:W3:Y:S01]  /*748e0*/  LDL.LU.64 R24, [R1+0x3cf8] ;  /* 0x003cf80001187983 */ /* 0x000ee20000300a00 */
[C---:B--2---:R-:W-:Y:S08]  /*748f0*/  HMMA.16816.F32 R16, R8.reuse, R16, R12 ;  /* 0x000000100810723c */ /* 0x044ff0000000180c */
[C---:B----4-:R-:W-:Y:S08]  /*74900*/  HMMA.16816.F32 R12, R8.reuse, R4, R20 ;  /* 0x00000004080c723c */ /* 0x050ff00000001814 */
[C---:B------:R-:W-:Y:S07]  /*74910*/  HMMA.16816.F32 R4, R8.reuse, R52, R56 ;  /* 0x000000340804723c */ /* 0x040fee0000001838 */
[----:B------:R-:W-:Y:S01]  /*74920*/  STL.64 [R1+0xa80], R16 ;  /* 0x000a801001007387 */ /* 0x000fe20000100a00 */
[----:B------:R0:W-:Y:S07]  /*74930*/  STL.64 [R1+0xa88], R18 ;  /* 0x000a881201007387 */ /* 0x0001ee0000100a00 */
[----:B------:R-:W-:Y:S02]  /*74940*/  STL.64 [R1+0xa70], R12 ;  /* 0x000a700c01007387 */ /* 0x000fe40000100a00 */
[----:B------:R3:W-:Y:S06]  /*74950*/  STL.64 [R1+0xa78], R14 ;  /* 0x000a780e01007387 */ /* 0x0007ec0000100a00 */
[----:B------:R-:W-:Y:S01]  /*74960*/  STL.64 [R1+0xa60], R4 ;  /* 0x000a600401007387 */ /* 0x000fe20000100a00 */
[----:B------:R1:W-:Y:S01]  /*74970*/  STL.64 [R1+0xa68], R6 ;  /* 0x000a680601007387 */ /* 0x0003e20000100a00 */
[C---:B0-----:R-:W-:Y:S08]  /*74980*/  HMMA.16816.F32 R16, R8.reuse, R44, R48 ;  /* 0x0000002c0810723c */ /* 0x041ff00000001830 */
[C---:B---3--:R-:W-:Y:S08]  /*74990*/  HMMA.16816.F32 R12, R8.reuse, R36, R40 ;  /* 0x00000024080c723c */ /* 0x048ff00000001828 */
[----:B-1----:R-:W-:Y:S07]  /*749a0*/  HMMA.16816.F32 R4, R8, R28, R32 ;  /* 0x0000001c0804723c */ /* 0x002fee0000001820 */
[----:B------:R-:W-:-:S02]  /*749b0*/  IMAD.MOV.U32 R28, RZ, RZ, R27 ;  /* 0x000000ffff1c7224 */ /* 0x000fc400078e001b */
[----:B------:R-:W-:Y:S01]  /*749c0*/  IMAD.MOV.U32 R29, RZ, RZ, R24 ;  /* 0x000000ffff1d7224 */ /* 0x000fe200078e0018 */
[----:B------:R-:W-:Y:S01]  /*749d0*/  STL.64 [R1+0xa50], R16 ;  /* 0x000a501001007387 */ /* 0x000fe20000100a00 */
[----:B------:R-:W-:Y:S04]  /*749e0*/  STL.64 [R1+0xa58], R18 ;  /* 0x000a581201007387 */ /* 0x000fe80000100a00 */
[----:B------:R-:W-:Y:S02]  /*749f0*/  STL.64 [R1+0xa40], R12 ;  /* 0x000a400c01007387 */ /* 0x000fe40000100a00 */
[----:B------:R-:W-:Y:S01]  /*74a00*/  STL.64 [R1+0xa48], R14 ;  /* 0x000a480e01007387 */ /* 0x000fe20000100a00 */
[----:B------:R-:W2:Y:S05]  /*74a10*/  LDL.LU R27, [R1+0x3cf0] ;  /* 0x003cf000011b7983 */ /* 0x000eaa0000300800 */
[----:B------:R0:W-:Y:S02]  /*74a20*/  STL.64 [R1+0xa30], R4 ;  /* 0x000a300401007387 */ /* 0x0001e40000100a00 */
[----:B------:R1:W-:Y:S02]  /*74a30*/  STL.64 [R1+0xa38], R6 ;  /* 0x000a380601007387 */ /* 0x0003e40000100a00 */
[----:B------:R-:W3:Y:S01]  /*74a40*/  LDL.LU R24, [R1+0x3cec] ;  /* 0x003cec0001187983 */ /* 0x000ee20000300800 */
[----:B------:R2:W-:Y:S01]  /*74a50*/  STL.64 [R1+0x3c28], R28 ;  /* 0x003c281c01007387 */ /* 0x0005e20000100a00 */
[----:B------:R-:W4:Y:S02]  /*74a60*/  LDL.LU R44, [R1+0x960] ;  /* 0x00096000012c7983 */ /* 0x000f240000300800 */
[----:B------:R-:W4:Y:S02]  /*74a70*/  LDL.LU R45, [R1+0x964] ;  /* 0x00096400012d7983 */ /* 0x000f240000300800 */
[----:B------:R-:W2:Y:S01]  /*74a80*/  LDL.LU R46, [R1+0x968] ;  /* 0x00096800012e7983 */ /* 0x000ea20000300800 */
[----:B------:R-:W2:Y:S01]  /*74a90*/  LDL.LU R47, [R1+0x96c] ;  /* 0x00096c00012f7983 */ /* 0x000ea20000300800 */
[----:B------:R-:W-:-:S02]  /*74aa0*/  IMAD.MOV.U32 R48, RZ, RZ, R25 ;  /* 0x000000ffff307224 */ /* 0x000fc400078e0019 */
[----:B------:R-:W-:Y:S01]  /*74ab0*/  IMAD.MOV.U32 R49, RZ, RZ, R3 ;  /* 0x000000ffff317224 */ /* 0x000fe200078e0003 */
[----:B--2---:R-:W-:Y:S01]  /*74ac0*/  STL.64 [R1+0x3c38], R46 ;  /* 0x003c382e01007387 */ /* 0x004fe20000100a00 */
[----:B----4-:R2:W-:Y:S02]  /*74ad0*/  STL.64 [R1+0x3c30], R44 ;  /* 0x003c302c01007387 */ /* 0x0105e40000100a00 */
[----:B------:R-:W4:Y:S02]  /*74ae0*/  LDL.LU R25, [R1+0x3ce8] ;  /* 0x003ce80001197983 */ /* 0x000f240000300800 */
[----:B------:R-:W2:Y:S01]  /*74af0*/  LDL.LU R3, [R1+0x3ce4] ;  /* 0x003ce40001037983 */ /* 0x000ea20000300800 */
        /* <DEDUP_REMOVED lines=10> */
[----:B------:R-:W2:Y:S01]  /*74ba0*/  LDL.LU R0, [R1+0x3cdc] ;  /* 0x003cdc0001007983 */ /* 0x000ea20000300800 */
[----:B------:R-:W-:Y:S01]  /*74bb0*/  STL.64 [R1+0x3c58], R56 ;  /* 0x003c583801007387 */ /* 0x000fe20000100a00 */
[----:B0-----:R-:W2:Y:S02]  /*74bc0*/  LDL.LU R4, [R1+0x980] ;  /* 0x0009800001047983 */ /* 0x001ea40000300800 */
[----:B------:R-:W2:Y:S02]  /*74bd0*/  LDL.LU R5, [R1+0x984] ;  /* 0x0009840001057983 */ /* 0x000ea40000300800 */
[----:B-1----:R-:W2:Y:S01]  /*74be0*/  LDL.LU R6, [R1+0x988] ;  /* 0x0009880001067983 */ /* 0x002ea20000300800 */
[----:B------:R-:W2:Y:S01]  /*74bf0*/  LDL.LU R7, [R1+0x98c] ;  /* 0x00098c0001077983 */ /* 0x000ea20000300800 */
[----:B------:R-:W-:-:S02]  /*74c00*/  IMAD.MOV.U32 R20, RZ, RZ, R2 ;  /* 0x000000ffff147224 */ /* 0x000fc400078e0002 */
[----:B------:R-:W-:Y:S02]  /*74c10*/  IMAD.MOV.U32 R21, RZ, RZ, R61 ;  /* 0x000000ffff157224 */ /* 0x000fe400078e003d */
[----:B------:R-:W-:Y:S02]  /*74c20*/  IMAD.MOV.U32 R28, RZ, RZ, R27 ;  /* 0x000000ffff1c7224 */ /* 0x000fe400078e001b */
[----:B------:R-:W-:Y:S01]  /*74c30*/  IMAD.MOV.U32 R29, RZ, RZ, R26 ;  /* 0x000000ffff1d7224 */ /* 0x000fe200078e001a */
[----:B--2---:R-:W-:Y:S01]  /*74c40*/  STL.64 [R1+0x3c68], R6 ;  /* 0x003c680601007387 */ /* 0x004fe20000100a00 */
[----:B------:R-:W-:Y:S02]  /*74c50*/  STL.64 [R1+0x3c60], R4 ;  /* 0x003c600401007387 */ /* 0x000fe40000100a00 */
[----:B------:R-:W2:Y:S02]  /*74c60*/  LDL.LU R2, [R1+0x3cd8] ;  /* 0x003cd80001027983 */ /* 0x000ea40000300800 */
[----:B------:R-:W2:Y:S01]  /*74c70*/  LDL.LU R61, [R1+0x3cd4] ;  /* 0x003cd400013d7983 */ /* 0x000ea20000300800 */
[----:B------:R-:W-:Y:S01]  /*74c80*/  STL.64 [R1+0x3c70], R20 ;  /* 0x003c701401007387 */ /* 0x000fe20000100a00 */
[----:B------:R-:W-:Y:S02]  /*74c90*/  STL.64 [R1+0x3c78], R28 ;  /* 0x003c781c01007387 */ /* 0x000fe40000100a00 */
[----:B------:R-:W2:Y:S02]  /*74ca0*/  LDL.LU R44, [R1+0x9a0] ;  /* 0x0009a000012c7983 */ /* 0x000ea40000300800 */
[----:B------:R-:W2:Y:S01]  /*74cb0*/  LDL.LU R45, [R1+0x9a4] ;  /* 0x0009a400012d7983 */ /* 0x000ea20000300800 */
[----:B------:R-:W2:Y:S01]  /*74cc0*/  LDL.LU R46, [R1+0x9a8] ;  /* 0x0009a800012e7983 */ /* 0x000ea20000300800 */
[----:B------:R-:W2:Y:S02]  /*74cd0*/  LDL.LU R47, [R1+0x9ac] ;  /* 0x0009ac00012f7983 */ /* 0x000ea40000300800 */
[----:B----4-:R-:W-:-:S02]  /*74ce0*/  IMAD.MOV.U32 R48, RZ, RZ, R25 ;  /* 0x000000ffff307224 */ /* 0x010fc400078e0019 */
[----:B---3--:R-:W-:Y:S01]  /*74cf0*/  IMAD.MOV.U32 R49, RZ, RZ, R24 ;  /* 0x000000ffff317224 */ /* 0x008fe200078e0018 */
[----:B--2---:R-:W-:Y:S01]  /*74d00*/  STL.64 [R1+0x3c98], R46 ;  /* 0x003c982e01007387 */ /* 0x004fe20000100a00 */
[----:B------:R-:W-:Y:S03]  /*74d10*/  STL.64 [R1+0x3c90], R44 ;  /* 0x003c902c01007387 */ /* 0x000fe60000100a00 */
[----:B------:R-:W-:Y:S02]  /*74d20*/  STL.64 [R1+0x3ca0], R48 ;  /* 0x003ca03001007387 */ /* 0x000fe40000100a00 */
[----:B------:R-:W2:Y:S01]  /*74d30*/  LDL.LU R52, [R1+0x9b0] ;  /* 0x0009b00001347983 */ /* 0x000ea20000300800 */
[----:B------:R-:W2:Y:S01]  /*74d40*/  LDL.LU R53, [R1+0x9b4] ;  /* 0x0009b40001357983 */ /* 0x000ea20000300800 */
[----:B------:R-:W3:Y:S02]  /*74d50*/  LDL.LU R54, [R1+0x9b8] ;  /* 0x0009b80001367983 */ /* 0x000ee40000300800 */
[----:B------:R-:W3:Y:S02]  /*74d60*/  LDL.LU R55, [R1+0x9bc] ;  /* 0x0009bc0001377983 */ /* 0x000ee40000300800 */
[----:B---3--:R-:W-:Y:S01]  /*74d70*/  STL.64 [R1+0x3cb0], R54 ;  /* 0x003cb03601007387 */ /* 0x008fe20000100a00 */
[----:B--2---:R0:W-:Y:S02]  /*74d80*/  STL.64 [R1+0x3ca8], R52 ;  /* 0x003ca83401007387 */ /* 0x0041e40000100a00 */
[----:B------:R-:W2:Y:S02]  /*74d90*/  LDL.LU R40, [R1+0x90] ;  /* 0x0000900001287983 */ /* 0x000ea40000300800 */
[----:B------:R-:W2:Y:S02]  /*74da0*/  LDL.LU R41, [R1+0x94] ;  /* 0x0000940001297983 */ /* 0x000ea40000300800 */
[----:B--2---:R1:W-:Y:S01]  /*74db0*/  STL.64 [R1+0x3cb8], R40 ;  /* 0x003cb82801007387 */ /* 0x0043e20000100a00 */
[----:B------:R-:W2:Y:S02]  /*74dc0*/  LDL.LU R24, [R1+0x9f0] ;  /* 0x0009f00001187983 */ /* 0x000ea40000300800 */
[----:B------:R-:W2:Y:S02]  /*74dd0*/  LDL.LU R25, [R1+0x9f4] ;  /* 0x0009f40001197983 */ /* 0x000ea40000300800 */
[----:B------:R-:W3:Y:S01]  /*74de0*/  LDL.LU R26, [R1+0x9f8] ;  /* 0x0009f800011a7983 */ /* 0x000ee20000300800 */
[----:B------:R-:W3:Y:S04]  /*74df0*/  LDL.LU R27, [R1+0x9fc] ;  /* 0x0009fc00011b7983 */ /* 0x000ee80000300800 */
[----:B---3--:R-:W-:Y:S01]  /*74e00*/  STL.64 [R1+0x3cc8], R26 ;  /* 0x003cc81a01007387 */ /* 0x008fe20000100a00 */
[----:B--2---:R2:W-:Y:S02]  /*74e10*/  STL.64 [R1+0x3cc0], R24 ;  /* 0x003cc01801007387 */ /* 0x0045e40000100a00 */
[----:B------:R-:W3:Y:S02]  /*74e20*/  LDL.LU R36, [R1+0xb0] ;  /* 0x0000b00001247983 */ /* 0x000ee40000300800 */
[----:B------:R-:W3:Y:S01]  /*74e30*/  LDL.LU R37, [R1+0xb4] ;  /* 0x0000b40001257983 */ /* 0x000ee20000300800 */
[----:B0-----:R-:W3:Y:S01]  /*74e40*/  LDL.LU R52, [R1+0xa10] ;  /* 0x000a100001347983 */ /* 0x001ee20000300800 */
[----:B------:R-:W3:Y:S02]  /*74e50*/  LDL.LU R53, [R1+0xa14] ;  /* 0x000a140001357983 */ /* 0x000ee40000300800 */
[----:B------:R-:W3:Y:S02]  /*74e60*/  LDL.LU R54, [R1+0xa18] ;  /* 0x000a180001367983 */ /* 0x000ee40000300800 */
[----:B------:R-:W3:Y:S01]  /*74e70*/  LDL.LU R55, [R1+0xa1c] ;  /* 0x000a1c0001377983 */ /* 0x000ee20000300800 */
[----:B-1----:R-:W4:Y:S01]  /*74e80*/  LDL.LU R40, [R1+0xc0] ;  /* 0x0000c00001287983 */ /* 0x002f220000300800 */
[----:B------:R-:W4:Y:S03]  /*74e90*/  LDL.LU R41, [R1+0xc4] ;  /* 0x0000c40001297983 */ /* 0x000f260000300800 */
[----:B--2---:R-:W4:Y:S01]  /*74ea0*/  LDL.LU R24, [R1+0xa20] ;  /* 0x000a200001187983 */ /* 0x004f220000300800 */
        /* <DEDUP_REMOVED lines=30> */
[C---:B----4-:R-:W-:Y:S01]  /*75090*/  HMMA.16816.F32 R40, R8.reuse, R40, R24 ;  /* 0x000000280828723c */ /* 0x050fe20000001818 */
[----:B------:R-:W4:Y:S01]  /*750a0*/  LDL.LU.64 R26, [R1+0x3cc8] ;  /* 0x003cc800011a7983 */ /* 0x000f220000300a00 */
[----:B------:R-:W4:Y:S11]  /*750b0*/  LDL.LU.64 R24, [R1+0x3cc0] ;  /* 0x003cc00001187983 */ /* 0x000f360000300a00 */
[----:B------:R-:W-:Y:S10]  /*750c0*/  @!UPT UIADD3 URZ, URZ, URZ, URZ ;  /* 0x0000003f3f3ff290 */ /* 0x000ff4000fffe03f */
[----:B------:R0:W-:Y:S01]  /*750d0*/  STL.64 [R1+0xa20], R40 ;  /* 0x000a202801007387 */ /* 0x0001e20000100a00 */
[----:B------:R-:W-:Y:S03]  /*750e0*/  STL.64 [R1+0xa28], R42 ;  /* 0x000a282a01007387 */ /* 0x000fe60000100a00 */
[----:B0-----:R-:W4:Y:S01]  /*750f0*/  LDL.LU.64 R40, [R1+0x3cb8] ;  /* 0x003cb80001287983 */ /* 0x001f220000300a00 */
[C---:B---3--:R-:W-:Y:S08]  /*75100*/  HMMA.16816.F32 R36, R8.reuse, R36, R52 ;  /* 0x000000240824723c */ /* 0x048ff00000001834 */
[C---:B--2---:R-:W-:Y:S01]  /*75110*/  HMMA.16816.F32 R44, R8.reuse, R44, R48 ;  /* 0x0000002c082c723c */ /* 0x044fe20000001830 */
[----:B------:R-:W2:Y:S01]  /*75120*/  LDL.LU.64 R54, [R1+0x3cb0] ;  /* 0x003cb00001367983 */ /* 0x000ea20000300a00 */
[----:B------:R-:W2:Y:S11]  /*75130*/  LDL.LU.64 R52, [R1+0x3ca8] ;  /* 0x003ca80001347983 */ /* 0x000eb60000300a00 */
[----:B------:R-:W-:Y:S02]  /*75140*/  @!UPT UIADD3 URZ, URZ, URZ, URZ ;  /* 0x0000003f3f3ff290 */ /* 0x000fe4000fffe03f */
[----:B------:R0:W-:Y:S01]  /*75150*/  STL.64 [R1+0xa10], R36 ;  /* 0x000a102401007387 */ /* 0x0001e20000100a00 */
[----:B------:R1:W-:Y:S03]  /*75160*/  STL.64 [R1+0xa18], R38 ;  /* 0x000a182601007387 */ /* 0x0003e60000100a00 */
[----:B0-----:R-:W3:Y:S01]  /*75170*/  LDL.LU R36, [R1+0x940] ;  /* 0x0009400001247983 */ /* 0x001ee20000300800 */
[----:B------:R-:W3:Y:S02]  /*75180*/  LDL.LU R37, [R1+0x944] ;  /* 0x0009440001257983 */ /* 0x000ee40000300800 */
[----:B-1----:R-:W3:Y:S02]  /*75190*/  LDL.LU R38, [R1+0x948] ;  /* 0x0009480001267983 */ /* 0x002ee40000300800 */
[----:B------:R-:W3:Y:S01]  /*751a0*/  LDL.LU R39, [R1+0x94c] ;  /* 0x00094c0001277983 */ /* 0x000ee20000300800 */
[----:B------:R-:W2:Y:S01]  /*751b0*/  LDL.LU.64 R48, [R1+0x3ca0] ;  /* 0x003ca00001307983 */ /* 0x000ea20000300a00 */
[----:B------:R-:W-:Y:S02]  /*751c0*/  STL.64 [R1+0xa00], R44 ;  /* 0x000a002c01007387 */ /* 0x000fe40000100a00 */
[----:B------:R0:W-:Y:S02]  /*751d0*/  STL.64 [R1+0xa08], R46 ;  /* 0x000a082e01007387 */ /* 0x0001e40000100a00 */
[----:B0-----:R-:W2:Y:S01]  /*751e0*/  LDL.LU.64 R46, [R1+0x3c98] ;  /* 0x003c9800012e7983 */ /* 0x001ea20000300a00 */
[----:B------:R-:W2:Y:S01]  /*751f0*/  LDL.LU.64 R44, [R1+0x3c90] ;  /* 0x003c9000012c7983 */ /* 0x000ea20000300a00 */
[----:B----4-:R-:W-:Y:S02]  /*75200*/  HMMA.16816.F32 R40, R8, R40, R24 ;  /* 0x000000280828723c */ /* 0x010fe40000001818 */
[----:B------:R-:W4:Y:S01]  /*75210*/  LDL.LU.64 R26, [R1+0x3c88] ;  /* 0x003c8800011a7983 */ /* 0x000f220000300a00 */
[----:B------:R-:W2:Y:S02]  /*75220*/  LDL.LU.64 R24, [R1+0x3c80] ;  /* 0x003c800001187983 */ /* 0x000ea40000300a00 */
[----:B------:R-:W-:-:S02]  /*75230*/  IMAD.MOV.U32 R20, RZ, RZ, R2 ;  /* 0x000000ffff147224 */ /* 0x000fc400078e0002 */
[----:B------:R-:W-:Y:S11]  /*75240*/  IMAD.MOV.U32 R21, RZ, RZ, R0 ;  /* 0x000000ffff157224 */ /* 0x000ff600078e0000 */
[----:B------:R-:W-:Y:S05]  /*75250*/  @!UPT UIADD3 URZ, URZ, URZ, URZ ;  /* 0x0000003f3f3ff290 */ /* 0x000fea000fffe03f */
[----:B------:R0:W-:Y:S01]  /*75260*/  STL.64 [R1+0x9f0], R40 ;  /* 0x0009f02801007387 */ /* 0x0001e20000100a00 */
[----:B------:R1:W-:Y:S03]  /*75270*/  STL.64 [R1+0x9f8], R42 ;  /* 0x0009f82a01007387 */ /* 0x0003e60000100a00 */
[----:B0-----:R-:W3:Y:S01]  /*75280*/  LDL.LU R40, [R1+0x920] ;  /* 0x0009200001287983 */ /* 0x001ee20000300800 */
[----:B------:R-:W3:Y:S02]  /*75290*/  LDL.LU R41, [R1+0x924] ;  /* 0x0009240001297983 */ /* 0x000ee40000300800 */
[----:B-1----:R-:W3:Y:S02]  /*752a0*/  LDL.LU R42, [R1+0x928] ;  /* 0x00092800012a7983 */ /* 0x002ee40000300800 */
[----:B------:R-:W3:Y:S01]  /*752b0*/  LDL.LU R43, [R1+0x92c] ;  /* 0x00092c00012b7983 */ /* 0x000ee20000300800 */
[C---:B------:R-:W-:Y:S08]  /*752c0*/  HMMA.16816.F32 R20, R8.reuse, R20, R28 ;  /* 0x000000140814723c */ /* 0x040ff0000000181c */
[----:B--2---:R-:W-:Y:S11]  /*752d0*/  HMMA.16816.F32 R12, R8, R24, R12 ;  /* 0x00000018080c723c */ /* 0x004ff6000000180c */
        /* <DEDUP_REMOVED lines=8> */
[----:B----4-:R0:W-:Y:S01]  /*75360*/  STL.64 [R1+0x3af8], R26 ;  /* 0x003af81a01007387 */ /* 0x0101e20000100a00 */
[----:B------:R-:W4:Y:S02]  /*75370*/  LDL.LU R24, [R1+0x560] ;  /* 0x0005600001187983 */ /* 0x000f240000300800 */
[----:B------:R-:W4:Y:S01]  /*75380*/  LDL.LU R25, [R1+0x564] ;  /* 0x0005640001197983 */ /* 0x000f220000300800 */
[----:B0-----:R-:W4:Y:S01]  /*75390*/  LDL.LU R26, [R1+0x568] ;  /* 0x00056800011a7983 */ /* 0x001f220000300800 */
[----:B------:R-:W4:Y:S02]  /*753a0*/  LDL.LU R27, [R1+0x56c] ;  /* 0x00056c00011b7983 */ /* 0x000f240000300800 */
[----:B------:R-:W2:Y:S02]  /*753b0*/  LDL.LU.64 R28, [R1+0x3c78] ;  /* 0x003c7800011c7983 */ /* 0x000ea40000300a00 */
[----:B------:R-:W-:-:S02]  /*753c0*/  IMAD.MOV.U32 R56, RZ, RZ, R60 ;  /* 0x000000ffff387224 */ /* 0x000fc400078e003c */
[----:B------:R-:W-:Y:S01]  /*753d0*/  IMAD.MOV.U32 R57, RZ, RZ, R3 ;  /* 0x000000ffff397224 */ /* 0x000fe200078e0003 */
[C---:B------:R-:W-:Y:S08]  /*753e0*/  HMMA.16816.F32 R48, R8.reuse, R48, R52 ;  /* 0x000000300830723c */ /* 0x040ff00000001834 */
[C---:B------:R-:W-:Y:S01]  /*753f0*/  HMMA.16816.F32 R56, R8.reuse, R56, R4 ;  /* 0x000000380838723c */ /* 0x040fe20000001804 */
[----:B------:R0:W-:Y:S01]  /*75400*/  STL.64 [R1+0x9d0], R20 ;  /* 0x0009d01401007387 */ /* 0x0001e20000100a00 */
[----:B------:R-:W-:Y:S03]  /*75410*/  STL.64 [R1+0x9d8], R22 ;  /* 0x0009d81601007387 */ /* 0x000fe60000100a00 */
[----:B0-----:R-:W3:Y:S01]  /*75420*/  LDL.LU.64 R20, [R1+0x3c70] ;  /* 0x003c700001147983 */ /* 0x001ee20000300a00 */
[----:B------:R-:W3:Y:S02]  /*75430*/  LDL.LU.64 R6, [R1+0x3c68] ;  /* 0x003c680001067983 */ /* 0x000ee40000300a00 */
[----:B------:R-:W3:Y:S11]  /*75440*/  LDL.LU.64 R4, [R1+0x3c60] ;  /* 0x003c600001047983 */ /* 0x000ef60000300a00 */
[----:B------:R-:W-:Y:S04]  /*75450*/  @!UPT UIADD3 URZ, URZ, URZ, URZ ;  /* 0x0000003f3f3ff290 */ /* 0x000fe8000fffe03f */
[----:B------:R0:W-:Y:S01]  /*75460*/  STL.64 [R1+0x9c0], R56 ;  /* 0x0009c03801007387 */ /* 0x0001e20000100a00 */
[----:B------:R-:W-:Y:S03]  /*75470*/  STL.64 [R1+0x9c8], R58 ;  /* 0x0009c83a01007387 */ /* 0x000fe60000100a00 */
[----:B0-----:R-:W4:Y:S01]  /*75480*/  LDL.LU.64 R56, [R1+0x3c58] ;  /* 0x003c580001387983 */ /* 0x001f220000300a00 */
[----:B------:R-:W4:Y:S02]  /*75490*/  LDL.LU.64 R54, [R1+0x3c50] ;  /* 0x003c500001367983 */ /* 0x000f240000300a00 */
[----:B------:R-:W4:Y:S02]  /*754a0*/  LDL.LU.64 R52, [R1+0x3c48] ;  /* 0x003c480001347983 */ /* 0x000f240000300a00 */
[----:B------:R0:W-:Y:S01]  /*754b0*/  STL.64 [R1+0x9b0], R48 ;  /* 0x0009b03001007387 */ /* 0x0001e20000100a00 */
[----:B------:R-:W-:Y:S04]  /*754c0*/  STL.64 [R1+0x9b8], R50 ;  /* 0x0009b83201007387 */ /* 0x000fe80000100a00 */
[----:B0-----:R-:W4:Y:S01]  /*754d0*/  LDL.LU.64 R48, [R1+0x3c40] ;  /* 0x003c400001307983 */ /* 0x001f220000300a00 */
[C---:B--2---:R-:W-:Y:S03]  /*754e0*/  HMMA.16816.F32 R28, R8.reuse, R28, R44 ;  /* 0x0000001c081c723c */ /* 0x044fe6000000182c */
[----:B------:R-:W2:Y:S01]  /*754f0*/  LDL.LU.64 R46, [R1+0x3c38] ;  /* 0x003c3800012e7983 */ /* 0x000ea20000300a00 */
[----:B------:R-:W2:Y:S11]  /*75500*/  LDL.LU.64 R44, [R1+0x3c30] ;  /* 0x003c3000012c7983 */ /* 0x000eb60000300a00 */
[----:B------:R-:W-:Y:S08]  /*75510*/  @!UPT UIADD3 URZ, URZ, URZ, URZ ;  /* 0x0000003f3f3ff290 */ /* 0x000ff0000fffe03f */
[----:B------:R0:W-:Y:S01]  /*75520*/  STL.64 [R1+0x9a0], R28 ;  /* 0x0009a01c01007387 */ /* 0x0001e20000100a00 */
[----:B------:R-:W-:Y:S03]  /*75530*/  STL.64 [R1+0x9a8], R30 ;  /* 0x0009a81e01007387 */ /* 0x000fe60000100a00 */
[----:B0-----:R-:W2:Y:S01]  /*75540*/  LDL.LU.64 R28, [R1+0x3c28] ;  /* 0x003c2800011c7983 */ /* 0x001ea20000300a00 */
[C---:B---3--:R-:W-:Y:S08]  /*75550*/  HMMA.16816.F32 R20, R8.reuse, R20, R16 ;  /* 0x000000140814723c */ /* 0x048ff00000001810 */
[C---:B----4-:R-:W-:Y:S01]  /*75560*/  HMMA.16816.F32 R56, R8.reuse, R56, R4 ;  /* 0x000000380838723c */ /* 0x050fe20000001804 */
[----:B------:R-:W3:Y:S07]  /*75570*/  LDL.LU.64 R18, [R1+0x3c20] ;  /* 0x003c200001127983 */ /* 0x000eee0000300a00 */
[C---:B------:R-:W-:Y:S07]  /*75580*/  HMMA.16816.F32 R48, R8.reuse, R48, R52 ;  /* 0x000000300830723c */ /* 0x040fee0000001834 */
[----:B------:R-:W-:Y:S01]  /*75590*/  STL.64 [R1+0x990], R20 ;  /* 0x0009901401007387 */ /* 0x000fe20000100a00 */
[----:B------:R0:W-:Y:S03]  /*755a0*/  STL.64 [R1+0x998], R22 ;  /* 0x0009981601007387 */ /* 0x0001e60000100a00 */
[----:B0-----:R-:W4:Y:S01]  /*755b0*/  LDL.LU.64 R22, [R1+0x3c18] ;  /* 0x003c180001167983 */ /* 0x001f220000300a00 */
[----:B------:R-:W4:Y:S02]  /*755c0*/  LDL.LU.64 R6, [R1+0x3c10] ;  /* 0x003c100001067983 */ /* 0x000f240000300a00 */
[----:B------:R-:W4:Y:S01]  /*755d0*/  LDL.LU.64 R4, [R1+0x3c08] ;  /* 0x003c080001047983 */ /* 0x000f220000300a00 */
[----:B------:R-:W-:Y:S04]  /*755e0*/  STL.64 [R1+0x980], R56 ;  /* 0x0009803801007387 */ /* 0x000fe80000100a00 */
[----:B------:R0:W-:Y:S04]  /*755f0*/  STL.64 [R1+0x988], R58 ;  /* 0x0009883a01007387 */ /* 0x0001e80000100a00 */
[----:B0-----:R-:W3:Y:S01]  /*75600*/  LDL.LU.64 R58, [R1+0x3c00] ;  /* 0x003c0000013a7983 */ /* 0x001ee20000300a00 */
[----:B------:R-:W3:Y:S02]  /*75610*/  LDL.LU.64 R56, [R1+0x3bf8] ;  /* 0x003bf80001387983 */ /* 0x000ee40000300a00 */
[----:B------:R-:W3:Y:S02]  /*75620*/  LDL.LU.64 R54, [R1+0x3bf0] ;  /* 0x003bf00001367983 */ /* 0x000ee40000300a00 */
[----:B------:R-:W3:Y:S01]  /*75630*/  LDL.LU.64 R52, [R1+0x3be8] ;  /* 0x003be80001347983 */ /* 0x000ee20000300a00 */
[----:B------:R-:W-:Y:S01]  /*75640*/  STL.64 [R1+0x970], R48 ;  /* 0x0009703001007387 */ /* 0x000fe20000100a00 */
[----:B------:R0:W-:Y:S03]  /*75650*/  STL.64 [R1+0x978], R50 ;  /* 0x0009783201007387 */ /* 0x0001e60000100a00 */
[----:B0-----:R-:W3:Y:S01]  /*75660*/  LDL.LU.64 R50, [R1+0x3be0] ;  /* 0x003be00001327983 */ /* 0x001ee20000300a00 */
[----:B------:R-:W3:Y:S01]  /*75670*/  LDL.LU.64 R48, [R1+0x3bd8] ;  /* 0x003bd80001307983 */ /* 0x000ee20000300a00 */
[C---:B--2---:R-:W-:Y:S02]  /*75680*/  HMMA.16816.F32 R28, R8.reuse, R28, R44 ;  /* 0x0000001c081c723c */ /* 0x044fe4000000182c */
[----:B------:R-:W2:Y:S01]  /*75690*/  LDL.LU.64 R46, [R1+0x3bd0] ;  /* 0x003bd000012e7983 */ /* 0x000ea20000300a00 */
[----:B------:R-:W2:Y:S11]  /*756a0*/  LDL.LU.64 R44, [R1+0x3bc8] ;  /* 0x003bc800012c7983 */ /* 0x000eb60000300a00 */
[----:B------:R-:W-:Y:S09]  /*756b0*/  @!UPT UIADD3 URZ, URZ, URZ, URZ ;  /* 0x0000003f3f3ff290 */ /* 0x000ff2000fffe03f */
        /* <DEDUP_REMOVED lines=11> */
[----:B------:R0:W-:Y:S02]  /*75770*/  STL.64 [R1+0x3b00], R30 ;  /* 0x003b001e01007387 */ /* 0x0001e40000100a00 */
[----:B------:R-:W3:Y:S01]  /*75780*/  LDL.LU R28, [R1+0x8e0] ;  /* 0x0008e000011c7983 */ /* 0x000ee20000300800 */
[----:B------:R-:W3:Y:S04]  /*75790*/  LDL.LU R29, [R1+0x8e4] ;  /* 0x0008e400011d7983 */ /* 0x000ee80000300800 */
[----:B0-----:R-:W3:Y:S01]  /*757a0*/  LDL.LU R30, [R1+0x8e8] ;  /* 0x0008e800011e7983 */ /* 0x001ee20000300800 */
        /* <DEDUP_REMOVED lines=21> */
[----:B------:R-:W4:Y:S01]  /*75900*/  LDL.LU R36, [R1+0x900] ;  /* 0x0009000001247983 */ /* 0x000f220000300800 */
[----:B------:R-:W4:Y:S04]  /*75910*/  LDL.LU R37, [R1+0x904] ;  /* 0x0009040001257983 */ /* 0x000f280000300800 */
[----:B0-----:R-:W4:Y:S01]  /*75920*/  LDL.LU R38, [R1+0x908] ;  /* 0x0009080001267983 */ /* 0x001f220000300800 */
[----:B------:R-:W4:Y:S01]  /*75930*/  LDL.LU R39, [R1+0x90c] ;  /* 0x00090c0001277983 */ /* 0x000f220000300800 */
[C---:B---3--:R-:W-:Y:S08]  /*75940*/  HMMA.16816.F32 R32, R8.reuse, R48, R32 ;  /* 0x000000300820723c */ /* 0x048ff00000001820 */
[C---:B------:R-:W-:Y:S08]  /*75950*/  HMMA.16816.F32 R28, R8.reuse, R52, R28 ;  /* 0x00000034081c723c */ /* 0x040ff0000000181c */
[C---:B--2---:R-:W-:Y:S08]  /*75960*/  HMMA.16816.F32 R12, R8.reuse, R40, R12 ;  /* 0x00000028080c723c */ /* 0x044ff0000000180c */
[C---:B----4-:R-:W-:Y:S08]  /*75970*/  HMMA.16816.F32 R36, R8.reuse, R44, R36 ;  /* 0x0000002c0824723c */ /* 0x050ff00000001824 */
[----:B------:R-:W-:Y:S07]  /*75980*/  HMMA.16816.F32 R8, R8, R56, R24 ;  /* 0x000000380808723c */ /* 0x000fee0000001818 */
[----:B------:R0:W-:Y:S01]  /*75990*/  STL.64 [R1+0x910], R12 ;  /* 0x0009100c01007387 */ /* 0x0001e20000100a00 */
[----:B------:R1:W-:Y:S03]  /*759a0*/  STL.64 [R1+0x918], R14 ;  /* 0x0009180e01007387 */ /* 0x0003e60000100a00 */
[----:B0-----:R-:W2:Y:S01]  /*759b0*/  LDL.LU R12, [R1+0x550] ;  /* 0x00055000010c7983 */ /* 0x001ea20000300800 */
[----:B------:R-:W2:Y:S02]  /*759c0*/  LDL.LU R13, [R1+0x554] ;  /* 0x00055400010d7983 */ /* 0x000ea40000300800 */
[----:B-1----:R-:W2:Y:S02]  /*759d0*/  LDL.LU R14, [R1+0x558] ;  /* 0x00055800010e7983 */ /* 0x002ea40000300800 */
[----:B------:R-:W2:Y:S01]  /*759e0*/  LDL.LU R15, [R1+0x55c] ;  /* 0x00055c00010f7983 */ /* 0x000ea20000300800 */
[----:B------:R-:W-:Y:S01]  /*759f0*/  STL.64 [R1+0x3b10], R42 ;  /* 0x003b102a01007387 */ /* 0x000fe20000100a00 */
[----:B------:R-:W-:Y:S02]  /*75a00*/  STL.64 [R1+0x3ae0], R46 ;  /* 0x003ae02e01007387 */ /* 0x000fe40000100a00 */
[----:B------:R-:W-:Y:S02]  /*75a10*/  STL.64 [R1+0x900], R36 ;  /* 0x0009002401007387 */ /* 0x000fe40000100a00 */
[----:B------:R-:W-:Y:S01]  /*75a20*/  STL.64 [R1+0x908], R38 ;  /* 0x0009082601007387 */ /* 0x000fe20000100a00 */
[----:B------:R0:W-:Y:S01]  /*75a30*/  STL.64 [R1+0x3ad0], R50 ;  /* 0x003ad03201007387 */ /* 0x0001e20000100a00 */
[----:B------:R-:W-:Y:S02]  /*75a40*/  STL.64 [R1+0x8f0], R32 ;  /* 0x0008f02001007387 */ /* 0x000fe40000100a00 */
[----:B------:R-:W-:Y:S02]  /*75a50*/  STL.64 [R1+0x8f8], R34 ;  /* 0x0008f82201007387 */ /* 0x000fe40000100a00 */
[----:B------:R1:W-:Y:S01]  /*75a60*/  STL.64 [R1+0x3a18], R54 ;  /* 0x003a183601007387 */ /* 0x0003e20000100a00 */
[----:B------:R-:W-:Y:S01]  /*75a70*/  STL.64 [R1+0x8e0], R28 ;  /* 0x0008e01c01007387 */ /* 0x000fe20000100a00 */
[----:B------:R-:W-:Y:S02]  /*75a80*/  STL.64 [R1+0x8e8], R30 ;  /* 0x0008e81e01007387 */ /* 0x000fe40000100a00 */
[----:B------:R-:W3:Y:S02]  /*75a90*/  LDL R26, [R1+0xa8] ;  /* 0x0000a800011a7983 */ /* 0x000ee40000100800 */
[----:B------:R-:W-:Y:S01]  /*75aa0*/  STL.64 [R1+0x560], R8 ;  /* 0x0005600801007387 */ /* 0x000fe20000100a00 */
[----:B------:R2:W-:Y:S01]  /*75ab0*/  STL.64 [R1+0x568], R10 ;  /* 0x0005680a01007387 */ /* 0x0005e20000100a00 */
[----:B------:R-:W3:Y:S03]  /*75ac0*/  LDL R27, [R1+0xac] ;  /* 0x0000ac00011b7983 */ /* 0x000ee60000100800 */
[----:B---3--:R-:W-:Y:S01]  /*75ad0*/  STL.64 [R1+0x3b20], R26 ;  /* 0x003b201a01007387 */ /* 0x008fe20000100a00 */
[----:B0-----:R-:W3:Y:S02]  /*75ae0*/  LDL R50, [R1+0xb8] ;  /* 0x0000b80001327983 */ /* 0x001ee40000100800 */
[----:B------:R-:W3:Y:S02]  /*75af0*/  LDL R51, [R1+0xbc] ;  /* 0x0000bc0001337983 */ /* 0x000ee40000100800 */
[----:B---3--:R-:W-:Y:S01]  /*75b00*/  STL.64 [R1+0x3b28], R50 ;  /* 0x003b283201007387 */ /* 0x008fe20000100a00 */
[----:B------:R-:W3:Y:S02]  /*75b10*/  LDL.LU R52, [R1+0x880] ;  /* 0x0008800001347983 */ /* 0x000ee40000300800 */
[----:B------:R-:W3:Y:S02]  /*75b20*/  LDL.LU R53, [R1+0x884] ;  /* 0x0008840001357983 */ /* 0x000ee40000300800 */
[----:B-1----:R-:W4:Y:S01]  /*75b30*/  LDL.LU R54, [R1+0x888] ;  /* 0x0008880001367983 */ /* 0x002f220000300800 */
[----:B------:R-:W4:Y:S01]  /*75b40*/  LDL.LU R55, [R1+0x88c] ;  /* 0x00088c0001377983 */ /* 0x000f220000300800 */
[----:B------:R-:W-:-:S03]  /*75b50*/  IMAD.MOV.U32 R44, RZ, RZ, R61 ;  /* 0x000000ffff2c7224 */ /* 0x000fc600078e003d */
[----:B----4-:R-:W-:Y:S01]  /*75b60*/  STL.64 [R1+0x3b38], R54 ;  /* 0x003b383601007387 */ /* 0x010fe20000100a00 */
[----:B---3--:R-:W-:Y:S02]  /*75b70*/  STL.64 [R1+0x3b30], R52 ;  /* 0x003b303401007387 */ /* 0x008fe40000100a00 */
[----:B------:R-:W3:Y:S02]  /*75b80*/  LDL.LU R61, [R1+0x3b80] ;  /* 0x003b8000013d7983 */ /* 0x000ee40000300800 */
[----:B------:R-:W4:Y:S01]  /*75b90*/  LDL.LU R45, [R1+0x874] ;  /* 0x00087400012d7983 */ /* 0x000f220000300800 */
[----:B------:R-:W3:Y:S01]  /*75ba0*/  LDL.LU R46, [R1+0x878] ;  /* 0x00087800012e7983 */ /* 0x000ee20000300800 */
[----:B------:R-:W3:Y:S01]  /*75bb0*/  LDL.LU R47, [R1+0x87c] ;  /* 0x00087c00012f7983 */ /* 0x000ee20000300800 */
[----:B--2---:R-:W-:Y:S02]  /*75bc0*/  HMMA.16816.F32 R8, R4, R22, R12 ;  /* 0x000000160408723c */ /* 0x004fe4000000180c */
[----:B---3--:R-:W-:Y:S01]  /*75bd0*/  STL.64 [R1+0x3b48], R46 ;  /* 0x003b482e01007387 */ /* 0x008fe20000100a00 */
[----:B----4-:R-:W-:Y:S02]  /*75be0*/  STL.64 [R1+0x3b40], R44 ;  /* 0x003b402c01007387 */ /* 0x010fe40000100a00 */
[----:B------:R0:W-:Y:S02]  /*75bf0*/  STL.64 [R1+0x3a28], R58 ;  /* 0x003a283a01007387 */ /* 0x0001e40000100a00 */
[----:B0-----:R-:W2:Y:S01]  /*75c00*/  LDL R58, [R1+0xc8] ;  /* 0x0000c800013a7983 */ /* 0x001ea20000100800 */
[----:B------:R-:W-:-:S05]  /*75c10*/  IMAD.MOV.U32 R59, RZ, RZ, R61 ;  /* 0x000000ffff3b7224 */ /* 0x000fca00078e003d */
[----:B--2---:R-:W-:Y:S10]  /*75c20*/  STL.64 [R1+0x3b50], R58 ;  /* 0x003b503a01007387 */ /* 0x004ff40000100a00 */
[----:B------:R-:W-:Y:S02]  /*75c30*/  STL.64 [R1+0x1630], R8 ;  /* 0x0016300801007387 */ /* 0x000fe40000100a00 */
[----:B------:R0:W-:Y:S02]  /*75c40*/  STL.64 [R1+0x1638], R10 ;  /* 0x0016380a01007387 */ /* 0x0001e40000100a00 */
[----:B0-----:R-:W2:Y:S04]  /*75c50*/  LDL R10, [R1+0x118] ;  /* 0x00011800010a7983 */ /* 0x001ea80000100800 */
[----:B------:R-:W2:Y:S04]  /*75c60*/  LDL R11, [R1+0x11c] ;  /* 0x00011c00010b7983 */ /* 0x000ea80000100800 */
[----:B--2---:R-:W-:Y:S01]  /*75c70*/  STL.64 [R1+0x3b58], R10 ;  /* 0x003b580a01007387 */ /* 0x004fe20000100a00 */
[----:B------:R-:W2:Y:S02]  /*75c80*/  LDL.LU R24, [R1+0x4f0] ;  /* 0x0004f00001187983 */ /* 0x000ea40000300800 */
[----:B------:R-:W2:Y:S02]  /*75c90*/  LDL.LU R25, [R1+0x4f4] ;  /* 0x0004f40001197983 */ /* 0x000ea40000300800 */
[----:B------:R-:W3:Y:S01]  /*75ca0*/  LDL.LU R26, [R1+0x4f8] ;  /* 0x0004f800011a7983 */ /* 0x000ee20000300800 */
[----:B------:R-:W3:Y:S04]  /*75cb0*/  LDL.LU R27, [R1+0x4fc] ;  /* 0x0004fc00011b7983 */ /* 0x000ee80000300800 */
[----:B---3--:R-:W-:Y:S01]  /*75cc0*/  STL.64 [R1+0x3b68], R26 ;  /* 0x003b681a01007387 */ /* 0x008fe20000100a00 */
[----:B--2---:R-:W-:Y:S02]  /*75cd0*/  STL.64 [R1+0x3b60], R24 ;  /* 0x003b601801007387 */ /* 0x004fe40000100a00 */
[----:B------:R-:W2:Y:S02]  /*75ce0*/  LDL R50, [R1+0x128] ;  /* 0x0001280001327983 */ /* 0x000ea40000100800 */
[----:B------:R-:W2:Y:S02]  /*75cf0*/  LDL R51, [R1+0x12c] ;  /* 0x00012c0001337983 */ /* 0x000ea40000100800 */
[----:B--2---:R0:W-:Y:S01]  /*75d00*/  STL.64 [R1+0x3b70], R50 ;  /* 0x003b703201007387 */ /* 0x0041e20000100a00 */
[----:B------:R-:W2:Y:S02]  /*75d10*/  LDL.LU R52, [R1+0x500] ;  /* 0x0005000001347983 */ /* 0x000ea40000300800 */
[----:B------:R-:W2:Y:S02]  /*75d20*/  LDL.LU R53, [R1+0x504] ;  /* 0x0005040001357983 */ /* 0x000ea40000300800 */
[----:B------:R-:W2:Y:S01]  /*75d30*/  LDL.LU R54, [R1+0x508] ;  /* 0x0005080001367983 */ /* 0x000ea20000300800 */
[----:B------:R-:W2:Y:S01]  /*75d40*/  LDL.LU R55, [R1+0x50c] ;  /* 0x00050c0001377983 */ /* 0x000ea20000300800 */
[----:B------:R-:W3:Y:S02]  /*75d50*/  LDL R46, [R1+0x138] ;  /* 0x00013800012e7983 */ /* 0x000ee40000100800 */
[----:B------:R-:W3:Y:S02]  /*75d60*/  LDL R47, [R1+0x13c] ;  /* 0x00013c00012f7983 */ /* 0x000ee40000100800 */
[----:B------:R-:W4:Y:S01]  /*75d70*/  LDL.LU R12, [R1+0x540] ;  /* 0x00054000010c7983 */ /* 0x000f220000300800 */
[----:B------:R-:W4:Y:S01]  /*75d80*/  LDL.LU R13, [R1+0x544] ;  /* 0x00054400010d7983 */ /* 0x000f220000300800 */
[----:B------:R-:W4:Y:S02]  /*75d90*/  LDL.LU R14, [R1+0x548] ;  /* 0x00054800010e7983 */ /* 0x000f240000300800 */
[----:B------:R-:W4:Y:S02]  /*75da0*/  LDL.LU R15, [R1+0x54c] ;  /* 0x00054c00010f7983 */ /* 0x000f240000300800 */
[----:B------:R-:W2:Y:S01]  /*75db0*/  LDL.LU R48, [R1+0x530] ;  /* 0x0005300001307983 */ /* 0x000ea20000300800 */
[----:B------:R-:W2:Y:S01]  /*75dc0*/  LDL.LU R49, [R1+0x534] ;  /* 0x0005340001317983 */ /* 0x000ea20000300800 */
[----:B0-----:R-:W2:Y:S02]  /*75dd0*/  LDL.LU R50, [R1+0x538] ;  /* 0x0005380001327983 */ /* 0x001ea40000300800 */
[----:B------:R-:W2:Y:S02]  /*75de0*/  LDL.LU R51, [R1+0x53c] ;  /* 0x00053c0001337983 */ /* 0x000ea40000300800 */
[----:B------:R-:W3:Y:S01]  /*75df0*/  LDL.LU R56, [R1+0x510] ;  /* 0x0005100001387983 */ /* 0x000ee20000300800 */
[----:B------:R-:W3:Y:S01]  /*75e00*/  LDL.LU R57, [R1+0x514] ;  /* 0x0005140001397983 */ /* 0x000ee20000300800 */
[----:B------:R-:W3:Y:S02]  /*75e10*/  LDL.LU R58, [R1+0x518] ;  /* 0x00051800013a7983 */ /* 0x000ee40000300800 */
[----:B------:R-:W3:Y:S02]  /*75e20*/  LDL.LU R59, [R1+0x51c] ;  /* 0x00051c00013b7983 */ /* 0x000ee40000300800 */
[----:B------:R-:W2:Y:S01]  /*75e30*/  LDL R10, [R1+0x148] ;  /* 0x00014800010a7983 */ /* 0x000ea20000100800 */
[----:B------:R-:W2:Y:S01]  /*75e40*/  LDL R11, [R1+0x14c] ;  /* 0x00014c00010b7983 */ /* 0x000ea20000100800 */
        /* <DEDUP_REMOVED lines=9> */
[----:B------:R-:W2:Y:S02]  /*75ee0*/  LDL R30, [R1+0xf8] ;  /* 0x0000f800011e7983 */ /* 0x000ea40000100800 */
[----:B------:R-:W2:Y:S01]  /*75ef0*/  LDL R31, [R1+0xfc] ;  /* 0x0000fc00011f7983 */ /* 0x000ea20000100800 */
[----:B------:R-:W2:Y:S01]  /*75f00*/  LDL.LU R32, [R1+0x8c0] ;  /* 0x0008c00001207983 */ /* 0x000ea20000300800 */
[----:B------:R-:W2:Y:S02]  /*75f10*/  LDL.LU R33, [R1+0x8c4] ;  /* 0x0008c40001217983 */ /* 0x000ea40000300800 */
[----:B------:R-:W2:Y:S02]  /*75f20*/  LDL.LU R34, [R1+0x8c8] ;  /* 0x0008c80001227983 */ /* 0x000ea40000300800 */
[----:B------:R-:W2:Y:S02]  /*75f30*/  LDL.LU R35, [R1+0x8cc] ;  /* 0x0008cc0001237983 */ /* 0x000ea40000300800 */
[----:B------:R-:W-:Y:S01]  /*75f40*/  IMAD.MOV.U32 R61, RZ, RZ, R8 ;  /* 0x000000ffff3d7224 */ /* 0x000fe200078e0008 */
[----:B------:R0:W-:Y:S01]  /*75f50*/  STL.64 [R1+0x3a30], R22 ;  /* 0x003a301601007387 */ /* 0x0001e20000100a00 */
[----:B------:R-:W2:Y:S02]  /*75f60*/  LDL.LU R20, [R1+0x890] ;  /* 0x0008900001147983 */ /* 0x000ea40000300800 */
[----:B------:R-:W2:Y:S01]  /*75f70*/  LDL.LU R21, [R1+0x894] ;  /* 0x0008940001157983 */ /* 0x000ea20000300800 */
[----:B0-----:R-:W3:Y:S01]  /*75f80*/  LDL.LU R22, [R1+0x898] ;  /* 0x0008980001167983 */ /* 0x001ee20000300800 */
[----:B------:R-:W3:Y:S02]  /*75f90*/  LDL.LU R23, [R1+0x89c] ;  /* 0x00089c0001177983 */ /* 0x000ee40000300800 */
[----:B------:R-:W-:Y:S01]  /*75fa0*/  STL [R1+0x3850], R61 ;  /* 0x0038503d01007387 */ /* 0x000fe20000100800 */
[C---:B----4-:R-:W-:Y:S11]  /*75fb0*/  HMMA.16816.F32 R12, R4.reuse, R18, R12 ;  /* 0x00000012040c723c */ /* 0x050ff6000000180c */
[----:B------:R-:W-:Y:S11]  /*75fc0*/  @!UPT UIADD3 URZ, URZ, URZ, URZ ;  /* 0x0000003f3f3ff290 */ /* 0x000ff6000fffe03f */
[----:B------:R-:W-:Y:S01]  /*75fd0*/  @!UPT UIADD3 URZ, URZ, URZ, URZ ;  /* 0x0000003f3f3ff290 */ /* 0x000fe2000fffe03f */
[----:B------:R-:W-:Y:S01]  /*75fe0*/  STL.64 [R1+0x1620], R12 ;  /* 0x0016200c01007387 */ /* 0x000fe20000100a00 */
[----:B------:R0:W-:Y:S03]  /*75ff0*/  STL.64 [R1+0x1628], R14 ;  /* 0x0016280e01007387 */ /* 0x0001e60000100a00 */
[----:B0-----:R-:W4:Y:S01]  /*76000*/  LDL.LU.64 R14, [R1+0x3b78] ;  /* 0x003b7800010e7983 */ /* 0x001f220000300a00 */
[C---:B--2---:R-:W-:Y:S01]  /*76010*/  HMMA.16816.F32 R8, R4.reuse, R10, R24 ;  /* 0x0000000a0408723c */ /* 0x044fe20000001818 */
[----:B------:R0:W-:Y:S02]  /*76020*/  STL.64 [R1+0x3a38], R18 ;  /* 0x003a381201007387 */ /* 0x0001e40000100a00 */
[----:B0-----:R-:W2:Y:S05]  /*76030*/  LDL.64 R18, [R1+0xd8] ;  /* 0x0000d80001127983 */ /* 0x001eaa0000100a00 */
[C---:B----4-:R-:W-:Y:S11]  /*76040*/  HMMA.16816.F32 R48, R4.reuse, R14, R48 ;  /* 0x0000000e0430723c */ /* 0x050ff60000001830 */
[----:B------:R-:W-:Y:S11]  /*76050*/  @!UPT UIADD3 URZ, URZ, URZ, URZ ;  /* 0x0000003f3f3ff290 */ /* 0x000ff6000fffe03f */
[----:B------:R-:W-:Y:S01]  /*76060*/  @!UPT UIADD3 URZ, URZ, URZ, URZ ;  /* 0x0000003f3f3ff290 */ /* 0x000fe2000fffe03f */
[----:B------:R-:W-:Y:S01]  /*76070*/  STL.64 [R1+0x1610], R48 ;  /* 0x0016103001007387 */ /* 0x000fe20000100a00 */
[----:B------:R0:W-:Y:S03]  /*76080*/  STL.64 [R1+0x1618], R50 ;  /* 0x0016183201007387 */ /* 0x0001e60000100a00 */
[----:B0-----:R-:W4:Y:S01]  /*76090*/  LDL.LU.64 R50, [R1+0x3b70] ;  /* 0x003b700001327983 */ /* 0x001f220000300a00 */
[----:B------:R0:W-:Y:S02]  /*760a0*/  STL.64 [R1+0x39d8], R14 ;  /* 0x0039d80e01007387 */ /* 0x0001e40000100a00 */
[----:B------:R-:W2:Y:S02]  /*760b0*/  LDL.LU R12, [R1+0x8a0] ;  /* 0x0008a000010c7983 */ /* 0x000ea40000300800 */
[----:B------:R-:W2:Y:S01]  /*760c0*/  LDL.LU R13, [R1+0x8a4] ;  /* 0x0008a400010d7983 */ /* 0x000ea20000300800 */
[----:B0-----:R-:W2:Y:S01]  /*760d0*/  LDL.LU R14, [R1+0x8a8] ;  /* 0x0008a800010e7983 */ /* 0x001ea20000300800 */
[----:B------:R-:W2:Y:S02]  /*760e0*/  LDL.LU R15, [R1+0x8ac] ;  /* 0x0008ac00010f7983 */ /* 0x000ea40000300800 */
[----:B------:R-:W2:Y:S02]  /*760f0*/  LDL.LU.64 R26, [R1+0x3b68] ;  /* 0x003b6800011a7983 */ /* 0x000ea40000300a00 */
[----:B------:R-:W2:Y:S01]  /*76100*/  LDL.LU.64 R24, [R1+0x3b60] ;  /* 0x003b600001187983 */ /* 0x000ea20000300a00 */
[----:B------:R-:W-:Y:S01]  /*76110*/  STL.64 [R1+0x1600], R8 ;  /* 0x0016000801007387 */ /* 0x000fe20000100a00 */
[----:B------:R0:W-:Y:S03]  /*76120*/  STL.64 [R1+0x1608], R10 ;  /* 0x0016080a01007387 */ /* 0x0001e60000100a00 */
[----:B0-----:R-:W2:Y:S04]  /*76130*/  LDL.LU.64 R10, [R1+0x3b58] ;  /* 0x003b5800010a7983 */ /* 0x001ea80000300a00 */
[----:B------:R-:W0:Y:S01]  /*76140*/  S2R R2, SR_TID.X ;  /* 0x0000000000027919 */ /* 0x000e220000002100 */
[----:B---3--:R-:W-:Y:S01]  /*76150*/  HMMA.16816.F32 R44, R4, R46, R56 ;  /* 0x0000002e042c723c */ /* 0x008fe20000001838 */
[----:B------:R-:W3:Y:S01]  /*76160*/  LDL.LU.64 R58, [R1+0x3b50] ;  /* 0x003b5000013a7983 */ /* 0x000ee20000300a00 */
[C---:B0-----:R-:W-:Y:S01]  /*76170*/  LOP3.LUT R60, R2.reuse, 0x7, RZ, 0xc0, !PT ;  /* 0x00000007023c7812 */ /* 0x041fe200078ec0ff */
[----:B------:R-:W-:-:S04]  /*76180*/  IMAD.SHL.U32 R0, R2, 0x2, RZ ;  /* 0x0000000202007824 */ /* 0x000fc800078e00ff */
[----:B------:R-:W-:Y:S02]  /*76190*/  IMAD R60, R60, 0x110, RZ ;  /* 0x000001103c3c7824 */ /* 0x000fe400078e02ff */
[----:B------:R-:W-:Y:S11]  /*761a0*/  IMAD.SHL.U32 R2, R2, 0x80, RZ ;  /* 0x0000008002027824 */ /* 0x000ff600078e00ff */
[----:B------:R-:W-:Y:S03]  /*761b0*/  @!UPT UIADD3 URZ, URZ, URZ, URZ ;  /* 0x0000003f3f3ff290 */ /* 0x000fe6000fffe03f */
[----:B------:R-:W-:Y:S01]  /*761c0*/  STL.64 [R1+0x15b0], R44 ;  /* 0x0015b02c01007387 */ /* 0x000fe20000100a00 */
[----:B------:R0:W-:Y:S01]  /*761d0*/  STL.64 [R1+0x15b8], R46 ;  /* 0x0015b82e01007387 */ /* 0x0001e20000100a00 */
[----:B------:R-:W-:-:S04]  /*761e0*/  LOP3.LUT R60, R60, 0x10, R0, 0x78, !PT ;  /* 0x000000103c3c7812 */ /* 0x000fc800078e7800 */
[----:B------:R-:W-:Y:S01]  /*761f0*/  LOP3.LUT R60, R60, 0x800, R2, 0xf8, !PT ;  /* 0x000008003c3c7812 */ /* 0x000fe200078ef802 */
[----:B0-----:R-:W3:Y:S01]  /*76200*/  LDL.LU.64 R46, [R1+0x3b48] ;  /* 0x003b4800012e7983 */ /* 0x001ee20000300a00 */
[----:B------:R-:W3:Y:S02]  /*76210*/  LDL.LU.64 R44, [R1+0x3b40] ;  /* 0x003b4000012c7983 */ /* 0x000ee40000300a00 */
[----:B------:R-:W-:Y:S01]  /*76220*/  LOP3.LUT R60, R60, 0x20, RZ, 0x3c, !PT ;  /* 0x000000203c3c7812 */ /* 0x000fe200078e3cff */
[C---:B------:R-:W-:Y:S08]  /*76230*/  HMMA.16816.F32 R36, R4.reuse, R42, R36 ;  /* 0x0000002a0424723c */ /* 0x040ff00000001824 */
        /* <DEDUP_REMOVED lines=8> */
[----:B------:R-:W2:Y:S03]  /*762c0*/  LDL.LU.64 R26, [R1+0x3b20] ;  /* 0x003b2000011a7983 */ /* 0x000ea60000300a00 */
[----:B------:R-:W-:Y:S01]  /*762d0*/  STL.64 [R1+0x1580], R8 ;  /* 0x0015800801007387 */ /* 0x000fe20000100a00 */
[----:B------:R-:W-:Y:S02]  /*762e0*/  STL.64 [R1+0x1588], R10 ;  /* 0x0015880a01007387 */ /* 0x000fe40000100a00 */
[----:B------:R-:W0:Y:S02]  /*762f0*/  LDSM.16.MT88.4 R8, [R60+0xb000] ;  /* 0x00b000003c08783b */ /* 0x000e240000004200 */
[----:B0-----:R0:W-:Y:S02]  /*76300*/  STL.64 [R1+0x3a48], R10 ;  /* 0x003a480a01007387 */ /* 0x0011e40000100a00 */
[----:B------:R-:W-:Y:S02]  /*76310*/  STL.64 [R1+0x3a40], R8 ;  /* 0x003a400801007387 */ /* 0x000fe40000100a00 */
[----:B0-----:R-:W2:Y:S04]  /*76320*/  LDL R10, [R1+0xe8] ;  /* 0x0000e800010a7983 */ /* 0x001ea80000100800 */
[----:B------:R-:W2:Y:S01]  /*76330*/  LDL R11, [R1+0xec] ;  /* 0x0000ec00010b7983 */ /* 0x000ea20000100800 */
[----:B------:R-:W-:Y:S02]  /*76340*/  STL.64 [R1+0x1570], R36 ;  /* 0x0015702401007387 */ /* 0x000fe40000100a00 */
[----:B------:R0:W-:Y:S02]  /*76350*/  STL.64 [R1+0x1578], R38 ;  /* 0x0015782601007387 */ /* 0x0001e40000100a00 */
[----:B0-----:R-:W2:Y:S01]  /*76360*/  LDL.LU.64 R38, [R1+0x3b18] ;  /* 0x003b180001267983 */ /* 0x001ea20000300a00 */
[----:B------:R-:W-:-:S02]  /*76370*/  IMAD.MOV.U32 R37, RZ, RZ, R42 ;  /* 0x000000ffff257224 */ /* 0x000fc400078e002a */
[----:B------:R-:W-:Y:S02]  /*76380*/  IMAD.MOV.U32 R36, RZ, RZ, R43 ;  /* 0x000000ffff247224 */ /* 0x000fe400078e002b */
[----:B------:R-:W3:Y:S01]  /*76390*/  LDL.LU.64 R42, [R1+0x3b10] ;  /* 0x003b1000012a7983 */ /* 0x000ee20000300a00 */
[----:B------:R-:W-:Y:S03]  /*763a0*/  HMMA.16816.F32 R28, R4, R30, R32 ;  /* 0x0000001e041c723c */ /* 0x000fe60000001820 */
[----:B--2---:R-:W-:Y:S01]  /*763b0*/  STL.64 [R1+0x3a58], R38 ;  /* 0x003a582601007387 */ /* 0x004fe20000100a00 */
[----:B------:R0:W-:Y:S03]  /*763c0*/  STL.64 [R1+0x3a50], R36 ;  /* 0x003a502401007387 */ /* 0x0001e60000100a00 */
[----:B0-----:R-:W2:Y:S01]  /*763d0*/  LDL.LU R36, [R1+0x8b0] ;  /* 0x0008b00001247983 */ /* 0x001ea20000300800 */
[----:B------:R-:W2:Y:S02]  /*763e0*/  LDL.LU R37, [R1+0x8b4] ;  /* 0x0008b40001257983 */ /* 0x000ea40000300800 */
[----:B------:R-:W2:Y:S02]  /*763f0*/  LDL.LU R38, [R1+0x8b8] ;  /* 0x0008b80001267983 */ /* 0x000ea40000300800 */
[----:B------:R-:W2:Y:S01]  /*76400*/  LDL.LU R39, [R1+0x8bc] ;  /* 0x0008bc0001277983 */ /* 0x000ea20000300800 */
[----:B------:R-:W3:Y:S10]  /*76410*/  LDL.LU.64 R34, [R1+0x3b08] ;  /* 0x003b080001227983 */ /* 0x000ef40000300a00 */
[----:B------:R-:W-:Y:S02]  /*76420*/  STL.64 [R1+0x1400], R28 ;  /* 0x0014001c01007387 */ /* 0x000fe40000100a00 */
[----:B------:R0:W-:Y:S02]  /*76430*/  STL.64 [R1+0x1408], R30 ;  /* 0x0014081e01007387 */ /* 0x0001e40000100a00 */
[----:B0-----:R-:W4:Y:S01]  /*76440*/  LDL.LU.64 R30, [R1+0x3b00] ;  /* 0x003b0000011e7983 */ /* 0x001f220000300a00 */
[----:B------:R-:W-:-:S02]  /*76450*/  IMAD.MOV.U32 R29, RZ, RZ, R18 ;  /* 0x000000ffff1d7224 */ /* 0x000fc400078e0012 */
[----:B------:R-:W-:Y:S01]  /*76460*/  IMAD.MOV.U32 R28, RZ, RZ, R19 ;  /* 0x000000ffff1c7224 */ /* 0x000fe200078e0013 */
[C---:B--2---:R-:W-:Y:S08]  /*76470*/  HMMA.16816.F32 R36, R4.reuse, R10, R36 ;  /* 0x0000000a0424723c */ /* 0x044ff00000001824 */
[C---:B------:R-:W-:Y:S08]  /*76480*/  HMMA.16816.F32 R8, R4.reuse, R18, R12 ;  /* 0x000000120408723c */ /* 0x040ff0000000180c */
[C---:B---3--:R-:W-:Y:S08]  /*76490*/  HMMA.16816.F32 R16, R4.reuse, R58, R20 ;  /* 0x0000003a0410723c */ /* 0x048ff00000001814 */
[C---:B----4-:R-:W-:Y:S01]  /*764a0*/  HMMA.16816.F32 R12, R4.reuse, R50, R52 ;  /* 0x00000032040c723c */ /* 0x050fe20000001834 */
[----:B------:R-:W-:Y:S01]  /*764b0*/  STL.64 [R1+0x13f0], R36 ;  /* 0x0013f02401007387 */ /* 0x000fe20000100a00 */
[----:B------:R-:W-:Y:S05]  /*764c0*/  STL.64 [R1+0x13f8], R38 ;  /* 0x0013f82601007387 */ /* 0x000fea0000100a00 */
[----:B------:R-:W-:Y:S02]  /*764d0*/  STL.64 [R1+0x13e0], R8 ;  /* 0x0013e00801007387 */ /* 0x000fe40000100a00 */
[----:B------:R0:W-:Y:S02]  /*764e0*/  STL.64 [R1+0x13e8], R10 ;  /* 0x0013e80a01007387 */ /* 0x0001e40000100a00 */
[C---:B0-----:R-:W-:Y:S01]  /*764f0*/  HMMA.16816.F32 R8, R4.reuse, R26, R44 ;  /* 0x0000001a0408723c */ /* 0x041fe2000000182c */
[----:B------:R-:W-:Y:S01]  /*76500*/  STL.64 [R1+0x3a68], R30 ;  /* 0x003a681e01007387 */ /* 0x000fe20000100a00 */
[----:B------:R-:W-:Y:S02]  /*76510*/  STL.64 [R1+0x3a60], R28 ;  /* 0x003a601c01007387 */ /* 0x000fe40000100a00 */
[----:B------:R0:W-:Y:S02]  /*76520*/  STL.64 [R1+0x13d0], R16 ;  /* 0x0013d01001007387 */ /* 0x0001e40000100a00 */
[----:B------:R1:W-:Y:S01]  /*76530*/  STL.64 [R1+0x13d8], R18 ;  /* 0x0013d81201007387 */ /* 0x0003e20000100a00 */
[----:B------:R-:W2:Y:S05]  /*76540*/  LDL.LU R56, [R1+0x7c0] ;  /* 0x0007c00001387983 */ /* 0x000eaa0000300800 */
[----:B------:R-:W-:Y:S02]  /*76550*/  STL.64 [R1+0x1340], R12 ;  /* 0x0013400c01007387 */ /* 0x000fe40000100a00 */
[----:B------:R-:W-:Y:S09]  /*76560*/  STL.64 [R1+0x1348], R14 ;  /* 0x0013480e01007387 */ /* 0x000ff20000100a00 */
[----:B------:R-:W-:Y:S01]  /*76570*/  STL.64 [R1+0x1330], R8 ;  /* 0x0013300801007387 */ /* 0x000fe20000100a00 */
[----:B------:R3:W-:Y:S02]  /*76580*/  STL.64 [R1+0x1338], R10 ;  /* 0x0013380a01007387 */ /* 0x0007e40000100a00 */
[----:B------:R-:W2:Y:S02]  /*76590*/  LDL.LU R57, [R1+0x7c4] ;  /* 0x0007c40001397983 */ /* 0x000ea40000300800 */
[----:B------:R-:W4:Y:S01]  /*765a0*/  LDL.LU R58, [R1+0x7c8] ;  /* 0x0007c800013a7983 */ /* 0x000f220000300800 */
[----:B------:R-:W4:Y:S04]  /*765b0*/  LDL.LU R59, [R1+0x7cc] ;  /* 0x0007cc00013b7983 */ /* 0x000f280000300800 */
[----:B----4-:R-:W-:Y:S01]  /*765c0*/  STL.64 [R1+0x3a78], R58 ;  /* 0x003a783a01007387 */ /* 0x010fe20000100a00 */
[----:B--2---:R2:W-:Y:S02]  /*765d0*/  STL.64 [R1+0x3a70], R56 ;  /* 0x003a703801007387 */ /* 0x0045e40000100a00 */
[----:B------:R-:W4:Y:S02]  /*765e0*/  LDL R22, [R1+0x8] ;  /* 0x0000080001167983 */ /* 0x000f240000100800 */
[----:B------:R-:W4:Y:S02]  /*765f0*/  LDL R23, [R1+0xc] ;  /* 0x00000c0001177983 */ /* 0x000f240000100800 */
[----:B----4-:R4:W-:Y:S01]  /*76600*/  STL.64 [R1+0x3a80], R22 ;  /* 0x003a801601007387 */ /* 0x0109e20000100a00 */
[----:B0-----:R-:W2:Y:S02]  /*76610*/  LDL.LU R16, [R1+0x7d0] ;  /* 0x0007d00001107983 */ /* 0x001ea40000300800 */
[----:B------:R-:W2:Y:S02]  /*76620*/  LDL.LU R17, [R1+0x7d4] ;  /* 0x0007d40001117983 */ /* 0x000ea40000300800 */
[----:B-1----:R-:W2:Y:S01]  /*76630*/  LDL.LU R18, [R1+0x7d8] ;  /* 0x0007d80001127983 */ /* 0x002ea20000300800 */
[----:B------:R-:W2:Y:S04]  /*76640*/  LDL.LU R19, [R1+0x7dc] ;  /* 0x0007dc0001137983 */ /* 0x000ea80000300800 */
[----:B--2---:R-:W-:Y:S01]  /*76650*/  STL.64 [R1+0x3a90], R18 ;  /* 0x003a901201007387 */ /* 0x004fe20000100a00 */
[----:B------:R-:W-:Y:S02]  /*76660*/  STL.64 [R1+0x3a88], R16 ;  /* 0x003a881001007387 */ /* 0x000fe40000100a00 */
[----:B---3--:R-:W2:Y:S02]  /*76670*/  LDL R10, [R1+0x18] ;  /* 0x00001800010a7983 */ /* 0x008ea40000100800 */
[----:B------:R-:W2:Y:S02]  /*76680*/  LDL R11, [R1+0x1c] ;  /* 0x00001c00010b7983 */ /* 0x000ea40000100800 */
[----:B--2---:R-:W-:Y:S01]  /*76690*/  STL.64 [R1+0x3a98], R10 ;  /* 0x003a980a01007387 */ /* 0x004fe20000100a00 */
[----:B------:R-:W2:Y:S02]  /*766a0*/  LDL R30, [R1+0x28] ;  /* 0x00002800011e7983 */ /* 0x000ea40000100800 */
[----:B------:R-:W2:Y:S02]  /*766b0*/  LDL R31, [R1+0x2c] ;  /* 0x00002c00011f7983 */ /* 0x000ea40000100800 */
[----:B--2---:R-:W-:Y:S01]  /*766c0*/  STL.64 [R1+0x3aa0], R30 ;  /* 0x003aa01e01007387 */ /* 0x004fe20000100a00 */
[----:B------:R-:W2:Y:S02]  /*766d0*/  LDL.LU R56, [R1+0x7f0] ;  /* 0x0007f00001387983 */ /* 0x000ea40000300800 */
[----:B------:R-:W2:Y:S02]  /*766e0*/  LDL.LU R57, [R1+0x7f4] ;  /* 0x0007f40001397983 */ /* 0x000ea40000300800 */
[----:B------:R-:W3:Y:S01]  /*766f0*/  LDL.LU R58, [R1+0x7f8] ;  /* 0x0007f800013a7983 */ /* 0x000ee20000300800 */
[----:B------:R-:W3:Y:S04]  /*76700*/  LDL.LU R59, [R1+0x7fc] ;  /* 0x0007fc00013b7983 */ /* 0x000ee80000300800 */
[----:B---3--:R-:W-:Y:S01]  /*76710*/  STL.64 [R1+0x3ac0], R58 ;  /* 0x003ac03a01007387 */ /* 0x008fe20000100a00 */
[----:B--2---:R0:W-:Y:S02]  /*76720*/  STL.64 [R1+0x3ab8], R56 ;  /* 0x003ab83801007387 */ /* 0x0041e40000100a00 */
[----:B----4-:R-:W2:Y:S02]  /*76730*/  LDL R22, [R1+0x38] ;  /* 0x0000380001167983 */ /* 0x010ea40000100800 */
[----:B------:R-:W2:Y:S02]  /*76740*/  LDL R23, [R1+0x3c] ;  /* 0x00003c0001177983 */ /* 0x000ea40000100800 */
[----:B--2---:R-:W-:Y:S01]  /*76750*/  STL.64 [R1+0x3ac8], R22 ;  /* 0x003ac81601007387 */ /* 0x004fe20000100a00 */
[----:B------:R-:W2:Y:S02]  /*76760*/  LDL R14, [R1+0x58] ;  /* 0x00005800010e7983 */ /* 0x000ea40000100800 */
[----:B------:R-:W2:Y:S02]  /*76770*/  LDL R15, [R1+0x5c] ;  /* 0x00005c00010f7983 */ /* 0x000ea40000100800 */
[----:B------:R-:W3:Y:S01]  /*76780*/  LDL.LU R24, [R1+0x860] ;  /* 0x0008600001187983 */ /* 0x000ee20000300800 */
[----:B------:R-:W3:Y:S01]  /*76790*/  LDL.LU R25, [R1+0x864] ;  /* 0x0008640001197983 */ /* 0x000ee20000300800 */
[----:B------:R-:W3:Y:S02]  /*767a0*/  LDL.LU R26, [R1+0x868] ;  /* 0x00086800011a7983 */ /* 0x000ee40000300800 */
[----:B------:R-:W3:Y:S02]  /*767b0*/  LDL.LU R27, [R1+0x86c] ;  /* 0x00086c00011b7983 */ /* 0x000ee40000300800 */
[----:B------:R-:W3:Y:S01]  /*767c0*/  LDL.64 R54, [R1+0x98] ;  /* 0x0000980001367983 */ /* 0x000ee20000100a00 */
[----:B--2---:R-:W-:Y:S01]  /*767d0*/  STL.64 [R1+0x3ad8], R14 ;  /* 0x003ad80e01007387 */ /* 0x004fe20000100a00 */
[----:B0-----:R-:W2:Y:S02]  /*767e0*/  LDL.LU R56, [R1+0x820] ;  /* 0x0008200001387983 */ /* 0x001ea40000300800 */
[----:B------:R-:W2:Y:S02]  /*767f0*/  LDL.LU R57, [R1+0x824] ;  /* 0x0008240001397983 */ /* 0x000ea40000300800 */
[----:B------:R-:W4:Y:S01]  /*76800*/  LDL.LU R58, [R1+0x828] ;  /* 0x00082800013a7983 */ /* 0x000f220000300800 */
[----:B------:R-:W4:Y:S01]  /*76810*/  LDL.LU R59, [R1+0x82c] ;  /* 0x00082c00013b7983 */ /* 0x000f220000300800 */
[----:B---3--:R-:W-:Y:S03]  /*76820*/  HMMA.16816.F32 R24, R4, R54, R24 ;  /* 0x000000360418723c */ /* 0x008fe60000001818 */
[----:B----4-:R-:W-:Y:S01]  /*76830*/  STL.64 [R1+0x3af0], R58 ;  /* 0x003af03a01007387 */ /* 0x010fe20000100a00 */
        /* <DEDUP_REMOVED lines=9> */
[----:B------:R-:W3:Y:S01]  /*768d0*/  LDL.64 R14, [R1+0x78] ;  /* 0x00007800010e7983 */ /* 0x000ee20000100a00 */
        /* <DEDUP_REMOVED lines=18> */
[----:B------:R-:W-:Y:S01]  /*76a00*/  STL.64 [R1+0x1320], R24 ;  /* 0x0013201801007387 */ /* 0x000fe20000100a00 */
[----:B------:R0:W-:Y:S04]  /*76a10*/  STL.64 [R1+0x1328], R26 ;  /* 0x0013281a01007387 */ /* 0x0001e80000100a00 */
[----:B0-----:R-:W2:Y:S01]  /*76a20*/  LDL.LU.64 R26, [R1+0x3af8] ;  /* 0x003af800011a7983 */ /* 0x001ea20000300a00 */
[----:B------:R-:W4:Y:S02]  /*76a30*/  LDL.LU R52, [R1+0x7b0] ;  /* 0x0007b00001347983 */ /* 0x000f240000300800 */
[----:B------:R-:W-:-:S02]  /*76a40*/  IMAD.MOV.U32 R40, RZ, RZ, R54 ;  /* 0x000000ffff287224 */ /* 0x000fc400078e0036 */
[----:B------:R-:W4:Y:S02]  /*76a50*/  LDL.LU R53, [R1+0x7b4] ;  /* 0x0007b40001357983 */ /* 0x000f240000300800 */
[----:B------:R-:W-:Y:S01]  /*76a60*/  IMAD.MOV.U32 R33, RZ, RZ, R55 ;  /* 0x000000ffff217224 */ /* 0x000fe200078e0037 */
[----:B------:R-:W4:Y:S01]  /*76a70*/  LDL.LU R54, [R1+0x7b8] ;  /* 0x0007b80001367983 */ /* 0x000f220000300800 */
[----:B------:R-:W4:Y:S01]  /*76a80*/  LDL.LU R55, [R1+0x7bc] ;  /* 0x0007bc0001377983 */ /* 0x000f220000300800 */
[C---:B---3--:R-:W-:Y:S08]  /*76a90*/  HMMA.16816.F32 R44, R4.reuse, R14, R44 ;  /* 0x0000000e042c723c */ /* 0x048ff0000000182c */
[----:B--2---:R-:W-:Y:S01]  /*76aa0*/  HMMA.16816.F32 R56, R4, R26, R56 ;  /* 0x0000001a0438723c */ /* 0x004fe20000001838 */
[----:B------:R-:W-:-:S02]  /*76ab0*/  IMAD.MOV.U32 R32, RZ, RZ, R26 ;  /* 0x000000ffff207224 */ /* 0x000fc400078e001a */
[----:B------:R-:W-:Y:S02]  /*76ac0*/  IMAD.MOV.U32 R3, RZ, RZ, R27 ;  /* 0x000000ffff037224 */ /* 0x000fe400078e001b */
[----:B------:R-:W-:Y:S11]  /*76ad0*/  IMAD.MOV.U32 R41, RZ, RZ, R15 ;  /* 0x000000ffff297224 */ /* 0x000ff600078e000f */
[----:B------:R-:W-:Y:S07]  /*76ae0*/  @!UPT UIADD3 URZ, URZ, URZ, URZ ;  /* 0x0000003f3f3ff290 */ /* 0x000fee000fffe03f */
[----:B------:R-:W-:Y:S01]  /*76af0*/  STL.64 [R1+0x1310], R56 ;  /* 0x0013103801007387 */ /* 0x000fe20000100a00 */
[----:B------:R0:W-:Y:S03]  /*76b00*/  STL.64 [R1+0x1318], R58 ;  /* 0x0013183a01007387 */ /* 0x0001e60000100a00 */
[----:B0-----:R-:W2:Y:S01]  /*76b10*/  LDL.LU.64 R58, [R1+0x3af0] ;  /* 0x003af000013a7983 */ /* 0x001ea20000300a00 */
[----:B------:R-:W2:Y:S02]  /*76b20*/  LDL.LU.64 R56, [R1+0x3ae8] ;  /* 0x003ae80001387983 */ /* 0x000ea40000300a00 */
[----:B------:R-:W3:Y:S02]  /*76b30*/  LDL.LU R24, [R1+0x7a0] ;  /* 0x0007a00001187983 */ /* 0x000ee40000300800 */
[----:B------:R-:W3:Y:S01]  /*76b40*/  LDL.LU R25, [R1+0x7a4] ;  /* 0x0007a40001197983 */ /* 0x000ee20000300800 */
[----:B------:R-:W3:Y:S01]  /*76b50*/  LDL.LU R26, [R1+0x7a8] ;  /* 0x0007a800011a7983 */ /* 0x000ee20000300800 */
[----:B------:R-:W3:Y:S02]  /*76b60*/  LDL.LU R27, [R1+0x7ac] ;  /* 0x0007ac00011b7983 */ /* 0x000ee40000300800 */
[----:B------:R0:W-:Y:S02]  /*76b70*/  STL.64 [R1+0x12c0], R44 ;  /* 0x0012c02c01007387 */ /* 0x0001e40000100a00 */
[----:B------:R1:W-:Y:S02]  /*76b80*/  STL.64 [R1+0x12c8], R46 ;  /* 0x0012c82e01007387 */ /* 0x0003e40000100a00 */
[----:B0-----:R-:W-:Y:S01]  /*76b90*/  IMAD.MOV.U32 R44, RZ, RZ, R14 ;  /* 0x000000ffff2c7224 */ /* 0x001fe200078e000e */
[----:B-1----:R-:W2:Y:S01]  /*76ba0*/  LDL.LU.64 R46, [R1+0x3ae0] ;  /* 0x003ae000012e7983 */ /* 0x002ea20000300a00 */
[----:B------:R-:W2:Y:S01]  /*76bb0*/  LDL.LU.64 R14, [R1+0x3ad8] ;  /* 0x003ad800010e7983 */ /* 0x000ea20000300a00 */
[C---:B----4-:R-:W-:Y:S08]  /*76bc0*/  HMMA.16816.F32 R48, R4.reuse, R22, R48 ;  /* 0x000000160430723c */ /* 0x050ff00000001830 */
[C---:B------:R-:W-:Y:S01]  /*76bd0*/  HMMA.16816.F32 R28, R4.reuse, R10, R28 ;  /* 0x0000000a041c723c */ /* 0x040fe2000000181c */
[----:B------:R-:W-:Y:S11]  /*76be0*/  IMAD.MOV.U32 R45, RZ, RZ, R23 ;  /* 0x000000ffff2d7224 */ /* 0x000ff600078e0017 */
[----:B------:R-:W-:Y:S03]  /*76bf0*/  @!UPT UIADD3 URZ, URZ, URZ, URZ ;  /* 0x0000003f3f3ff290 */ /* 0x000fe6000fffe03f */
[----:B------:R0:W-:Y:S01]  /*76c00*/  STL.64 [R1+0x12b0], R48 ;  /* 0x0012b03001007387 */ /* 0x0001e20000100a00 */
[----:B------:R1:W-:Y:S02]  /*76c10*/  STL.64 [R1+0x12b8], R50 ;  /* 0x0012b83201007387 */ /* 0x0003e40000100a00 */
[----:B0-----:R-:W-:Y:S01]  /*76c20*/  IMAD.MOV.U32 R48, RZ, RZ, R22 ;  /* 0x000000ffff307224 */ /* 0x001fe200078e0016 */
[----:B-1----:R-:W4:Y:S01]  /*76c30*/  LDL.LU.64 R50, [R1+0x3ad0] ;  /* 0x003ad00001327983 */ /* 0x002f220000300a00 */
[----:B------:R-:W3:Y:S02]  /*76c40*/  LDL.LU.64 R22, [R1+0x3ac8] ;  /* 0x003ac80001167983 */ /* 0x000ee40000300a00 */
[----:B------:R-:W-:Y:S02]  /*76c50*/  IMAD.MOV.U32 R2, RZ, RZ, R10 ;  /* 0x000000ffff027224 */ /* 0x000fe400078e000a */
[----:B------:R-:W-:Y:S01]  /*76c60*/  IMAD.MOV.U32 R0, RZ, RZ, R11 ;  /* 0x000000ffff007224 */ /* 0x000fe200078e000b */
[C---:B--2---:R-:W-:Y:S01]  /*76c70*/  HMMA.16816.F32 R12, R4.reuse, R14, R56 ;  /* 0x0000000e040c723c */ /* 0x044fe20000001838 */
[----:B------:R-:W2:Y:S01]  /*76c80*/  LDL.LU.64 R58, [R1+0x3ac0] ;  /* 0x003ac000013a7983 */ /* 0x000ea20000300a00 */
[----:B------:R-:W2:Y:S11]  /*76c90*/  LDL.LU.64 R56, [R1+0x3ab8] ;  /* 0x003ab80001387983 */ /* 0x000eb60000300a00 */
[----:B------:R-:W-:Y:S10]  /*76ca0*/  @!UPT UIADD3 URZ, URZ, URZ, URZ ;  /* 0x0000003f3f3ff290 */ /* 0x000ff4000fffe03f */
[----:B------:R0:W-:Y:S01]  /*76cb0*/  STL.64 [R1+0x12a0], R12 ;  /* 0x0012a00c01007387 */ /* 0x0001e20000100a00 */
[----:B------:R1:W-:Y:S02]  /*76cc0*/  STL.64 [R1+0x12a8], R14 ;  /* 0x0012a80e01007387 */ /* 0x0003e40000100a00 */
[----:B0-----:R-:W-:Y:S02]  /*76cd0*/  IMAD.MOV.U32 R12, RZ, RZ, R43 ;  /* 0x000000ffff0c7224 */ /* 0x001fe400078e002b */
[----:B------:R-:W-:Y:S01]  /*76ce0*/  IMAD.MOV.U32 R13, RZ, RZ, R42 ;  /* 0x000000ffff0d7224 */ /* 0x000fe200078e002a */
[----:B------:R-:W2:Y:S01]  /*76cf0*/  LDL.LU R43, [R1+0x3ab4] ;  /* 0x003ab400012b7983 */ /* 0x000ea20000300800 */
[----:B------:R-:W2:Y:S02]  /*76d00*/  LDL.LU R42, [R1+0x3ab0] ;  /* 0x003ab000012a7983 */ /* 0x000ea40000300800 */
[----:B-1----:R-:W-:Y:S02]  /*76d10*/  IMAD.MOV.U32 R14, RZ, RZ, R34 ;  /* 0x000000ffff0e7224 */ /* 0x002fe400078e0022 */
[----:B------:R-:W-:Y:S01]  /*76d20*/  IMAD.MOV.U32 R15, RZ, RZ, R35 ;  /* 0x000000ffff0f7224 */ /* 0x000fe200078e0023 */
[----:B------:R-:W2:Y:S01]  /*76d30*/  LDL.LU R34, [R1+0x3aac] ;  /* 0x003aac0001227983 */ /* 0x000ea20000300800 */
[----:B------:R-:W2:Y:S02]  /*76d40*/  LDL.LU R35, [R1+0x3aa8] ;  /* 0x003aa80001237983 */ /* 0x000ea40000300800 */
[----:B------:R-:W-:Y:S02]  /*76d50*/  STL.64 [R1+0x1290], R28 ;  /* 0x0012901c01007387 */ /* 0x000fe40000100a00 */
[----:B------:R0:W-:Y:S02]  /*76d60*/  STL.64 [R1+0x1298], R30 ;  /* 0x0012981e01007387 */ /* 0x0001e40000100a00 */
[----:B0-----:R-:W2:Y:S01]  /*76d70*/  LDL.LU.64 R30, [R1+0x3aa0] ;  /* 0x003aa000011e7983 */ /* 0x001ea20000300a00 */
[----:B------:R-:W4:Y:S01]  /*76d80*/  LDL.LU.64 R10, [R1+0x3a98] ;  /* 0x003a9800010a7983 */ /* 0x000f220000300a00 */
[C---:B---3--:R-:W-:Y:S01]  /*76d90*/  HMMA.16816.F32 R20, R4.reuse, R22, R16 ;  /* 0x000000160414723c */ /* 0x048fe20000001810 */
[----:B------:R-:W3:Y:S01]  /*76da0*/  LDL.LU.64 R18, [R1+0x3a90] ;  /* 0x003a900001127983 */ /* 0x000ee20000300a00 */
[----:B------:R-:W3:Y:S11]  /*76db0*/  LDL.LU.64 R16, [R1+0x3a88] ;  /* 0x003a880001107983 */ /* 0x000ef60000300a00 */
[----:B------:R-:W-:Y:S10]  /*76dc0*/  @!UPT UIADD3 URZ, URZ, URZ, URZ ;  /* 0x0000003f3f3ff290 */ /* 0x000ff4000fffe03f */
[----:B------:R-:W-:Y:S01]  /*76dd0*/  STL.64 [R1+0x1280], R20 ;  /* 0x0012801401007387 */ /* 0x000fe20000100a00 */
[----:B------:R0:W-:Y:S03]  /*76de0*/  STL.64 [R1+0x1288], R22 ;  /* 0x0012881601007387 */ /* 0x0001e60000100a00 */
[----:B0-----:R-:W3:Y:S01]  /*76df0*/  LDL.LU.64 R22, [R1+0x3a80] ;  /* 0x003a800001167983 */ /* 0x001ee20000300a00 */
[C---:B--2---:R-:W-:Y:S03]  /*76e00*/  HMMA.16816.F32 R28, R4.reuse, R30, R56 ;  /* 0x0000001e041c723c */ /* 0x044fe60000001838 */
[----:B------:R-:W2:Y:S01]  /*76e10*/  LDL.LU.64 R58, [R1+0x3a78] ;  /* 0x003a7800013a7983 */ /* 0x000ea20000300a00 */
[----:B------:R-:W2:Y:S11]  /*76e20*/  LDL.LU.64 R56, [R1+0x3a70] ;  /* 0x003a700001387983 */ /* 0x000eb60000300a00 */
[----:B------:R-:W-:Y:S08]  /*76e30*/  @!UPT UIADD3 URZ, URZ, URZ, URZ ;  /* 0x0000003f3f3ff290 */ /* 0x000ff0000fffe03f */
[----:B------:R-:W-:Y:S01]  /*76e40*/  STL.64 [R1+0x1270], R28 ;  /* 0x0012701c01007387 */ /* 0x000fe20000100a00 */
[----:B------:R0:W-:Y:S03]  /*76e50*/  STL.64 [R1+0x1278], R30 ;  /* 0x0012781e01007387 */ /* 0x0001e60000100a00 */
[----:B0-----:R-:W2:Y:S01]  /*76e60*/  LDL.LU.64 R30, [R1+0x3a68] ;  /* 0x003a6800011e7983 */ /* 0x001ea20000300a00 */
[----:B------:R-:W2:Y:S01]  /*76e70*/  LDL.LU.64 R28, [R1+0x3a60] ;  /* 0x003a6000011c7983 */ /* 0x000ea20000300a00 */
[C---:B----4-:R-:W-:Y:S01]  /*76e80*/  HMMA.16816.F32 R8, R4.reuse, R10, R36 ;  /* 0x0000000a0408723c */ /* 0x050fe20000001824 */
[----:B------:R-:W4:Y:S07]  /*76e90*/  LDL.LU.64 R38, [R1+0x3a58] ;  /* 0x003a580001267983 */ /* 0x000f2e0000300a00 */
[C---:B---3--:R-:W-:Y:S08]  /*76ea0*/  HMMA.16816.F32 R20, R4.reuse, R22, R16 ;  /* 0x000000160414723c */ /* 0x048ff00000001810 */
[C---:B------:R-:W-:Y:S01]  /*76eb0*/  HMMA.16816.F32 R52, R4.reuse, R34, R52 ;  /* 0x000000220434723c */ /* 0x040fe20000001834 */
[----:B------:R-:W3:Y:S06]  /*76ec0*/  LDL.LU.64 R36, [R1+0x3a50] ;  /* 0x003a500001247983 */ /* 0x000eec0000300a00 */
[----:B------:R-:W-:Y:S01]  /*76ed0*/  STL.64 [R1+0x1260], R8 ;  /* 0x0012600801007387 */ /* 0x000fe20000100a00 */
[----:B------:R0:W-:Y:S03]  /*76ee0*/  STL.64 [R1+0x1268], R10 ;  /* 0x0012680a01007387 */ /* 0x0001e60000100a00 */
[----:B0-----:R-:W3:Y:S01]  /*76ef0*/  LDL.LU.64 R10, [R1+0x3a48] ;  /* 0x003a4800010a7983 */ /* 0x001ee20000300a00 */
[----:B------:R-:W3:Y:S02]  /*76f00*/  LDL.LU.64 R8, [R1+0x3a40] ;  /* 0x003a400001087983 */ /* 0x000ee40000300a00 */
[----:B------:R-:W3:Y:S02]  /*76f10*/  LDL.LU.64 R18, [R1+0x3a38] ;  /* 0x003a380001127983 */ /* 0x000ee40000300a00 */
[----:B------:R-:W-:Y:S01]  /*76f20*/  STL.64 [R1+0x1250], R20 ;  /* 0x0012501401007387 */ /* 0x000fe20000100a00 */
[----:B------:R0:W-:Y:S04]  /*76f30*/  STL.64 [R1+0x1258], R22 ;  /* 0x0012581601007387 */ /* 0x0001e80000100a00 */
[----:B0-----:R-:W3:Y:S01]  /*76f40*/  LDL.LU.64 R22, [R1+0x3a30] ;  /* 0x003a300001167983 */ /* 0x001ee20000300a00 */
[----:B--2---:R-:W-:Y:S11]  /*76f50*/  HMMA.16816.F32 R56, R4, R30, R56 ;  /* 0x0000001e0438723c */ /* 0x004ff60000001838 */
[----:B------:R-:W-:Y:S11]  /*76f60*/  @!UPT UIADD3 URZ, URZ, URZ, URZ ;  /* 0x0000003f3f3ff290 */ /* 0x000ff6000fffe03f */
[----:B------:R-:W-:Y:S01]  /*76f70*/  @!UPT UIADD3 URZ, URZ, URZ, URZ ;  /* 0x0000003f3f3ff290 */ /* 0x000fe2000fffe03f */
[----:B------:R-:W-:Y:S01]  /*76f80*/  STL.64 [R1+0x1240], R56 ;  /* 0x0012403801007387 */ /* 0x000fe20000100a00 */
[----:B------:R0:W-:Y:S03]  /*76f90*/  STL.64 [R1+0x1248], R58 ;  /* 0x0012483a01007387 */ /* 0x0001e60000100a00 */
[----:B0-----:R-:W2:Y:S01]  /*76fa0*/  LDL.LU.64 R58, [R1+0x3a28] ;  /* 0x003a2800013a7983 */ /* 0x001ea20000300a00 */
[----:B------:R4:W-:Y:S02]  /*76fb0*/  STL.64 [R1+0x3950], R30 ;  /* 0x0039501e01007387 */ /* 0x0009e40000100a00 */
[----:B------:R0:W-:Y:S02]  /*76fc0*/  STL.64 [R1+0x3978], R28 ;  /* 0x0039781c01007387 */ /* 0x0001e40000100a00 */
[----:B----4-:R-:W-:Y:S01]  /*76fd0*/  IMAD.MOV.U32 R30, RZ, RZ, R38 ;  /* 0x000000ffff1e7224 */ /* 0x010fe200078e0026 */
[----:B0-----:R-:W4:Y:S01]  /*76fe0*/  LDL.LU R28, [R1+0x780] ;  /* 0x00078000011c7983 */ /* 0x001f220000300800 */
[----:B------:R-:W4:Y:S02]  /*76ff0*/  LDL.LU R29, [R1+0x784] ;  /* 0x00078400011d7983 */ /* 0x000f240000300800 */
[----:B------:R-:W2:Y:S02]  /*77000*/  LDL.LU R38, [R1+0x3a24] ;  /* 0x003a240001267983 */ /* 0x000ea40000300800 */
[----:B------:R-:W-:-:S02]  /*77010*/  IMAD.MOV.U32 R31, RZ, RZ, R39 ;  /* 0x000000ffff1f7224 */ /* 0x000fc400078e0027 */
[----:B------:R-:W2:Y:S01]  /*77020*/  LDL.LU R39, [R1+0x3a20] ;  /* 0x003a200001277983 */ /* 0x000ea20000300800 */
[----:B------:R-:W-:Y:S02]  /*77030*/  STL.64 [R1+0x1230], R52 ;  /* 0x0012303401007387 */ /* 0x000fe40000100a00 */
[----:B------:R0:W-:Y:S02]  /*77040*/  STL.64 [R1+0x1238], R54 ;  /* 0x0012383601007387 */ /* 0x0001e40000100a00 */
[----:B0-----:R-:W3:Y:S01]  /*77050*/  LDL.LU.64 R54, [R1+0x3a18] ;  /* 0x003a180001367983 */ /* 0x001ee20000300a00 */
[----:B------:R-:W-:Y:S02]  /*77060*/  STL.64 [R1+0x38e0], R34 ;  /* 0x0038e02201007387 */ /* 0x000fe40000100a00 */
[----:B------:R0:W-:Y:S02]  /*77070*/  STL.64 [R1+0x3990], R32 ;  /* 0x0039902001007387 */ /* 0x0001e40000100a00 */
[----:B0-----:R-:W-:-:S02]  /*77080*/  IMAD.MOV.U32 R32, RZ, RZ, R42 ;  /* 0x000000ffff207224 */ /* 0x001fc400078e002a */
[----:B------:R-:W-:Y:S01]  /*77090*/  IMAD.MOV.U32 R33, RZ, RZ, R43 ;  /* 0x000000ffff217224 */ /* 0x000fe200078e002b */
[----:B------:R-:W3:Y:S01]  /*770a0*/  LDL.LU R42, [R1+0x3a10] ;  /* 0x003a1000012a7983 */ /* 0x000ee20000300800 */
[----:B------:R-:W3:Y:S02]  /*770b0*/  LDL.LU R43, [R1+0x3a0c] ;  /* 0x003a0c00012b7983 */ /* 0x000ee40000300800 */
[----:B------:R-:W-:Y:S02]  /*770c0*/  IMAD.MOV.U32 R34, RZ, RZ, R46 ;  /* 0x000000ffff227224 */ /* 0x000fe400078e002e */
[----:B------:R-:W-:Y:S01]  /*770d0*/  IMAD.MOV.U32 R35, RZ, RZ, R47 ;  /* 0x000000ffff237224 */ /* 0x000fe200078e002f */
[----:B------:R-:W4:Y:S01]  /*770e0*/  LDL.LU R46, [R1+0x3a08] ;  /* 0x003a0800012e7983 */ /* 0x000f220000300800 */
[----:B------:R-:W4:Y:S01]  /*770f0*/  LDL.LU R47, [R1+0x3a04] ;  /* 0x003a0400012f7983 */ /* 0x000f220000300800 */
[C---:B--2---:R-:W-:Y:S08]  /*77100*/  HMMA.16816.F32 R24, R4.reuse, R38, R24 ;  /* 0x000000260418723c */ /* 0x044ff00000001818 */
[C---:B---3--:R-:W-:Y:S08]  /*77110*/  HMMA.16816.F32 R32, R4.reuse, R42, R32 ;  /* 0x0000002a0420723c */ /* 0x048ff00000001820 */
[----:B----4-:R-:W-:Y:S07]  /*77120*/  HMMA.16816.F32 R28, R4, R46, R28 ;  /* 0x0000002e041c723c */ /* 0x010fee000000181c */
[----:B------:R-:W-:Y:S01]  /*77130*/  STL.64 [R1+0x1220], R24 ;  /* 0x0012201801007387 */ /* 0x000fe20000100a00 */
[----:B------:R0:W-:Y:S03]  /*77140*/  STL.64 [R1+0x1228], R26 ;  /* 0x0012281a01007387 */ /* 0x0001e60000100a00 */
[----:B0-----:R-:W2:Y:S01]  /*77150*/  LDL.LU R27, [R1+0x3a00] ;  /* 0x003a0000011b7983 */ /* 0x001ea20000300800 */
[----:B------:R-:W-:Y:S02]  /*77160*/  STL.64 [R1+0x39a0], R38 ;  /* 0x0039a02601007387 */ /* 0x000fe40000100a00 */
[----:B------:R-:W-:Y:S02]  /*77170*/  STL.64 [R1+0x3998], R36 ;  /* 0x0039982401007387 */ /* 0x000fe40000100a00 */
[----:B------:R-:W-:Y:S01]  /*77180*/  STL.64 [R1+0x3948], R42 ;  /* 0x0039482a01007387 */ /* 0x000fe20000100a00 */
[----:B------:R-:W-:Y:S04]  /*77190*/  STL.64 [R1+0x39a8], R40 ;  /* 0x0039a82801007387 */ /* 0x000fe80000100a00 */
[----:B------:R0:W-:Y:S01]  /*771a0*/  STL.64 [R1+0x1210], R32 ;  /* 0x0012102001007387 */ /* 0x0001e20000100a00 */
[----:B------:R1:W-:Y:S03]  /*771b0*/  STL.64 [R1+0x1218], R34 ;  /* 0x0012182201007387 */ /* 0x0003e60000100a00 */
[----:B0-----:R-:W3:Y:S01]  /*771c0*/  LDL.LU R32, [R1+0x760] ;  /* 0x0007600001207983 */ /* 0x001ee20000300800 */
[----:B------:R0:W-:Y:S02]  /*771d0*/  STL.64 [R1+0x1200], R28 ;  /* 0x0012001c01007387 */ /* 0x0001e40000100a00 */
[----:B------:R4:W-:Y:S02]  /*771e0*/  STL.64 [R1+0x1208], R30 ;  /* 0x0012081e01007387 */ /* 0x0009e40000100a00 */
[----:B------:R-:W3:Y:S02]  /*771f0*/  LDL.LU R33, [R1+0x764] ;  /* 0x0007640001217983 */ /* 0x000ee40000300800 */
[----:B-1----:R-:W-:-:S02]  /*77200*/  IMAD.MOV.U32 R34, RZ, RZ, R50 ;  /* 0x000000ffff227224 */ /* 0x002fc400078e0032 */
[----:B------:R-:W-:Y:S01]  /*77210*/  IMAD.MOV.U32 R35, RZ, RZ, R51 ;  /* 0x000000ffff237224 */ /* 0x000fe200078e0033 */
[----:B------:R-:W2:Y:S01]  /*77220*/  LDL.LU R50, [R1+0x39fc] ;  /* 0x0039fc0001327983 */ /* 0x000ea20000300800 */
[----:B------:R-:W2:Y:S03]  /*77230*/  LDL.LU R51, [R1+0x39f8] ;  /* 0x0039f80001337983 */ /* 0x000ea60000300800 */
[----:B0-----:R-:W3:Y:S01]  /*77240*/  LDL.LU R28, [R1+0x4e0] ;  /* 0x0004e000011c7983 */ /* 0x001ee20000300800 */
[----:B------:R-:W3:Y:S02]  /*77250*/  LDL.LU R29, [R1+0x4e4] ;  /* 0x0004e400011d7983 */ /* 0x000ee40000300800 */
[----:B----4-:R-:W4:Y:S02]  /*77260*/  LDL.LU R30, [R1+0x4e8] ;  /* 0x0004e800011e7983 */ /* 0x010f240000300800 */
[----:B------:R-:W4:Y:S01]  /*77270*/  LDL.LU R31, [R1+0x4ec] ;  /* 0x0004ec00011f7983 */ /* 0x000f220000300800 */
[----:B------:R-:W-:Y:S01]  /*77280*/  STL.64 [R1+0x3960], R46 ;  /* 0x0039602e01007387 */ /* 0x000fe20000100a00 */
[----:B------:R0:W-:Y:S03]  /*77290*/  STL.64 [R1+0x39b0], R44 ;  /* 0x0039b02c01007387 */ /* 0x0001e60000100a00 */
[----:B0-----:R-:W3:Y:S01]  /*772a0*/  LDL.LU R44, [R1+0x490] ;  /* 0x00049000012c7983 */ /* 0x001ee20000300800 */
[----:B--2---:R-:W-:Y:S11]  /*772b0*/  HMMA.16816.F32 R12, R4, R50, R12 ;  /* 0x00000032040c723c */ /* 0x004ff6000000180c */
[----:B------:R-:W-:Y:S11]  /*772c0*/  @!UPT UIADD3 URZ, URZ, URZ, URZ ;  /* 0x0000003f3f3ff290 */ /* 0x000ff6000fffe03f */
[----:B------:R-:W-:Y:S01]  /*772d0*/  @!UPT UIADD3 URZ, URZ, URZ, URZ ;  /* 0x0000003f3f3ff290 */ /* 0x000fe2000fffe03f */
[----:B------:R0:W-:Y:S01]  /*772e0*/  STL.64 [R1+0x8d0], R12 ;  /* 0x0008d00c01007387 */ /* 0x0001e20000100a00 */
[----:B------:R1:W-:Y:S02]  /*772f0*/  STL.64 [R1+0x8d8], R14 ;  /* 0x0008d80e01007387 */ /* 0x0003e40000100a00 */
[----:B------:R-:W3:Y:S02]  /*77300*/  LDL.LU R45, [R1+0x494] ;  /* 0x00049400012d7983 */ /* 0x000ee40000300800 */
[----:B------:R-:W-:Y:S02]  /*77310*/  IMAD.MOV.U32 R46, RZ, RZ, R55 ;  /* 0x000000ffff2e7224 */ /* 0x000fe400078e0037 */
[----:B------:R-:W-:Y:S01]  /*77320*/  IMAD.MOV.U32 R47, RZ, RZ, R54 ;  /* 0x000000ffff2f7224 */ /* 0x000fe200078e0036 */
[----:B------:R-:W2:Y:S01]  /*77330*/  LDL.LU R55, [R1+0x39f4] ;  /* 0x0039f40001377983 */ /* 0x000ea20000300800 */
[----:B------:R-:W2:Y:S03]  /*77340*/  LDL.LU R54, [R1+0x39f0] ;  /* 0x0039f00001367983 */ /* 0x000ea60000300800 */
[----:B0-----:R-:W2:Y:S01]  /*77350*/  LDL.LU R12, [R1+0x4c0] ;  /* 0x0004c000010c7983 */ /* 0x001ea20000300800 */
[----:B------:R-:W2:Y:S02]  /*77360*/  LDL.LU R13, [R1+0x4c4] ;  /* 0x0004c400010d7983 */ /* 0x000ea40000300800 */
[----:B-1----:R-:W2:Y:S02]  /*77370*/  LDL.LU R14, [R1+0x4c8] ;  /* 0x0004c800010e7983 */ /* 0x002ea40000300800 */
[----:B------:R-:W2:Y:S01]  /*77380*/  LDL.LU R15, [R1+0x4cc] ;  /* 0x0004cc00010f7983 */ /* 0x000ea20000300800 */
[----:B------:R0:W-:Y:S04]  /*77390*/  STL.64 [R1+0x39c0], R46 ;  /* 0x0039c02e01007387 */ /* 0x0001e80000100a00 */
[----:B---3--:R1:W-:Y:S01]  /*773a0*/  STL.64 [R1+0x39b8], R44 ;  /* 0x0039b82c01007387 */ /* 0x0083e20000100a00 */
[----:B0-----:R-:W3:Y:S03]  /*773b0*/  LDL.64 R46, [R1+0x148] ;  /* 0x00014800012e7983 */ /* 0x001ee60000100a00 */
[----:B---3--:R2:W-:Y:S01]  /*773c0*/  STL.64 [R1+0x39d0], R46 ;  /* 0x0039d02e01007387 */ /* 0x0085e20000100a00 */
[----:B-1----:R-:W3:Y:S02]  /*773d0*/  LDL.LU R44, [R1+0x4b0] ;  /* 0x0004b000012c7983 */ /* 0x002ee40000300800 */
[----:B------:R-:W3:Y:S02]  /*773e0*/  LDL.LU R45, [R1+0x4b4] ;  /* 0x0004b400012d7983 */ /* 0x000ee40000300800 */
[----:B--2---:R-:W-:-:S02]  /*773f0*/  IMAD.MOV.U32 R46, RZ, RZ, R54 ;  /* 0x000000ffff2e7224 */ /* 0x004fc400078e0036 */
[----:B------:R-:W-:Y:S01]  /*77400*/  IMAD.MOV.U32 R47, RZ, RZ, R55 ;  /* 0x000000ffff2f7224 */ /* 0x000fe200078e0037 */
[----:B------:R-:W2:Y:S01]  /*77410*/  LDL.LU R54, [R1+0x39ec] ;  /* 0x0039ec0001367983 */ /* 0x000ea20000300800 */
[----:B------:R-:W2:Y:S02]  /*77420*/  LDL.LU R55, [R1+0x39e8] ;  /* 0x0039e80001377983 */ /* 0x000ea40000300800 */
[----:B------:R-:W2:Y:S02]  /*77430*/  LDL.64 R42, [R1+0x138] ;  /* 0x00013800012a7983 */ /* 0x000ea40000100a00 */
[----:B--2---:R0:W-:Y:S01]  /*77440*/  STL.64 [R1+0x39c8], R42 ;  /* 0x0039c82a01007387 */ /* 0x0041e20000100a00 */
[----:B------:R-:W2:Y:S02]  /*77450*/  LDL.LU R40, [R1+0x4a0] ;  /* 0x0004a00001287983 */ /* 0x000ea40000300800 */
[----:B------:R-:W2:Y:S02]  /*77460*/  LDL.LU R41, [R1+0x4a4] ;  /* 0x0004a40001297983 */ /* 0x000ea40000300800 */
[----:B0-----:R-:W-:-:S02]  /*77470*/  IMAD.MOV.U32 R42, RZ, RZ, R58 ;  /* 0x000000ffff2a7224 */ /* 0x001fc400078e003a */
[----:B------:R-:W-:Y:S01]  /*77480*/  IMAD.MOV.U32 R43, RZ, RZ, R59 ;  /* 0x000000ffff2b7224 */ /* 0x000fe200078e003b */
[----:B------:R-:W4:Y:S01]  /*77490*/  LDL.LU R58, [R1+0x39e4] ;  /* 0x0039e400013a7983 */ /* 0x000f220000300800 */
[----:B------:R-:W4:Y:S01]  /*774a0*/  LDL.LU R59, [R1+0x39e0] ;  /* 0x0039e000013b7983 */ /* 0x000f220000300800 */
[----:B------:R-:W-:Y:S01]  /*774b0*/  HMMA.16816.F32 R32, R4, R54, R32 ;  /* 0x000000360420723c */ /* 0x000fe20000001820 */
[----:B------:R-:W-:Y:S01]  /*774c0*/  STL.64 [R1+0x3940], R50 ;  /* 0x0039403201007387 */ /* 0x000fe20000100a00 */
[----:B------:R0:W-:Y:S01]  /*774d0*/  STL.64 [R1+0x3938], R54 ;  /* 0x0039383601007387 */ /* 0x0001e20000100a00 */
[----:B------:R-:W2:Y:S11]  /*774e0*/  LDL.LU R52, [R1+0x4d0] ;  /* 0x0004d00001347983 */ /* 0x000eb60000300800 */
[----:B------:R-:W-:Y:S09]  /*774f0*/  @!UPT UIADD3 URZ, URZ, URZ, URZ ;  /* 0x0000003f3f3ff290 */ /* 0x000ff2000fffe03f */
[----:B------:R-:W-:Y:S01]  /*77500*/  STL.64 [R1+0x8c0], R32 ;  /* 0x0008c02001007387 */ /* 0x000fe20000100a00 */
[----:B------:R1:W-:Y:S02]  /*77510*/  STL.64 [R1+0x8c8], R34 ;  /* 0x0008c82201007387 */ /* 0x0003e40000100a00 */
[----:B------:R-:W2:Y:S02]  /*77520*/  LDL.LU R53, [R1+0x4d4] ;  /* 0x0004d40001357983 */ /* 0x000ea40000300800 */
[----:B0-----:R-:W2:Y:S01]  /*77530*/  LDL.LU R54, [R1+0x4d8] ;  /* 0x0004d80001367983 */ /* 0x001ea20000300800 */
[----:B------:R-:W2:Y:S01]  /*77540*/  LDL.LU R55, [R1+0x4dc] ;  /* 0x0004dc0001377983 */ /* 0x000ea20000300800 */
[----:B------:R-:W3:Y:S01]  /*77550*/  LDL.LU R36, [R1+0x480] ;  /* 0x0004800001247983 */ /* 0x000ee20000300800 */
[----:B------:R-:W-:Y:S08]  /*77560*/  HMMA.16816.F32 R12, R8, R18, R12 ;  /* 0x00000012080c723c */ /* 0x000ff0000000180c */
[----:B----4-:R-:W-:Y:S11]  /*77570*/  HMMA.16816.F32 R4, R4, R58, R28 ;  /* 0x0000003a0404723c */ /* 0x010ff6000000181c */
[----:B------:R-:W-:Y:S11]  /*77580*/  @!UPT UIADD3 URZ, URZ, URZ, URZ ;  /* 0x0000003f3f3ff290 */ /* 0x000ff6000fffe03f */
[----:B------:R-:W-:Y:S01]  /*77590*/  @!UPT UIADD3 URZ, URZ, URZ, URZ ;  /* 0x0000003f3f3ff290 */ /* 0x000fe2000fffe03f */
[----:B------:R-:W-:Y:S01]  /*775a0*/  STL.64 [R1+0x8b0], R4 ;  /* 0x0008b00401007387 */ /* 0x000fe20000100a00 */
[----:B------:R-:W-:Y:S02]  /*775b0*/  STL.64 [R1+0x8b8], R6 ;  /* 0x0008b80601007387 */ /* 0x000fe40000100a00 */
[----:B------:R0:W4:Y:S04]  /*775c0*/  LDSM.16.MT88.4 R4, [R27+0xb000] ;  /* 0x00b000001b04783b */ /* 0x0001280000004200 */
[----:B------:R-:W3:Y:S01]  /*775d0*/  LDL.LU R37, [R1+0x484] ;  /* 0x0004840001257983 */ /* 0x000ee20000300800 */
[----:B------:R-:W3:Y:S01]  /*775e0*/  LDL.LU R38, [R1+0x488] ;  /* 0x0004880001267983 */ /* 0x000ee20000300800 */
[C---:B--2---:R-:W-:Y:S01]  /*775f0*/  HMMA.16816.F32 R52, R8.reuse, R22, R52 ;  /* 0x000000160834723c */ /* 0x044fe20000001834 */
[----:B------:R-:W2:Y:S02]  /*77600*/  LDL.LU R39, [R1+0x48c] ;  /* 0x00048c0001277983 */ /* 0x000ea40000300800 */
[----:B-1----:R-:W2:Y:S01]  /*77610*/  LDL.64 R34, [R1+0x128] ;  /* 0x0001280001227983 */ /* 0x002ea20000100a00 */
[----:B------:R1:W-:Y:S01]  /*77620*/  STL.64 [R1+0x3958], R58 ;  /* 0x0039583a01007387 */ /* 0x0003e20000100a00 */
[----:B------:R-:W2:Y:S02]  /*77630*/  LDL.LU R24, [R1+0x470] ;  /* 0x0004700001187983 */ /* 0x000ea40000300800 */
[----:B------:R-:W2:Y:S02]  /*77640*/  LDL.LU R25, [R1+0x474] ;  /* 0x0004740001197983 */ /* 0x000ea40000300800 */
[----:B------:R-:W2:Y:S01]  /*77650*/  LDL.LU R26, [R1+0x478] ;  /* 0x00047800011a7983 */ /* 0x000ea20000300800 */
[----:B0-----:R-:W2:Y:S01]  /*77660*/  LDL.LU R27, [R1+0x47c] ;  /* 0x00047c00011b7983 */ /* 0x001ea20000300800 */
[----:B------:R-:W2:Y:S03]  /*77670*/  LDL.64 R30, [R1+0x118] ;  /* 0x00011800011e7983 */ /* 0x000ea60000100a00 */
[----:B----4-:R-:W-:Y:S01]  /*77680*/  STL [R1+0x3898], R7 ;  /* 0x0038980701007387 */ /* 0x010fe20000100800 */
[----:B------:R-:W4:Y:S08]  /*77690*/  LDL.LU R56, [R1+0x440] ;  /* 0x0004400001387983 */ /* 0x000f300000300800 */
[----:B------:R-:W-:Y:S02]  /*776a0*/  STL.64 [R1+0x1830], R52 ;  /* 0x0018303401007387 */ /* 0x000fe40000100a00 */
[----:B------:R0:W-:Y:S01]  /*776b0*/  STL.64 [R1+0x1838], R54 ;  /* 0x0018383601007387 */ /* 0x0001e20000100a00 */
[----:B------:R-:W4:Y:S01]  /*776c0*/  LDL.LU R57, [R1+0x444] ;  /* 0x0004440001397983 */ /* 0x000f220000300800 */
[----:B-1----:R-:W4:Y:S02]  /*776d0*/  LDL.LU R58, [R1+0x448] ;  /* 0x00044800013a7983 */ /* 0x002f240000300800 */
[----:B------:R-:W4:Y:S01]  /*776e0*/  LDL.LU R59, [R1+0x44c] ;  /* 0x00044c00013b7983 */ /* 0x000f220000300800 */
[----:B0-----:R-:W2:Y:S01]  /*776f0*/  LDL.64 R54, [R1+0xe8] ;  /* 0x0000e80001367983 */ /* 0x001ea20000100a00 */
[----:B------:R-:W-:Y:S02]  /*77700*/  STL.64 [R1+0x1820], R12 ;  /* 0x0018200c01007387 */ /* 0x000fe40000100a00 */
[----:B------:R0:W-:Y:S02]  /*77710*/  STL.64 [R1+0x1828], R14 ;  /* 0x0018280e01007387 */ /* 0x0001e40000100a00 */
[----:B0-----:R-:W3:Y:S02]  /*77720*/  LDL.LU.64 R14, [R1+0x39d8] ;  /* 0x0039d800010e7983 */ /* 0x001ee40000300a00 */
[C---:B---3--:R-:W-:Y:S11]  /*77730*/  HMMA.16816.F32 R44, R8.reuse, R14, R44 ;  /* 0x0000000e082c723c */ /* 0x048ff6000000182c */
[----:B------:R-:W-:Y:S11]  /*77740*/  @!UPT UIADD3 URZ, URZ, URZ, URZ ;  /* 0x0000003f3f3ff290 */ /* 0x000ff6000fffe03f */
[----:B------:R-:W-:Y:S01]  /*77750*/  @!UPT UIADD3 URZ, URZ, URZ, URZ ;  /* 0x0000003f3f3ff290 */ /* 0x000fe2000fffe03f */
[----:B------:R-:W-:Y:S01]  /*77760*/  STL.64 [R1+0x1810], R44 ;  /* 0x0018102c01007387 */ /* 0x000fe20000100a00 */
[----:B------:R0:W-:Y:S03]  /*77770*/  STL.64 [R1+0x1818], R46 ;  /* 0x0018182e01007387 */ /* 0x0001e60000100a00 */
[----:B0-----:R-:W3:Y:S02]  /*77780*/  LDL.LU.64 R46, [R1+0x39d0] ;  /* 0x0039d000012e7983 */ /* 0x001ee40000300a00 */
[C---:B---3--:R-:W-:Y:S01]  /*77790*/  HMMA.16816.F32 R40, R8.reuse, R46, R40 ;  /* 0x0000002e0828723c */ /* 0x048fe20000001828 */
[----:B------:R-:W-:Y:S02]  /*777a0*/  IMAD.MOV.U32 R21, RZ, RZ, R46 ;  /* 0x000000ffff157224 */ /* 0x000fe400078e002e */
[----:B------:R-:W-:Y:S11]  /*777b0*/  IMAD.MOV.U32 R20, RZ, RZ, R47 ;  /* 0x000000ffff147224 */ /* 0x000ff600078e002f */
[----:B------:R-:W-:Y:S09]  /*777c0*/  @!UPT UIADD3 URZ, URZ, URZ, URZ ;  /* 0x0000003f3f3ff290 */ /* 0x000ff2000fffe03f */
[----:B------:R-:W-:Y:S01]  /*777d0*/  STL.64 [R1+0x1800], R40 ;  /* 0x0018002801007387 */ /* 0x000fe20000100a00 */
[----:B------:R0:W-:Y:S03]  /*777e0*/  STL.64 [R1+0x1808], R42 ;  /* 0x0018082a01007387 */ /* 0x0001e60000100a00 */
[----:B0-----:R-:W3:Y:S01]  /*777f0*/  LDL.LU.64 R42, [R1+0x39c8] ;  /* 0x0039c800012a7983 */ /* 0x001ee20000300a00 */
[----:B------:R-:W3:Y:S02]  /*77800*/  LDL.LU.64 R46, [R1+0x39c0] ;  /* 0x0039c000012e7983 */ /* 0x000ee40000300a00 */
[----:B------:R-:W3:Y:S01]  /*77810*/  LDL.LU.64 R44, [R1+0x39b8] ;  /* 0x0039b800012c7983 */ /* 0x000ee20000300a00 */
[C---:B--2---:R-:W-:Y:S08]  /*77820*/  HMMA.16816.F32 R36, R8.reuse, R34, R36 ;  /* 0x000000220824723c */ /* 0x044ff00000001824 */
[----:B------:R-:W-:Y:S01]  /*77830*/  HMMA.16816.F32 R24, R8, R30, R24 ;  /* 0x0000001e0818723c */ /* 0x000fe20000001818 */
[----:B------:R0:W-:Y:S01]  /*77840*/  STL.64 [R1+0x38a8], R22 ;  /* 0x0038a81601007387 */ /* 0x0001e20000100a00 */
[----:B------:R-:W-:Y:S03]  /*77850*/  STL.64 [R1+0x38a0], R20 ;  /* 0x0038a01401007387 */ /* 0x000fe60000100a00 */
[----:B0-----:R-:W2:Y:S01]  /*77860*/  LDL.64 R22, [R1+0xf8] ;  /* 0x0000f80001167983 */ /* 0x001ea20000100a00 */
[----:B------:R-:W-:-:S02]  /*77870*/  IMAD.MOV.U32 R17, RZ, RZ, R34 ;  /* 0x000000ffff117224 */ /* 0x000fc400078e0022 */
[----:B------:R-:W-:Y:S02]  /*77880*/  IMAD.MOV.U32 R16, RZ, RZ, R35 ;  /* 0x000000ffff107224 */ /* 0x000fe400078e0023 */
[----:B------:R-:W-:Y:S01]  /*77890*/  IMAD.MOV.U32 R7, RZ, RZ, R31 ;  /* 0x000000ffff077224 */ /* 0x000fe200078e001f */
[----:B---3--:R-:W-:Y:S01]  /*778a0*/  HMMA.16816.F32 R44, R8, R42, R44 ;  /* 0x0000002a082c723c */ /* 0x008fe2000000182c */
[----:B------:R-:W-:Y:S02]  /*778b0*/  IMAD.MOV.U32 R13, RZ, RZ, R42 ;  /* 0x000000ffff0d7224 */ /* 0x000fe400078e002a */
[----:B------:R-:W-:Y:S11]  /*778c0*/  IMAD.MOV.U32 R12, RZ, RZ, R43 ;  /* 0x000000ffff0c7224 */ /* 0x000ff600078e002b */
[----:B------:R-:W-:Y:S09]  /*778d0*/  @!UPT UIADD3 URZ, URZ, URZ, URZ ;  /* 0x0000003f3f3ff290 */ /* 0x000ff2000fffe03f */
[----:B------:R0:W-:Y:S01]  /*778e0*/  STL.64 [R1+0x17b0], R44 ;  /* 0x0017b02c01007387 */ /* 0x0001e20000100a00 */
[----:B------:R-:W-:Y:S03]  /*778f0*/  STL.64 [R1+0x17b8], R46 ;  /* 0x0017b82e01007387 */ /* 0x000fe60000100a00 */
        /* <DEDUP_REMOVED lines=12> */
[----:B------:R-:W3:Y:S02]  /*779c0*/  LDL.LU.64 R32, [R1+0x3990] ;  /* 0x0039900001207983 */ /* 0x000ee40000300a00 */
[----:B------:R-:W-:Y:S01]  /*779d0*/  STL.64 [R1+0x38c8], R18 ;  /* 0x0038c81201007387 */ /* 0x000fe20000100a00 */
[----:B------:R-:W-:Y:S01]  /*779e0*/  STL.64 [R1+0x38c0], R16 ;  /* 0x0038c01001007387 */ /* 0x000fe20000100a00 */
[----:B------:R-:W-:Y:S02]  /*779f0*/  STL.64 [R1+0x1790], R24 ;  /* 0x0017901801007387 */ /* 0x000fe40000100a00 */
[----:B------:R0:W-:Y:S02]  /*77a00*/  STL.64 [R1+0x1798], R26 ;  /* 0x0017981a01007387 */ /* 0x0001e40000100a00 */
[----:B0-----:R-:W3:Y:S01]  /*77a10*/  LDL.LU R26, [R1+0x3988] ;  /* 0x00398800011a7983 */ /* 0x001ee20000300800 */
[----:B------:R-:W3:Y:S02]  /*77a20*/  LDL.LU.64 R24, [R1+0x3980] ;  /* 0x0039800001187983 */ /* 0x000ee40000300a00 */
[----:B------:R-:W3:Y:S02]  /*77a30*/  LDL.LU.64 R28, [R1+0x3978] ;  /* 0x00397800011c7983 */ /* 0x000ee40000300a00 */
[----:B------:R-:W-:Y:S01]  /*77a40*/  STL.64 [R1+0x38f0], R6 ;  /* 0x0038f00601007387 */ /* 0x000fe20000100a00 */
[----:B------:R0:W-:Y:S04]  /*77a50*/  STL.64 [R1+0x38e8], R4 ;  /* 0x0038e80401007387 */ /* 0x0001e80000100a00 */
[----:B0-----:R-:W3:Y:S01]  /*77a60*/  LDL.LU R4, [R1+0x460] ;  /* 0x0004600001047983 */ /* 0x001ee20000300800 */
[----:B------:R-:W3:Y:S02]  /*77a70*/  LDL.LU R5, [R1+0x464] ;  /* 0x0004640001057983 */ /* 0x000ee40000300800 */
[----:B------:R-:W3:Y:S02]  /*77a80*/  LDL.LU R6, [R1+0x468] ;  /* 0x0004680001067983 */ /* 0x000ee40000300800 */
[----:B------:R-:W3:Y:S02]  /*77a90*/  LDL.LU R7, [R1+0x46c] ;  /* 0x00046c0001077983 */ /* 0x000ee40000300800 */
[----:B------:R-:W-:-:S02]  /*77aa0*/  IMAD.MOV.U32 R27, RZ, RZ, R30 ;  /* 0x000000ffff1b7224 */ /* 0x000fc400078e001e */
[----:B------:R-:W-:Y:S02]  /*77ab0*/  IMAD.MOV.U32 R61, RZ, RZ, R55 ;  /* 0x000000ffff3d7224 */ /* 0x000fe400078e0037 */
[----:B------:R-:W-:Y:S02]  /*77ac0*/  IMAD.MOV.U32 R34, RZ, RZ, R48 ;  /* 0x000000ffff227224 */ /* 0x000fe400078e0030 */
[----:B--2---:R-:W-:Y:S02]  /*77ad0*/  IMAD.MOV.U32 R18, RZ, RZ, R37 ;  /* 0x000000ffff127224 */ /* 0x004fe400078e0025 */
[----:B------:R-:W-:-:S07]  /*77ae0*/  IMAD.MOV.U32 R19, RZ, RZ, R36 ;  /* 0x000000ffff137224 */ /* 0x000fce00078e0024 */
[C---:B---3--:R-:W-:Y:S08]  /*77af0*/  HMMA.16816.F32 R16, R8.reuse, R18, R4 ;  /* 0x000000120810723c */ /* 0x048ff00000001804 */
[C---:B------:R-:W-:Y:S01]  /*77b00*/  HMMA.16816.F32 R4, R8.reuse, R22, R12 ;  /* 0x000000160804723c */ /* 0x040fe2000000180c */
[----:B------:R-:W-:Y:S01]  /*77b10*/  STL.64 [R1+0x38d8], R26 ;  /* 0x0038d81a01007387 */ /* 0x000fe20000100a00 */
[----:B------:R-:W-:Y:S11]  /*77b20*/  STL.64 [R1+0x38d0], R24 ;  /* 0x0038d01801007387 */ /* 0x000ff60000100a00 */
[----:B------:R-:W-:Y:S02]  /*77b30*/  @!UPT UIADD3 URZ, URZ, URZ, URZ ;  /* 0x0000003f3f3ff290 */ /* 0x000fe4000fffe03f */
[----:B------:R-:W-:Y:S01]  /*77b40*/  STL.64 [R1+0x1780], R16 ;  /* 0x0017801001007387 */ /* 0x000fe20000100a00 */
[----:B------:R-:W-:Y:S07]  /*77b50*/  STL.64 [R1+0x1788], R18 ;  /* 0x0017881201007387 */ /* 0x000fee0000100a00 */
[----:B------:R-:W-:Y:S02]  /*77b60*/  STL.64 [R1+0x15f0], R4 ;  /* 0x0015f00401007387 */ /* 0x000fe40000100a00 */
[----:B------:R4:W-:Y:S02]  /*77b70*/  STL.64 [R1+0x15f8], R6 ;  /* 0x0015f80601007387 */ /* 0x0009e40000100a00 */
[----:B----4-:R-:W-:Y:S01]  /*77b80*/  HMMA.16816.F32 R4, R8, R54, R56 ;  /* 0x000000360804723c */ /* 0x010fe20000001838 */
[----:B------:R-:W-:-:S02]  /*77b90*/  IMAD.MOV.U32 R37, RZ, RZ, R22 ;  /* 0x000000ffff257224 */ /* 0x000fc400078e0016 */
[----:B------:R-:W-:Y:S02]  /*77ba0*/  IMAD.MOV.U32 R36, RZ, RZ, R23 ;  /* 0x000000ffff247224 */ /* 0x000fe400078e0017 */
[----:B------:R-:W-:Y:S01]  /*77bb0*/  IMAD.MOV.U32 R35, RZ, RZ, R45 ;  /* 0x000000ffff237224 */ /* 0x000fe200078e002d */
[----:B------:R-:W-:Y:S02]  /*77bc0*/  STL.64 [R1+0x3900], R38 ;  /* 0x0039002601007387 */ /* 0x000fe40000100a00 */
[----:B------:R-:W-:Y:S02]  /*77bd0*/  STL.64 [R1+0x38f8], R36 ;  /* 0x0038f82401007387 */ /* 0x000fe40000100a00 */
[----:B------:R-:W-:Y:S02]  /*77be0*/  IMAD.MOV.U32 R54, RZ, RZ, R44 ;  /* 0x000000ffff367224 */ /* 0x000fe400078e002c */
[----:B------:R-:W-:-:S11]  /*77bf0*/  IMAD.MOV.U32 R55, RZ, RZ, R41 ;  /* 0x000000ffff377224 */ /* 0x000fd600078e0029 */
[----:B------:R-:W-:Y:S01]  /*77c00*/  STL.64 [R1+0x15e0], R4 ;  /* 0x0015e00401007387 */ /* 0x000fe20000100a00 */
[----:B------:R-:W-:Y:S02]  /*77c10*/  STL.64 [R1+0x15e8], R6 ;  /* 0x0015e80601007387 */ /* 0x000fe40000100a00 */
[----:B------:R-:W-:Y:S02]  /*77c20*/  STL.64 [R1+0x3968], R34 ;  /* 0x0039682201007387 */ /* 0x000fe40000100a00 */
[----:B------:R0:W-:Y:S01]  /*77c30*/  STL.64 [R1+0x3970], R54 ;  /* 0x0039703601007387 */ /* 0x0001e20000100a00 */
[----:B------:R-:W2:Y:S01]  /*77c40*/  LDL.LU R44, [R1+0x420] ;  /* 0x00042000012c7983 */ /* 0x000ea20000300800 */
[----:B------:R-:W2:Y:S02]  /*77c50*/  LDL.LU R45, [R1+0x424] ;  /* 0x00042400012d7983 */ /* 0x000ea40000300800 */
[----:B------:R-:W2:Y:S02]  /*77c60*/  LDL.LU R46, [R1+0x428] ;  /* 0x00042800012e7983 */ /* 0x000ea40000300800 */
[----:B------:R-:W2:Y:S01]  /*77c70*/  LDL.LU R47, [R1+0x42c] ;  /* 0x00042c00012f7983 */ /* 0x000ea20000300800 */
[----:B------:R-:W3:Y:S01]  /*77c80*/  LDL.LU R52, [R1+0x430] ;  /* 0x0004300001347983 */ /* 0x000ee20000300800 */
[----:B------:R-:W3:Y:S03]  /*77c90*/  LDL.LU R53, [R1+0x434] ;  /* 0x0004340001357983 */ /* 0x000ee60000300800 */
[----:B0-----:R-:W3:Y:S01]  /*77ca0*/  LDL.LU R54, [R1+0x438] ;  /* 0x0004380001367983 */ /* 0x001ee20000300800 */
[----:B------:R-:W3:Y:S02]  /*77cb0*/  LDL.LU R55, [R1+0x43c] ;  /* 0x00043c0001377983 */ /* 0x000ee40000300800 */
[----:B------:R-:W2:Y:S02]  /*77cc0*/  LDL.64 R58, [R1+0xc8] ;  /* 0x0000c800013a7983 */ /* 0x000ea40000100a00 */
[----:B------:R-:W-:-:S02]  /*77cd0*/  IMAD.MOV.U32 R34, RZ, RZ, R29 ;  /* 0x000000ffff227224 */ /* 0x000fc400078e001d */
[----:B------:R-:W-:Y:S02]  /*77ce0*/  IMAD.MOV.U32 R35, RZ, RZ, R28 ;  /* 0x000000ffff237224 */ /* 0x000fe400078e001c */
[----:B------:R-:W4:Y:S01]  /*77cf0*/  LDL.LU R28, [R1+0x410] ;  /* 0x00041000011c7983 */ /* 0x000f220000300800 */
[----:B------:R-:W4:Y:S02]  /*77d00*/  LDL.LU R29, [R1+0x414] ;  /* 0x00041400011d7983 */ /* 0x000f240000300800 */
[----:B------:R-:W4:Y:S02]  /*77d10*/  LDL.LU R30, [R1+0x418] ;  /* 0x00041800011e7983 */ /* 0x000f240000300800 */
[----:B------:R-:W-:Y:S02]  /*77d20*/  IMAD.MOV.U32 R43, RZ, RZ, R33 ;  /* 0x000000ffff2b7224 */ /* 0x000fe400078e0021 */
[----:B------:R-:W-:Y:S01]  /*77d30*/  IMAD.MOV.U32 R6, RZ, RZ, R32 ;  /* 0x000000ffff067224 */ /* 0x000fe200078e0020 */
[----:B------:R-:W4:Y:S01]  /*77d40*/  LDL.LU R31, [R1+0x41c] ;  /* 0x00041c00011f7983 */ /* 0x000f220000300800 */
        /* <DEDUP_REMOVED lines=20> */
[----:B------:R-:W4:Y:S01]  /*77e90*/  LDL.LU R51, [R1+0x3cc] ;  /* 0x0003cc0001337983 */ /* 0x000f220000300800 */
[C---:B---3--:R-:W-:Y:S08]  /*77ea0*/  HMMA.16816.F32 R32, R8.reuse, R34, R52 ;  /* 0x000000220820723c */ /* 0x048ff00000001834 */
[----:B--2---:R-:W-:Y:S01]  /*77eb0*/  HMMA.16816.F32 R44, R8, R58, R44 ;  /* 0x0000003a082c723c */ /* 0x004fe2000000182c */
[----:B------:R-:W2:Y:S11]  /*77ec0*/  LDL.LU.64 R54, [R1+0x3970] ;  /* 0x0039700001367983 */ /* 0x000eb60000300a00 */
[----:B------:R-:W-:Y:S03]  /*77ed0*/  @!UPT UIADD3 URZ, URZ, URZ, URZ ;  /* 0x0000003f3f3ff290 */ /* 0x000fe6000fffe03f */
[----:B------:R-:W-:Y:S01]  /*77ee0*/  STL.64 [R1+0x15d0], R32 ;  /* 0x0015d02001007387 */ /* 0x000fe20000100a00 */
[----:B------:R0:W-:Y:S03]  /*77ef0*/  STL.64 [R1+0x15d8], R34 ;  /* 0x0015d82201007387 */ /* 0x0001e60000100a00 */
[----:B0-----:R-:W3:Y:S04]  /*77f00*/  LDL.LU.64 R34, [R1+0x3968] ;  /* 0x0039680001227983 */ /* 0x001ee80000300a00 */
[----:B------:R-:W-:Y:S02]  /*77f10*/  STL.64 [R1+0x15c0], R44 ;  /* 0x0015c02c01007387 */ /* 0x000fe40000100a00 */
[----:B------:R0:W-:Y:S02]  /*77f20*/  STL.64 [R1+0x15c8], R46 ;  /* 0x0015c82e01007387 */ /* 0x0001e40000100a00 */
[----:B0-----:R-:W2:Y:S01]  /*77f30*/  LDL.LU.64 R46, [R1+0x3960] ;  /* 0x00396000012e7983 */ /* 0x001ea20000300a00 */
[----:B------:R-:W-:-:S02]  /*77f40*/  IMAD.MOV.U32 R45, RZ, RZ, R58 ;  /* 0x000000ffff2d7224 */ /* 0x000fc400078e003a */
[----:B------:R-:W-:Y:S02]  /*77f50*/  IMAD.MOV.U32 R44, RZ, RZ, R59 ;  /* 0x000000ffff2c7224 */ /* 0x000fe400078e003b */
[----:B------:R-:W3:Y:S04]  /*77f60*/  LDL.LU.64 R58, [R1+0x3958] ;  /* 0x00395800013a7983 */ /* 0x000ee80000300a00 */
[----:B--2---:R0:W-:Y:S01]  /*77f70*/  STL.64 [R1+0x3910], R46 ;  /* 0x0039102e01007387 */ /* 0x0041e20000100a00 */
[----:B------:R-:W-:Y:S03]  /*77f80*/  STL.64 [R1+0x3908], R44 ;  /* 0x0039082c01007387 */ /* 0x000fe60000100a00 */
[----:B0-----:R-:W4:Y:S02]  /*77f90*/  LDL.64 R46, [R1+0xb8] ;  /* 0x0000b800012e7983 */ /* 0x001f240000100a00 */
[C---:B----4-:R-:W-:Y:S11]  /*77fa0*/  HMMA.16816.F32 R28, R8.reuse, R46, R28 ;  /* 0x0000002e081c723c */ /* 0x050ff6000000181c */
[----:B------:R-:W-:Y:S11]  /*77fb0*/  @!UPT UIADD3 URZ, URZ, URZ, URZ ;  /* 0x0000003f3f3ff290 */ /* 0x000ff6000fffe03f */
[----:B------:R-:W-:Y:S01]  /*77fc0*/  @!UPT UIADD3 URZ, URZ, URZ, URZ ;  /* 0x0000003f3f3ff290 */ /* 0x000fe2000fffe03f */
[----:B------:R-:W-:Y:S01]  /*77fd0*/  STL.64 [R1+0x1560], R28 ;  /* 0x0015601c01007387 */ /* 0x000fe20000100a00 */
[----:B------:R0:W-:Y:S03]  /*77fe0*/  STL.64 [R1+0x1568], R30 ;  /* 0x0015681e01007387 */ /* 0x0001e60000100a00 */
[----:B0-----:R-:W2:Y:S01]  /*77ff0*/  LDL.LU.64 R30, [R1+0x3950] ;  /* 0x00395000011e7983 */ /* 0x001ea20000300a00 */
[----:B------:R-:W-:Y:S01]  /*78000*/  IMAD.MOV.U32 R42, RZ, RZ, R40 ;  /* 0x000000ffff2a7224 */ /* 0x000fe200078e0028 */
[----:B------:R-:W-:Y:S01]  /*78010*/  HMMA.16816.F32 R24, R8, R18, R24 ;  /* 0x000000120818723c */ /* 0x000fe20000001818 */
[----:B------:R-:W-:Y:S02]  /*78020*/  IMAD.MOV.U32 R57, RZ, RZ, R18 ;  /* 0x000000ffff397224 */ /* 0x000fe400078e0012 */
[----:B------:R-:W-:-:S05]  /*78030*/  IMAD.MOV.U32 R56, RZ, RZ, R19 ;  /* 0x000000ffff387224 */ /* 0x000fca00078e0013 */
[----:B------:R-:W-:Y:S01]  /*78040*/  HMMA.16816.F32 R16, R8, R42, R12 ;  /* 0x0000002a0810723c */ /* 0x000fe2000000180c */
[----:B------:R-:W-:Y:S02]  /*78050*/  IMAD.MOV.U32 R7, RZ, RZ, R3 ;  /* 0x000000ffff077224 */ /* 0x000fe400078e0003 */
[----:B------:R-:W-:Y:S02]  /*78060*/  IMAD.MOV.U32 R29, RZ, RZ, R46 ;  /* 0x000000ffff1d7224 */ /* 0x000fe400078e002e */
[----:B------:R-:W-:-:S03]  /*78070*/  IMAD.MOV.U32 R28, RZ, RZ, R47 ;  /* 0x000000ffff1c7224 */ /* 0x000fc600078e002f */
[C---:B------:R-:W-:Y:S01]  /*78080*/  HMMA.16816.F32 R20, R8.reuse, R54, R20 ;  /* 0x000000360814723c */ /* 0x040fe20000001814 */
[----:B--2---:R-:W-:Y:S01]  /*78090*/  STL.64 [R1+0x3920], R30 ;  /* 0x0039201e01007387 */ /* 0x004fe20000100a00 */
[----:B------:R0:W-:Y:S05]  /*780a0*/  STL.64 [R1+0x3918], R28 ;  /* 0x0039181c01007387 */ /* 0x0001ea0000100a00 */
[----:B------:R-:W-:Y:S02]  /*780b0*/  STL.64 [R1+0x1550], R24 ;  /* 0x0015501801007387 */ /* 0x000fe40000100a00 */
[----:B------:R1:W-:Y:S01]  /*780c0*/  STL.64 [R1+0x1558], R26 ;  /* 0x0015581a01007387 */ /* 0x0003e20000100a00 */
[C---:B0-----:R-:W-:Y:S08]  /*780d0*/  HMMA.16816.F32 R28, R8.reuse, R6, R36 ;  /* 0x00000006081c723c */ /* 0x041ff00000001824 */
[----:B---3--:R-:W-:Y:S01]  /*780e0*/  HMMA.16816.F32 R4, R8, R34, R48 ;  /* 0x000000220804723c */ /* 0x008fe20000001830 */
[----:B------:R-:W-:Y:S01]  /*780f0*/  STL.64 [R1+0x3930], R58 ;  /* 0x0039303a01007387 */ /* 0x000fe20000100a00 */
[----:B------:R-:W-:Y:S02]  /*78100*/  STL.64 [R1+0x3928], R56 ;  /* 0x0039283801007387 */ /* 0x000fe40000100a00 */
[----:B------:R0:W-:Y:S02]  /*78110*/  STL.64 [R1+0x1540], R16 ;  /* 0x0015401001007387 */ /* 0x0001e40000100a00 */
[----:B------:R2:W-:Y:S01]  /*78120*/  STL.64 [R1+0x1548], R18 ;  /* 0x0015481201007387 */ /* 0x0005e20000100a00 */
[----:B------:R-:W3:Y:S01]  /*78130*/  LDL.LU R40, [R1+0x3b0] ;  /* 0x0003b00001287983 */ /* 0x000ee20000300800 */
[----:B------:R-:W3:Y:S02]  /*78140*/  LDL.LU R41, [R1+0x3b4] ;  /* 0x0003b40001297983 */ /* 0x000ee40000300800 */
[----:B------:R-:W3:Y:S02]  /*78150*/  LDL.LU R42, [R1+0x3b8] ;  /* 0x0003b800012a7983 */ /* 0x000ee40000300800 */
[----:B------:R-:W3:Y:S01]  /*78160*/  LDL.LU R43, [R1+0x3bc] ;  /* 0x0003bc00012b7983 */ /* 0x000ee20000300800 */
[----:B-1----:R-:W3:Y:S04]  /*78170*/  LDL.64 R26, [R1+0x58] ;  /* 0x00005800011a7983 */ /* 0x002ee80000100a00 */
[----:B0-----:R-:W4:Y:S01]  /*78180*/  LDL.LU R16, [R1+0x3a0] ;  /* 0x0003a00001107983 */ /* 0x001f220000300800 */
[----:B------:R-:W4:Y:S02]  /*78190*/  LDL.LU R17, [R1+0x3a4] ;  /* 0x0003a40001117983 */ /* 0x000f240000300800 */
[----:B--2---:R-:W4:Y:S02]  /*781a0*/  LDL.LU R18, [R1+0x3a8] ;  /* 0x0003a80001127983 */ /* 0x004f240000300800 */
[----:B------:R-:W4:Y:S01]  /*781b0*/  LDL.LU R19, [R1+0x3ac] ;  /* 0x0003ac0001137983 */ /* 0x000f220000300800 */
[----:B------:R-:W-:Y:S01]  /*781c0*/  STL.64 [R1+0x1530], R28 ;  /* 0x0015301c01007387 */ /* 0x000fe20000100a00 */
[----:B------:R-:W-:Y:S02]  /*781d0*/  STL.64 [R1+0x1538], R30 ;  /* 0x0015381e01007387 */ /* 0x000fe40000100a00 */
[----:B------:R-:W2:Y:S02]  /*781e0*/  LDL.LU R36, [R1+0x360] ;  /* 0x0003600001247983 */ /* 0x000ea40000300800 */
[----:B------:R-:W-:Y:S01]  /*781f0*/  STL.64 [R1+0x14f0], R20 ;  /* 0x0014f01401007387 */ /* 0x000fe20000100a00 */
[----:B------:R0:W-:Y:S01]  /*78200*/  STL.64 [R1+0x14f8], R22 ;  /* 0x0014f81601007387 */ /* 0x0001e20000100a00 */
[----:B------:R-:W-:Y:S02]  /*78210*/  STL.64 [R1+0x14e0], R4 ;  /* 0x0014e00401007387 */ /* 0x000fe40000100a00 */
[----:B------:R1:W-:Y:S02]  /*78220*/  STL.64 [R1+0x14e8], R6 ;  /* 0x0014e80601007387 */ /* 0x0003e40000100a00 */
[----:B------:R-:W2:Y:S01]  /*78230*/  LDL.LU R37, [R1+0x364] ;  /* 0x0003640001257983 */ /* 0x000ea20000300800 */
[----:B------:R-:W2:Y:S01]  /*78240*/  LDL.LU R38, [R1+0x368] ;  /* 0x0003680001267983 */ /* 0x000ea20000300800 */
[----:B------:R-:W2:Y:S02]  /*78250*/  LDL.LU R39, [R1+0x36c] ;  /* 0x00036c0001277983 */ /* 0x000ea40000300800 */
[----:B------:R-:W2:Y:S02]  /*78260*/  LDL.LU R48, [R1+0x390] ;  /* 0x0003900001307983 */ /* 0x000ea40000300800 */
[----:B------:R-:W2:Y:S01]  /*78270*/  LDL.LU R49, [R1+0x394] ;  /* 0x0003940001317983 */ /* 0x000ea20000300800 */
[----:B------:R-:W2:Y:S01]  /*78280*/  LDL.LU R50, [R1+0x398] ;  /* 0x0003980001327983 */ /* 0x000ea20000300800 */
[----:B------:R-:W2:Y:S03]  /*78290*/  LDL.LU R51, [R1+0x39c] ;  /* 0x00039c0001337983 */ /* 0x000ea60000300800 */
[----:B0-----:R-:W2:Y:S01]  /*782a0*/  LDL.64 R22, [R1+0x38] ;  /* 0x0000380001167983 */ /* 0x001ea20000100a00 */
        /* <DEDUP_REMOVED lines=10> */
[----:B------:R-:W-:-:S02]  /*78350*/  IMAD.MOV.U32 R14, RZ, RZ, R2 ;  /* 0x000000ffff0e7224 */ /* 0x000fc400078e0002 */
[----:B------:R-:W-:Y:S01]  /*78360*/  IMAD.MOV.U32 R15, RZ, RZ, R0 ;  /* 0x000000ffff0f7224 */ /* 0x000fe200078e0000 */
[----:B-1----:R-:W2:Y:S01]  /*78370*/  LDL.64 R6, [R1+0x8] ;  /* 0x0000080001067983 */ /* 0x002ea20000100a00 */
[----:B------:R-:W2:Y:S02]  /*78380*/  LDL.LU R32, [R1+0x350] ;  /* 0x0003500001207983 */ /* 0x000ea40000300800 */
[----:B------:R-:W2:Y:S02]  /*78390*/  LDL.LU R33, [R1+0x354] ;  /* 0x0003540001217983 */ /* 0x000ea40000300800 */
[----:B------:R-:W2:Y:S01]  /*783a0*/  LDL.LU R34, [R1+0x358] ;  /* 0x0003580001227983 */ /* 0x000ea20000300800 */
[----:B------:R-:W2:Y:S01]  /*783b0*/  LDL.LU R35, [R1+0x35c] ;  /* 0x00035c0001237983 */ /* 0x000ea20000300800 */
[C---:B---3--:R-:W-:Y:S08]  /*783c0*/  HMMA.16816.F32 R40, R8.reuse, R26, R40 ;  /* 0x0000001a0828723c */ /* 0x048ff00000001828 */
[C---:B----4-:R-:W-:Y:S11]  /*783d0*/  HMMA.16816.F32 R12, R8.reuse, R14, R16 ;  /* 0x0000000e080c723c */ /* 0x050ff60000001810 */
[----:B------:R-:W-:Y:S04]  /*783e0*/  @!UPT UIADD3 URZ, URZ, URZ, URZ ;  /* 0x0000003f3f3ff290 */ /* 0x000fe8000fffe03f */
[----:B------:R0:W-:Y:S01]  /*783f0*/  STL.64 [R1+0x14d0], R40 ;  /* 0x0014d02801007387 */ /* 0x0001e20000100a00 */
[C---:B--2---:R-:W-:Y:S03]  /*78400*/  HMMA.16816.F32 R48, R8.reuse, R22, R48 ;  /* 0x000000160830723c */ /* 0x044fe60000001830 */
[----:B------:R1:W-:Y:S05]  /*78410*/  STL.64 [R1+0x14d8], R42 ;  /* 0x0014d82a01007387 */ /* 0x0003ea0000100a00 */
[----:B------:R-:W-:Y:S01]  /*78420*/  HMMA.16816.F32 R52, R8, R58, R52 ;  /* 0x0000003a0834723c */ /* 0x000fe20000001834 */
[----:B0-----:R-:W-:-:S02]  /*78430*/  IMAD.MOV.U32 R41, RZ, RZ, R26 ;  /* 0x000000ffff297224 */ /* 0x001fc400078e001a */
[----:B------:R-:W-:Y:S01]  /*78440*/  IMAD.MOV.U32 R40, RZ, RZ, R27 ;  /* 0x000000ffff287224 */ /* 0x000fe200078e001b */
[----:B-1----:R-:W2:Y:S01]  /*78450*/  LDL.LU.64 R42, [R1+0x3948] ;  /* 0x00394800012a7983 */ /* 0x002ea20000300a00 */
[----:B------:R-:W3:Y:S02]  /*78460*/  LDL.LU R24, [R1+0x340] ;  /* 0x0003400001187983 */ /* 0x000ee40000300800 */
[----:B------:R0:W-:Y:S02]  /*78470*/  STL.64 [R1+0x14c0], R12 ;  /* 0x0014c00c01007387 */ /* 0x0001e40000100a00 */
[----:B------:R1:W-:Y:S01]  /*78480*/  STL.64 [R1+0x14c8], R14 ;  /* 0x0014c80e01007387 */ /* 0x0003e20000100a00 */
[----:B------:R-:W3:Y:S01]  /*78490*/  LDL.LU R25, [R1+0x344] ;  /* 0x0003440001197983 */ /* 0x000ee20000300800 */
[----:B------:R-:W-:Y:S01]  /*784a0*/  HMMA.16816.F32 R28, R8, R46, R28 ;  /* 0x0000002e081c723c */ /* 0x000fe2000000181c */
[----:B------:R-:W3:Y:S02]  /*784b0*/  LDL.LU R26, [R1+0x348] ;  /* 0x00034800011a7983 */ /* 0x000ee40000300800 */
[----:B------:R-:W3:Y:S01]  /*784c0*/  LDL.LU R27, [R1+0x34c] ;  /* 0x00034c00011b7983 */ /* 0x000ee20000300800 */
[----:B------:R-:W4:Y:S01]  /*784d0*/  LDL.LU R16, [R1+0x330] ;  /* 0x0003300001107983 */ /* 0x000f220000300800 */
[----:B------:R-:W4:Y:S02]  /*784e0*/  LDL.LU R17, [R1+0x334] ;  /* 0x0003340001117983 */ /* 0x000f240000300800 */
[----:B------:R-:W4:Y:S02]  /*784f0*/  LDL.LU R18, [R1+0x338] ;  /* 0x0003380001127983 */ /* 0x000f240000300800 */
[----:B------:R-:W4:Y:S01]  /*78500*/  LDL.LU R19, [R1+0x33c] ;  /* 0x00033c0001137983 */ /* 0x000f220000300800 */
[----:B0-----:R-:W2:Y:S01]  /*78510*/  LDL.LU R12, [R1+0x320] ;  /* 0x00032000010c7983 */ /* 0x001ea20000300800 */
[----:B------:R-:W2:Y:S02]  /*78520*/  LDL.LU R13, [R1+0x324] ;  /* 0x00032400010d7983 */ /* 0x000ea40000300800 */
[----:B-1----:R-:W2:Y:S02]  /*78530*/  LDL.LU R14, [R1+0x328] ;  /* 0x00032800010e7983 */ /* 0x002ea40000300800 */
[----:B------:R-:W2:Y:S01]  /*78540*/  LDL.LU R15, [R1+0x32c] ;  /* 0x00032c00010f7983 */ /* 0x000ea20000300800 */
[----:B------:R-:W-:Y:S01]  /*78550*/  STL.64 [R1+0x14b0], R48 ;  /* 0x0014b03001007387 */ /* 0x000fe20000100a00 */
[----:B------:R0:W-:Y:S03]  /*78560*/  STL.64 [R1+0x14b8], R50 ;  /* 0x0014b83201007387 */ /* 0x0001e60000100a00 */
[----:B0-----:R-:W2:Y:S01]  /*78570*/  LDL.LU.64 R50, [R1+0x3940] ;  /* 0x0039400001327983 */ /* 0x001ea20000300a00 */
[----:B------:R-:W2:Y:S02]  /*78580*/  LDL.LU R20, [R1+0x310] ;  /* 0x0003100001147983 */ /* 0x000ea40000300800 */
[----:B------:R-:W-:-:S02]  /*78590*/  IMAD.MOV.U32 R49, RZ, RZ, R22 ;  /* 0x000000ffff317224 */ /* 0x000fc400078e0016 */
[----:B------:R-:W2:Y:S02]  /*785a0*/  LDL.LU R21, [R1+0x314] ;  /* 0x0003140001157983 */ /* 0x000ea40000300800 */
[----:B------:R-:W-:Y:S01]  /*785b0*/  IMAD.MOV.U32 R48, RZ, RZ, R23 ;  /* 0x000000ffff307224 */ /* 0x000fe200078e0017 */
[----:B------:R-:W2:Y:S01]  /*785c0*/  LDL.LU R22, [R1+0x318] ;  /* 0x0003180001167983 */ /* 0x000ea20000300800 */
[----:B------:R-:W2:Y:S02]  /*785d0*/  LDL.LU R23, [R1+0x31c] ;  /* 0x00031c0001177983 */ /* 0x000ea40000300800 */
[----:B------:R0:W-:Y:S02]  /*785e0*/  STL.64 [R1+0x14a0], R52 ;  /* 0x0014a03401007387 */ /* 0x0001e40000100a00 */
[----:B------:R1:W-:Y:S02]  /*785f0*/  STL.64 [R1+0x14a8], R54 ;  /* 0x0014a83601007387 */ /* 0x0003e40000100a00 */
[----:B0-----:R-:W-:Y:S01]  /*78600*/  IMAD.MOV.U32 R53, RZ, RZ, R58 ;  /* 0x000000ffff357224 */ /* 0x001fe200078e003a */
[----:B-1----:R-:W2:Y:S01]  /*78610*/  LDL.LU.64 R54, [R1+0x3938] ;  /* 0x0039380001367983 */ /* 0x002ea20000300a00 */
[----:B------:R-:W-:-:S02]  /*78620*/  IMAD.MOV.U32 R52, RZ, RZ, R59 ;  /* 0x000000ffff347224 */ /* 0x000fc400078e003b */
[----:B------:R-:W2:Y:S02]  /*78630*/  LDL.LU.64 R58, [R1+0x3930] ;  /* 0x00393000013a7983 */ /* 0x000ea40000300a00 */
[----:B------:R-:W2:Y:S01]  /*78640*/  LDL.LU.64 R56, [R1+0x3928] ;  /* 0x0039280001387983 */ /* 0x000ea20000300a00 */
[----:B------:R-:W-:Y:S01]  /*78650*/  STL.64 [R1+0x1490], R28 ;  /* 0x0014901c01007387 */ /* 0x000fe20000100a00 */
[----:B------:R0:W-:Y:S03]  /*78660*/  STL.64 [R1+0x1498], R30 ;  /* 0x0014981e01007387 */ /* 0x0001e60000100a00 */
[----:B0-----:R-:W2:Y:S01]  /*78670*/  LDL.LU.64 R30, [R1+0x3920] ;  /* 0x00392000011e7983 */ /* 0x001ea20000300a00 */
[----:B------:R-:W-:Y:S01]  /*78680*/  HMMA.16816.F32 R36, R8, R6, R36 ;  /* 0x000000060824723c */ /* 0x000fe20000001824 */
[----:B------:R-:W3:Y:S02]  /*78690*/  LDL.LU.64 R28, [R1+0x3918] ;  /* 0x00391800011c7983 */ /* 0x000ee40000300a00 */
[----:B------:R-:W-:-:S02]  /*786a0*/  IMAD.MOV.U32 R0, RZ, RZ, R46 ;  /* 0x000000ffff007224 */ /* 0x000fc400078e002e */
[----:B------:R-:W-:Y:S02]  /*786b0*/  IMAD.MOV.U32 R3, RZ, RZ, R47 ;  /* 0x000000ffff037224 */ /* 0x000fe400078e002f */
[----:B------:R-:W3:Y:S01]  /*786c0*/  LDL.LU.64 R46, [R1+0x3910] ;  /* 0x00391000012e7983 */ /* 0x000ee20000300a00 */
[----:B------:R-:W3:Y:S02]  /*786d0*/  LDL.LU.64 R44, [R1+0x3908] ;  /* 0x00390800012c7983 */ /* 0x000ee40000300a00 */
[----:B------:R-:W-:Y:S02]  /*786e0*/  IMAD.MOV.U32 R60, RZ, RZ, R6 ;  /* 0x000000ffff3c7224 */ /* 0x000fe400078e0006 */
[----:B------:R-:W-:-:S11]  /*786f0*/  IMAD.MOV.U32 R2, RZ, RZ, R7 ;  /* 0x000000ffff027224 */ /* 0x000fd600078e0007 */
[----:B------:R-:W-:Y:S01]  /*78700*/  STL.64 [R1+0x1480], R36 ;  /* 0x0014802401007387 */ /* 0x000fe20000100a00 */
[----:B------:R0:W-:Y:S03]  /*78710*/  STL.64 [R1+0x1488], R38 ;  /* 0x0014882601007387 */ /* 0x0001e60000100a00 */
[----:B0-----:R-:W4:Y:S01]  /*78720*/  LDL.LU.64 R38, [R1+0x3900] ;  /* 0x0039000001267983 */ /* 0x001f220000300a00 */
[----:B------:R-:W3:Y:S02]  /*78730*/  LDL.LU.64 R36, [R1+0x38f8] ;  /* 0x0038f80001247983 */ /* 0x000ee40000300a00 */
[----:B------:R-:W3:Y:S02]  /*78740*/  LDL.LU.64 R6, [R1+0x38f0] ;  /* 0x0038f00001067983 */ /* 0x000ee40000300a00 */
[----:B------:R-:W3:Y:S01]  /*78750*/  LDL.LU.64 R4, [R1+0x38e8] ;  /* 0x0038e80001047983 */ /* 0x000ee20000300a00 */
[C---:B--2---:R-:W-:Y:S11]  /*78760*/  HMMA.16816.F32 R32, R8.reuse, R30, R32 ;  /* 0x0000001e0820723c */ /* 0x044ff60000001820 */
[----:B------:R-:W-:Y:S11]  /*78770*/  @!UPT UIADD3 URZ, URZ, URZ, URZ ;  /* 0x0000003f3f3ff290 */ /* 0x000ff6000fffe03f */
[----:B------:R-:W-:Y:S01]  /*78780*/  @!UPT UIADD3 URZ, URZ, URZ, URZ ;  /* 0x0000003f3f3ff290 */ /* 0x000fe2000fffe03f */
[----:B------:R-:W-:Y:S01]  /*78790*/  STL.64 [R1+0x1470], R32 ;  /* 0x0014702001007387 */ /* 0x000fe20000100a00 */
[----:B------:R0:W-:Y:S03]  /*787a0*/  STL.64 [R1+0x1478], R34 ;  /* 0x0014782201007387 */ /* 0x0001e60000100a00 */
[----:B0-----:R-:W2:Y:S01]  /*787b0*/  LDL.LU.64 R34, [R1+0x38e0] ;  /* 0x0038e00001227983 */ /* 0x001ea20000300a00 */
[C---:B----4-:R-:W-:Y:S08]  /*787c0*/  HMMA.16816.F32 R16, R8.reuse, R38, R16 ;  /* 0x000000260810723c */ /* 0x050ff00000001810 */
[C---:B------:R-:W-:Y:S01]  /*787d0*/  HMMA.16816.F32 R12, R8.reuse, R42, R12 ;  /* 0x0000002a080c723c */ /* 0x040fe2000000180c */
[----:B------:R-:W-:Y:S01]  /*787e0*/  STL.64 [R1+0x37e0], R30 ;  /* 0x0037e01e01007387 */ /* 0x000fe20000100a00 */
[----:B---3--:R0:W-:Y:S04]  /*787f0*/  STL.64 [R1+0x3808], R28 ;  /* 0x0038081c01007387 */ /* 0x0081e80000100a00 */
        /* <DEDUP_REMOVED lines=11> */
[----:B------:R0:W-:Y:S02]  /*788b0*/  STL.64 [R1+0x3810], R34 ;  /* 0x0038102201007387 */ /* 0x0001e40000100a00 */
[----:B------:R-:W2:Y:S01]  /*788c0*/  LDL.LU R32, [R1+0x2f0] ;  /* 0x0002f00001207983 */ /* 0x000ea20000300800 */
[----:B------:R-:W2:Y:S04]  /*788d0*/  LDL.LU R33, [R1+0x2f4] ;  /* 0x0002f40001217983 */ /* 0x000ea80000300800 */
[----:B0-----:R-:W2:Y:S01]  /*788e0*/  LDL.LU R34, [R1+0x2f8] ;  /* 0x0002f80001227983 */ /* 0x001ea20000300800 */
[----:B------:R-:W2:Y:S02]  /*788f0*/  LDL.LU R35, [R1+0x2fc] ;  /* 0x0002fc0001237983 */ /* 0x000ea40000300800 */
[----:B------:R-:W-:Y:S02]  /*78900*/  STL.64 [R1+0x1450], R16 ;  /* 0x0014501001007387 */ /* 0x000fe40000100a00 */
[----:B------:R0:W-:Y:S02]  /*78910*/  STL.64 [R1+0x1458], R18 ;  /* 0x0014581201007387 */ /* 0x0001e40000100a00 */
[----:B0-----:R-:W3:Y:S01]  /*78920*/  LDL.LU.64 R18, [R1+0x38c8] ;  /* 0x0038c80001127983 */ /* 0x001ee20000300a00 */
[----:B------:R-:W3:Y:S02]  /*78930*/  LDL.LU.64 R16, [R1+0x38c0] ;  /* 0x0038c00001107983 */ /* 0x000ee40000300a00 */
[----:B------:R-:W-:Y:S02]  /*78940*/  STL.64 [R1+0x3818], R38 ;  /* 0x0038182601007387 */ /* 0x000fe40000100a00 */
[----:B------:R-:W-:Y:S01]  /*78950*/  STL.64 [R1+0x1440], R12 ;  /* 0x0014400c01007387 */ /* 0x000fe20000100a00 */
[----:B------:R0:W-:Y:S04]  /*78960*/  STL.64 [R1+0x1448], R14 ;  /* 0x0014480e01007387 */ /* 0x0001e80000100a00 */
        /* <DEDUP_REMOVED lines=8> */
[C---:B------:R-:W-:Y:S11]  /*789f0*/  HMMA.16816.F32 R20, R8.reuse, R46, R20 ;  /* 0x0000002e0814723c */ /* 0x040ff60000001814 */
[----:B------:R-:W-:Y:S11]  /*78a00*/  @!UPT UIADD3 URZ, URZ, URZ, URZ ;  /* 0x0000003f3f3ff290 */ /* 0x000ff6000fffe03f */
[----:B------:R-:W-:Y:S01]  /*78a10*/  @!UPT UIADD3 URZ, URZ, URZ, URZ ;  /* 0x0000003f3f3ff290 */ /* 0x000fe2000fffe03f */
[----:B------:R-:W-:Y:S01]  /*78a20*/  STL.64 [R1+0x1430], R20 ;  /* 0x0014301401007387 */ /* 0x000fe20000100a00 */
[----:B------:R0:W-:Y:S03]  /*78a30*/  STL.64 [R1+0x1438], R22 ;  /* 0x0014381601007387 */ /* 0x0001e60000100a00 */
[----:B0-----:R-:W4:Y:S01]  /*78a40*/  LDL.LU.64 R22, [R1+0x38a8] ;  /* 0x0038a80001167983 */ /* 0x001f220000300a00 */
[----:B------:R-:W4:Y:S02]  /*78a50*/  LDL.LU.64 R20, [R1+0x38a0] ;  /* 0x0038a00001147983 */ /* 0x000f240000300a00 */
[----:B------:R-:W-:Y:S02]  /*78a60*/  STL.64 [R1+0x37a0], R46 ;  /* 0x0037a02e01007387 */ /* 0x000fe40000100a00 */
[----:B------:R-:W-:Y:S01]  /*78a70*/  STL.64 [R1+0x3828], R44 ;  /* 0x0038282c01007387 */ /* 0x000fe20000100a00 */
[----:B------:R-:W-:Y:S01]  /*78a80*/  STL.64 [R1+0x3758], R50 ;  /* 0x0037583201007387 */ /* 0x000fe20000100a00 */
[----:B------:R-:W-:Y:S01]  /*78a90*/  STL.64 [R1+0x3830], R48 ;  /* 0x0038303001007387 */ /* 0x000fe20000100a00 */
[C---:B--2---:R-:W-:Y:S08]  /*78aa0*/  HMMA.16816.F32 R32, R8.reuse, R54, R32 ;  /* 0x000000360820723c */ /* 0x044ff00000001820 */
[C---:B---3--:R-:W-:Y:S08]  /*78ab0*/  HMMA.16816.F32 R40, R8.reuse, R50, R40 ;  /* 0x000000320828723c */ /* 0x048ff00000001828 */
[----:B------:R-:W-:Y:S11]  /*78ac0*/  HMMA.16816.F32 R8, R8, R58, R28 ;  /* 0x0000003a0808723c */ /* 0x000ff6000000181c */
[----:B------:R-:W-:Y:S04]  /*78ad0*/  @!UPT UIADD3 URZ, URZ, URZ, URZ ;  /* 0x0000003f3f3ff290 */ /* 0x000fe8000fffe03f */
[----:B------:R-:W-:Y:S01]  /*78ae0*/  STL.64 [R1+0x1420], R40 ;  /* 0x0014202801007387 */ /* 0x000fe20000100a00 */
[----:B------:R-:W-:Y:S02]  /*78af0*/  STL.64 [R1+0x1428], R42 ;  /* 0x0014282a01007387 */ /* 0x000fe40000100a00 */
[----:B------:R-:W-:Y:S02]  /*78b00*/  STL.64 [R1+0x3790], R54 ;  /* 0x0037903601007387 */ /* 0x000fe40000100a00 */
[----:B------:R-:W-:Y:S01]  /*78b10*/  STL.64 [R1+0x3838], R52 ;  /* 0x0038383401007387 */ /* 0x000fe20000100a00 */
[----:B------:R0:W-:Y:S01]  /*78b20*/  STL.64 [R1+0x1410], R32 ;  /* 0x0014102001007387 */ /* 0x0001e20000100a00 */
[----:B------:R1:W-:Y:S03]  /*78b30*/  STL.64 [R1+0x1418], R34 ;  /* 0x0014182201007387 */ /* 0x0003e60000100a00 */
[----:B0-----:R-:W2:Y:S01]  /*78b40*/  LDL.LU R32, [R1+0x290] ;  /* 0x0002900001207983 */ /* 0x001ea20000300800 */
[----:B------:R-:W-:Y:S02]  /*78b50*/  STL.64 [R1+0x430], R8 ;  /* 0x0004300801007387 */ /* 0x000fe40000100a00 */
[----:B------:R-:W-:Y:S02]  /*78b60*/  STL.64 [R1+0x438], R10 ;  /* 0x0004380a01007387 */ /* 0x000fe40000100a00 */
[----:B------:R-:W2:Y:S01]  /*78b70*/  LDL.LU R33, [R1+0x294] ;  /* 0x0002940001217983 */ /* 0x000ea20000300800 */
[----:B-1----:R-:W3:Y:S01]  /*78b80*/  LDL.LU R34, [R1+0x298] ;  /* 0x0002980001227983 */ /* 0x002ee20000300800 */
[----:B------:R-:W3:Y:S02]  /*78b90*/  LDL.LU R35, [R1+0x29c] ;  /* 0x00029c0001237983 */ /* 0x000ee40000300800 */
[----:B------:R-:W-:-:S02]  /*78ba0*/  IMAD.MOV.U32 R38, RZ, RZ, R27 ;  /* 0x000000ffff267224 */ /* 0x000fc400078e001b */
[----:B------:R-:W-:Y:S01]  /*78bb0*/  IMAD.MOV.U32 R39, RZ, RZ, R7 ;  /* 0x000000ffff277224 */ /* 0x000fe200078e0007 */
[----:B---3--:R-:W-:Y:S01]  /*78bc0*/  STL.64 [R1+0x3848], R34 ;  /* 0x0038482201007387 */ /* 0x008fe20000100a00 */
[----:B--2---:R0:W-:Y:S02]  /*78bd0*/  STL.64 [R1+0x3840], R32 ;  /* 0x0038402001007387 */ /* 0x0041e40000100a00 */
[----:B------:R-:W2:Y:S02]  /*78be0*/  LDL.LU R27, [R1+0x389c] ;  /* 0x00389c00011b7983 */ /* 0x000ea40000300800 */
[----:B------:R-:W3:Y:S02]  /*78bf0*/  LDL.LU R7, [R1+0x3898] ;  /* 0x0038980001077983 */ /* 0x000ee40000300800 */
[----:B----4-:R-:W-:Y:S02]  /*78c00*/  IMAD.MOV.U32 R40, RZ, RZ, R24 ;  /* 0x000000ffff287224 */ /* 0x010fe400078e0018 */
[----:B------:R-:W-:Y:S01]  /*78c10*/  IMAD.MOV.U32 R41, RZ, RZ, R25 ;  /* 0x000000ffff297224 */ /* 0x000fe200078e0019 */
[----:B------:R-:W3:Y:S01]  /*78c20*/  LDL.LU R24, [R1+0x3894] ;  /* 0x0038940001187983 */ /* 0x000ee20000300800 */
[----:B------:R-:W3:Y:S02]  /*78c30*/  LDL.LU R25, [R1+0x3890] ;  /* 0x0038900001197983 */ /* 0x000ee40000300800 */
[----:B------:R-:W-:-:S02]  /*78c40*/  IMAD.MOV.U32 R42, RZ, RZ, R26 ;  /* 0x000000ffff2a7224 */ /* 0x000fc400078e001a */
[----:B------:R-:W3:Y:S01]  /*78c50*/  LDL.LU R26, [R1+0x388c] ;  /* 0x00388c00011a7983 */ /* 0x000ee20000300800 */
[----:B--2---:R-:W-:-:S03]  /*78c60*/  IMAD.MOV.U32 R43, RZ, RZ, R27 ;  /* 0x000000ffff2b7224 */ /* 0x004fc600078e001b */
[----:B------:R-:W3:Y:S01]  /*78c70*/  LDL.LU R27, [R1+0x3888] ;  /* 0x00388800011b7983 */ /* 0x000ee20000300800 */
[----:B0-----:R-:W2:Y:S02]  /*78c80*/  LDL.LU R32, [R1+0x2c0] ;  /* 0x0002c00001207983 */ /* 0x001ea40000300800 */
[----:B------:R-:W2:Y:S02]  /*78c90*/  LDL.LU R33, [R1+0x2c4] ;  /* 0x0002c40001217983 */ /* 0x000ea40000300800 */
[----:B------:R-:W2:Y:S01]  /*78ca0*/  LDL.LU R34, [R1+0x2c8] ;  /* 0x0002c80001227983 */ /* 0x000ea20000300800 */
[----:B------:R-:W2:Y:S01]  /*78cb0*/  LDL.LU R35, [R1+0x2cc] ;  /* 0x0002cc0001237983 */ /* 0x000ea20000300800 */
[----:B------:R-:W4:Y:S02]  /*78cc0*/  LDL.LU R48, [R1+0x2b0] ;  /* 0x0002b00001307983 */ /* 0x000f240000300800 */
[----:B------:R-:W4:Y:S02]  /*78cd0*/  LDL.LU R49, [R1+0x2b4] ;  /* 0x0002b40001317983 */ /* 0x000f240000300800 */
[----:B------:R-:W4:Y:S01]  /*78ce0*/  LDL.LU R50, [R1+0x2b8] ;  /* 0x0002b80001327983 */ /* 0x000f220000300800 */
[----:B------:R-:W4:Y:S01]  /*78cf0*/  LDL.LU R51, [R1+0x2bc] ;  /* 0x0002bc0001337983 */ /* 0x000f220000300800 */
[----:B------:R-:W2:Y:S02]  /*78d00*/  LDL.64 R30, [R1+0x108] ;  /* 0x00010800011e7983 */ /* 0x000ea40000100a00 */
[----:B------:R-:W-:Y:S02]  /*78d10*/  STL.64 [R1+0x3778], R58 ;  /* 0x0037783a01007387 */ /* 0x000fe40000100a00 */
[----:B------:R-:W-:-:S02]  /*78d20*/  IMAD.MOV.U32 R10, RZ, RZ, R21 ;  /* 0x000000ffff0a7224 */ /* 0x000fc400078e0015 */
[----:B------:R-:W-:Y:S02]  /*78d30*/  IMAD.MOV.U32 R11, RZ, RZ, R20 ;  /* 0x000000ffff0b7224 */ /* 0x000fe400078e0014 */
[----:B------:R-:W-:Y:S02]  /*78d40*/  IMAD.MOV.U32 R54, RZ, RZ, R13 ;  /* 0x000000ffff367224 */ /* 0x000fe400078e000d */
[----:B------:R-:W0:Y:S01]  /*78d50*/  S2R R13, SR_TID.X ;  /* 0x00000000000d7919 */ /* 0x000e220000002100 */
[----:B---3--:R-:W-:Y:S03]  /*78d60*/  HMMA.16816.F32 R24, R4, R22, R24 ;  /* 0x000000160418723c */ /* 0x008fe60000001818 */
[----:B------:R-:W3:Y:S01]  /*78d70*/  LDL.LU.64 R22, [R1+0x3880] ;  /* 0x0038800001167983 */ /* 0x000ee20000300a00 */
[----:B------:R-:W3:Y:S02]  /*78d80*/  LDL.LU.64 R20, [R1+0x3878] ;  /* 0x0038780001147983 */ /* 0x000ee40000300a00 */
[----:B------:R-:W-:-:S02]  /*78d90*/  IMAD.MOV.U32 R47, RZ, RZ, R16 ;  /* 0x000000ffff2f7224 */ /* 0x000fc400078e0010 */
[C---:B0-----:R-:W-:Y:S02]  /*78da0*/  IMAD.SHL.U32 R16, R13.reuse, 0x2, RZ ;  /* 0x000000020d107824 */ /* 0x041fe400078e00ff */
[----:B------:R-:W-:Y:S02]  /*78db0*/  IMAD.MOV.U32 R46, RZ, RZ, R17 ;  /* 0x000000ffff2e7224 */ /* 0x000fe400078e0011 */
[----:B------:R-:W-:-:S11]  /*78dc0*/  IMAD.SHL.U32 R17, R13, 0x80, RZ ;  /* 0x000000800d117824 */ /* 0x000fd600078e00ff */
[----:B------:R0:W-:Y:S01]  /*78dd0*/  STL.64 [R1+0x1a40], R24 ;  /* 0x001a401801007387 */ /* 0x0001e20000100a00 */
[----:B------:R1:W-:Y:S01]  /*78de0*/  STL.64 [R1+0x1a48], R26 ;  /* 0x001a481a01007387 */ /* 0x0003e20000100a00 */
[----:B0-----:R-:W-:-:S05]  /*78df0*/  LOP3.LUT R24, R13, 0x7, RZ, 0xc0, !PT ;  /* 0x000000070d187812 */ /* 0x001fca00078ec0ff */
[----:B------:R-:W-:-:S05]  /*78e00*/  IMAD R24, R24, 0x110, RZ ;  /* 0x0000011018187824 */ /* 0x000fca00078e02ff */
[----:B-1----:R-:W-:-:S04]  /*78e10*/  LOP3.LUT R27, R24, 0x10, R16, 0x78, !PT ;  /* 0x00000010181b7812 */ /* 0x002fc800078e7810 */
[----:B------:R-:W-:Y:S01]  /*78e20*/  LOP3.LUT R27, R27, 0x800, R17, 0xf8, !PT ;  /* 0x000008001b1b7812 */ /* 0x000fe200078ef811 */
[C---:B---3--:R-:W-:Y:S01]  /*78e30*/  HMMA.16816.F32 R20, R4.reuse, R18, R20 ;  /* 0x000000120414723c */ /* 0x048fe20000001814 */
[----:B------:R-:W3:Y:S01]  /*78e40*/  LDL.LU.64 R18, [R1+0x3870] ;  /* 0x0038700001127983 */ /* 0x000ee20000300a00 */
[----:B------:R-:W3:Y:S02]  /*78e50*/  LDL.LU.64 R16, [R1+0x3868] ;  /* 0x0038680001107983 */ /* 0x000ee40000300a00 */
[----:B------:R-:W-:Y:S11]  /*78e60*/  IMAD.MOV.U32 R55, RZ, RZ, R12 ;  /* 0x000000ffff377224 */ /* 0x000ff600078e000c */
[----:B------:R-:W-:Y:S08]  /*78e70*/  @!UPT UIADD3 URZ, URZ, URZ, URZ ;  /* 0x0000003f3f3ff290 */ /* 0x000ff0000fffe03f */
[----:B------:R-:W-:Y:S01]  /*78e80*/  STL.64 [R1+0x1a30], R20 ;  /* 0x001a301401007387 */ /* 0x000fe20000100a00 */
[----:B------:R0:W-:Y:S03]  /*78e90*/  STL.64 [R1+0x1a38], R22 ;  /* 0x001a381601007387 */ /* 0x0001e60000100a00 */
[----:B0-----:R-:W2:Y:S01]  /*78ea0*/  LDL.64 R22, [R1+0xd8] ;  /* 0x0000d80001167983 */ /* 0x001ea20000100a00 */
[C---:B---3--:R-:W-:Y:S03]  /*78eb0*/  HMMA.16816.F32 R16, R4.reuse, R14, R16 ;  /* 0x0000000e0410723c */ /* 0x048fe60000001810 */
[----:B------:R-:W3:Y:S01]  /*78ec0*/  LDL.LU.64 R14, [R1+0x3860] ;  /* 0x00386000010e7983 */ /* 0x000ee20000300a00 */
[----:B------:R-:W3:Y:S01]  /*78ed0*/  LDL.LU.64 R12, [R1+0x3858] ;  /* 0x00385800010c7983 */ /* 0x000ee20000300a00 */
[----:B------:R-:W-:Y:S11]  /*78ee0*/  LOP3.LUT R27, R27, 0x60, RZ, 0x3c, !PT ;  /* 0x000000601b1b7812 */ /* 0x000ff600078e3cff */
[----:B------:R-:W-:Y:S07]  /*78ef0*/  @!UPT UIADD3 URZ, URZ, URZ, URZ ;  /* 0x0000003f3f3ff290 */ /* 0x000fee000fffe03f */
[----:B------:R0:W-:Y:S01]  /*78f00*/  STL.64 [R1+0x1a20], R16 ;  /* 0x001a201001007387 */ /* 0x0001e20000100a00 */
[----:B------:R1:W-:Y:S03]  /*78f10*/  STL.64 [R1+0x1a28], R18 ;  /* 0x001a281201007387 */ /* 0x0003e60000100a00 */
[----:B0-----:R-:W4:Y:S01]  /*78f20*/  LDL.LU R16, [R1+0x260] ;  /* 0x0002600001107983 */ /* 0x001f220000300800 */
[----:B------:R-:W4:Y:S02]  /*78f30*/  LDL.LU R17, [R1+0x264] ;  /* 0x0002640001117983 */ /* 0x000f240000300800 */
[----:B-1----:R-:W4:Y:S02]  /*78f40*/  LDL.LU R18, [R1+0x268] ;  /* 0x0002680001127983 */ /* 0x002f240000300800 */
[----:B------:R-:W4:Y:S01]  /*78f50*/  LDL.LU R19, [R1+0x26c] ;  /* 0x00026c0001137983 */ /* 0x000f220000300800 */
[C---:B--2---:R-:W-:Y:S08]  /*78f60*/  HMMA.16816.F32 R52, R4.reuse, R54, R32 ;  /* 0x000000360434723c */ /* 0x044ff00000001820 */
[C---:B---3--:R-:W-:Y:S01]  /*78f70*/  HMMA.16816.F32 R8, R4.reuse, R10, R12 ;  /* 0x0000000a0408723c */ /* 0x048fe2000000180c */
[----:B------:R-:W2:Y:S11]  /*78f80*/  LDL R14, [R1+0xe8] ;  /* 0x0000e800010e7983 */ /* 0x000eb60000100800 */
[----:B------:R-:W-:Y:S11]  /*78f90*/  @!UPT UIADD3 URZ, URZ, URZ, URZ ;  /* 0x0000003f3f3ff290 */ /* 0x000ff6000fffe03f */
[----:B------:R-:W-:Y:S01]  /*78fa0*/  STL.64 [R1+0x1a10], R8 ;  /* 0x001a100801007387 */ /* 0x000fe20000100a00 */
[----:B------:R-:W-:Y:S02]  /*78fb0*/  STL.64 [R1+0x1a18], R10 ;  /* 0x001a180a01007387 */ /* 0x000fe40000100a00 */
[----:B------:R-:W0:Y:S04]  /*78fc0*/  LDSM.16.MT88.4 R8, [R27+0xb000] ;  /* 0x00b000001b08783b */ /* 0x000e280000004200 */
[----:B------:R-:W-:Y:S02]  /*78fd0*/  IMAD.MOV.U32 R15, RZ, RZ, R61 ;  /* 0x000000ffff0f7224 */ /* 0x000fe400078e003d */
[----:B------:R-:W3:Y:S04]  /*78fe0*/  LDL.LU R61, [R1+0x3850] ;  /* 0x00385000013d7983 */ /* 0x000ee80000300800 */
[----:B0-----:R-:W-:Y:S01]  /*78ff0*/  STL.64 [R1+0x3708], R10 ;  /* 0x0037080a01007387 */ /* 0x001fe20000100a00 */
[----:B------:R0:W-:Y:S03]  /*79000*/  STL.64 [R1+0x3700], R8 ;  /* 0x0037000801007387 */ /* 0x0001e60000100a00 */
[----:B0-----:R-:W2:Y:S01]  /*79010*/  LDL.LU R8, [R1+0x270] ;  /* 0x0002700001087983 */ /* 0x001ea20000300800 */
[----:B------:R-:W2:Y:S02]  /*79020*/  LDL.LU R9, [R1+0x274] ;  /* 0x0002740001097983 */ /* 0x000ea40000300800 */
[----:B------:R-:W2:Y:S02]  /*79030*/  LDL.LU R10, [R1+0x278] ;  /* 0x00027800010a7983 */ /* 0x000ea40000300800 */
[----:B------:R-:W2:Y:S01]  /*79040*/  LDL.LU R11, [R1+0x27c] ;  /* 0x00027c00010b7983 */ /* 0x000ea20000300800 */
[----:B------:R0:W-:Y:S01]  /*79050*/  STL [R1+0x36f8], R27 ;  /* 0x0036f81b01007387 */ /* 0x0001e20000100800 */
[----:B------:R-:W-:Y:S02]  /*79060*/  STL [R1+0x36f4], R24 ;  /* 0x0036f41801007387 */ /* 0x000fe40000100800 */
[----:B------:R-:W2:Y:S02]  /*79070*/  LDL.LU.64 R34, [R1+0x3848] ;  /* 0x0038480001227983 */ /* 0x000ea40000300a00 */
[----:B------:R-:W2:Y:S01]  /*79080*/  LDL.LU.64 R32, [R1+0x3840] ;  /* 0x0038400001207983 */ /* 0x000ea20000300a00 */
[----:B----4-:R-:W-:Y:S01]  /*79090*/  HMMA.16816.F32 R44, R4, R46, R48 ;  /* 0x0000002e042c723c */ /* 0x010fe20000001830 */
[----:B------:R-:W-:-:S02]  /*790a0*/  IMAD.MOV.U32 R26, RZ, RZ, R37 ;  /* 0x000000ffff1a7224 */ /* 0x000fc400078e0025 */
[----:B0-----:R-:W-:-:S05]  /*790b0*/  IMAD.MOV.U32 R27, RZ, RZ, R36 ;  /* 0x000000ffff1b7224 */ /* 0x001fca00078e0024 */
[C---:B------:R-:W-:Y:S01]  /*790c0*/  HMMA.16816.F32 R36, R4.reuse, R38, R40 ;  /* 0x000000260424723c */ /* 0x040fe20000001828 */
[----:B------:R0:W-:Y:S01]  /*790d0*/  STL.64 [R1+0x19c0], R52 ;  /* 0x0019c03401007387 */ /* 0x0001e20000100a00 */
[----:B------:R-:W-:Y:S03]  /*790e0*/  STL.64 [R1+0x19c8], R54 ;  /* 0x0019c83601007387 */ /* 0x000fe60000100a00 */
[----:B0-----:R-:W4:Y:S01]  /*790f0*/  LDL.LU.64 R52, [R1+0x3838] ;  /* 0x0038380001347983 */ /* 0x001f220000300a00 */
[----:B------:R-:W3:Y:S09]  /*79100*/  LDL.LU.64 R48, [R1+0x3830] ;  /* 0x0038300001307983 */ /* 0x000ef20000300a00 */
[----:B------:R0:W-:Y:S02]  /*79110*/  STL.64 [R1+0x19b0], R44 ;  /* 0x0019b02c01007387 */ /* 0x0001e40000100a00 */
[----:B------:R-:W-:Y:S01]  /*79120*/  STL.64 [R1+0x19b8], R46 ;  /* 0x0019b82e01007387 */ /* 0x000fe20000100a00 */
[----:B0-----:R-:W3:Y:S01]  /*79130*/  LDL.LU.64 R44, [R1+0x3828] ;  /* 0x00382800012c7983 */ /* 0x001ee20000300a00 */
[----:B------:R-:W3:Y:S04]  /*79140*/  LDL.LU.64 R40, [R1+0x3820] ;  /* 0x0038200001287983 */ /* 0x000ee80000300a00 */
[----:B------:R-:W-:Y:S02]  /*79150*/  STL.64 [R1+0x19a0], R36 ;  /* 0x0019a02401007387 */ /* 0x000fe40000100a00 */
        /* <DEDUP_REMOVED lines=8> */
[----:B------:R-:W-:Y:S02]  /*791e0*/  IMAD.MOV.U32 R33, RZ, RZ, R30 ;  /* 0x000000ffff217224 */ /* 0x000fe400078e001e */
[----:B------:R-:W-:Y:S02]  /*791f0*/  IMAD.MOV.U32 R32, RZ, RZ, R31 ;  /* 0x000000ffff207224 */ /* 0x000fe400078e001f */
[----:B------:R-:W3:Y:S01]  /*79200*/  LDL.LU.64 R28, [R1+0x3808] ;  /* 0x00380800011c7983 */ /* 0x000ee20000300a00 */
[----:B--2---:R-:W-:Y:S02]  /*79210*/  STL.64 [R1+0x3718], R34 ;  /* 0x0037182201007387 */ /* 0x004fe40000100a00 */
[----:B------:R0:W-:Y:S02]  /*79220*/  STL.64 [R1+0x3710], R32 ;  /* 0x0037102001007387 */ /* 0x0001e40000100a00 */
[----:B0-----:R-:W2:Y:S01]  /*79230*/  LDL.LU R32, [R1+0x280] ;  /* 0x0002800001207983 */ /* 0x001ea20000300800 */
[----:B------:R-:W2:Y:S02]  /*79240*/  LDL.LU R33, [R1+0x284] ;  /* 0x0002840001217983 */ /* 0x000ea40000300800 */
[----:B------:R-:W2:Y:S02]  /*79250*/  LDL.LU R34, [R1+0x288] ;  /* 0x0002880001227983 */ /* 0x000ea40000300800 */
[----:B------:R-:W2:Y:S01]  /*79260*/  LDL.LU R35, [R1+0x28c] ;  /* 0x00028c0001237983 */ /* 0x000ea20000300800 */
        /* <DEDUP_REMOVED lines=8> */
[----:B------:R-:W-:Y:S02]  /*792f0*/  STL.64 [R1+0x17f8], R26 ;  /* 0x0017f81a01007387 */ /* 0x000fe40000100a00 */
[----:B------:R-:W-:Y:S02]  /*79300*/  STL.64 [R1+0x17e0], R12 ;  /* 0x0017e00c01007387 */ /* 0x000fe40000100a00 */
[----:B------:R0:W-:Y:S01]  /*79310*/  STL.64 [R1+0x17e8], R14 ;  /* 0x0017e80e01007387 */ /* 0x0001e20000100a00 */
[----:B------:R-:W-:Y:S01]  /*79320*/  STL.64 [R1+0x17d0], R8 ;  /* 0x0017d00801007387 */ /* 0x000fe20000100a00 */
[----:B------:R1:W-:Y:S02]  /*79330*/  STL.64 [R1+0x17d8], R10 ;  /* 0x0017d80a01007387 */ /* 0x0003e40000100a00 */
[----:B---3--:R4:W-:Y:S02]  /*79340*/  STL.64 [R1+0x3728], R38 ;  /* 0x0037282601007387 */ /* 0x0089e40000100a00 */
[----:B------:R-:W-:Y:S02]  /*79350*/  STL.64 [R1+0x3720], R36 ;  /* 0x0037202401007387 */ /* 0x000fe40000100a00 */
[----:B0-----:R-:W-:-:S02]  /*79360*/  IMAD.MOV.U32 R14, RZ, RZ, R60 ;  /* 0x000000ffff0e7224 */ /* 0x001fc400078e003c */
[----:B------:R-:W-:Y:S01]  /*79370*/  IMAD.MOV.U32 R15, RZ, RZ, R2 ;  /* 0x000000ffff0f7224 */ /* 0x000fe200078e0002 */
[----:B------:R-:W2:Y:S01]  /*79380*/  LDL.LU R60, [R1+0x3804] ;  /* 0x00380400013c7983 */ /* 0x000ea20000300800 */
[----:B-1----:R-:W-:Y:S02]  /*79390*/  IMAD.MOV.U32 R10, RZ, RZ, R0 ;  /* 0x000000ffff0a7224 */ /* 0x002fe400078e0000 */
[----:B------:R-:W-:Y:S02]  /*793a0*/  IMAD.MOV.U32 R11, RZ, RZ, R3 ;  /* 0x000000ffff0b7224 */ /* 0x000fe400078e0003 */
[----:B------:R-:W3:Y:S01]  /*793b0*/  LDL.LU R2, [R1+0x3800] ;  /* 0x0038000001027983 */ /* 0x000ee20000300800 */
        /* <DEDUP_REMOVED lines=8> */
[----:B----4-:R-:W-:-:S02]  /*79440*/  IMAD.MOV.U32 R38, RZ, RZ, R53 ;  /* 0x000000ffff267224 */ /* 0x010fc400078e0035 */
[----:B------:R-:W-:Y:S01]  /*79450*/  IMAD.MOV.U32 R39, RZ, RZ, R52 ;  /* 0x000000ffff277224 */ /* 0x000fe200078e0034 */
[----:B--2---:R-:W-:Y:S01]  /*79460*/  STL.64 [R1+0x3748], R34 ;  /* 0x0037482201007387 */ /* 0x004fe20000100a00 */
[----:B------:R-:W-:Y:S03]  /*79470*/  STL.64 [R1+0x3740], R32 ;  /* 0x0037402001007387 */ /* 0x000fe60000100a00 */
[----:B------:R-:W-:Y:S02]  /*79480*/  STL.64 [R1+0x3750], R38 ;  /* 0x0037502601007387 */ /* 0x000fe40000100a00 */
[----:B------:R-:W2:Y:S01]  /*79490*/  LDL.LU R12, [R1+0x1b0] ;  /* 0x0001b000010c7983 */ /* 0x000ea20000300800 */
[----:B------:R-:W2:Y:S01]  /*794a0*/  LDL.LU R13, [R1+0x1b4] ;  /* 0x0001b400010d7983 */ /* 0x000ea20000300800 */
[----:B0-----:R-:W4:Y:S02]  /*794b0*/  LDL.LU R14, [R1+0x1b8] ;  /* 0x0001b800010e7983 */ /* 0x001f240000300800 */
[----:B------:R-:W4:Y:S02]  /*794c0*/  LDL.LU R15, [R1+0x1bc] ;  /* 0x0001bc00010f7983 */ /* 0x000f240000300800 */
[----:B-1----:R-:W-:-:S02]  /*794d0*/  IMAD.MOV.U32 R10, RZ, RZ, R49 ;  /* 0x000000ffff0a7224 */ /* 0x002fc400078e0031 */
[----:B------:R-:W-:Y:S01]  /*794e0*/  IMAD.MOV.U32 R11, RZ, RZ, R48 ;  /* 0x000000ffff0b7224 */ /* 0x000fe200078e0030 */
[----:B----4-:R-:W-:Y:S01]  /*794f0*/  STL.64 [R1+0x3768], R14 ;  /* 0x0037680e01007387 */ /* 0x010fe20000100a00 */
[----:B--2---:R-:W-:Y:S03]  /*79500*/  STL.64 [R1+0x3760], R12 ;  /* 0x0037600c01007387 */ /* 0x004fe60000100a00 */
[----:B------:R-:W-:Y:S02]  /*79510*/  STL.64 [R1+0x3770], R10 ;  /* 0x0037700a01007387 */ /* 0x000fe40000100a00 */
[----:B------:R-:W2:Y:S01]  /*79520*/  LDL.LU R48, [R1+0x1d0] ;  /* 0x0001d00001307983 */ /* 0x000ea20000300800 */
[----:B------:R-:W2:Y:S01]  /*79530*/  LDL.LU R49, [R1+0x1d4] ;  /* 0x0001d40001317983 */ /* 0x000ea20000300800 */
[----:B------:R-:W4:Y:S02]  /*79540*/  LDL.LU R50, [R1+0x1d8] ;  /* 0x0001d80001327983 */ /* 0x000f240000300800 */
[----:B------:R-:W4:Y:S02]  /*79550*/  LDL.LU R51, [R1+0x1dc] ;  /* 0x0001dc0001337983 */ /* 0x000f240000300800 */
[----:B------:R-:W-:-:S02]  /*79560*/  IMAD.MOV.U32 R18, RZ, RZ, R41 ;  /* 0x000000ffff127224 */ /* 0x000fc400078e0029 */
        /* <DEDUP_REMOVED lines=8> */
[----:B------:R-:W2:Y:S01]  /*795f0*/  LDL.LU R40, [R1+0x220] ;  /* 0x0002200001287983 */ /* 0x000ea20000300800 */
[----:B------:R-:W2:Y:S01]  /*79600*/  LDL.LU R41, [R1+0x224] ;  /* 0x0002240001297983 */ /* 0x000ea20000300800 */
[----:B------:R-:W2:Y:S02]  /*79610*/  LDL.LU R42, [R1+0x228] ;  /* 0x00022800012a7983 */ /* 0x000ea40000300800 */
[----:B------:R-:W2:Y:S02]  /*79620*/  LDL.LU R43, [R1+0x22c] ;  /* 0x00022c00012b7983 */ /* 0x000ea40000300800 */
[----:B------:R-:W-:-:S02]  /*79630*/  IMAD.MOV.U32 R22, RZ, RZ, R29 ;  /* 0x000000ffff167224 */ /* 0x000fc400078e001d */
[----:B------:R-:W-:Y:S01]  /*79640*/  IMAD.MOV.U32 R23, RZ, RZ, R28 ;  /* 0x000000ffff177224 */ /* 0x000fe200078e001c */
[----:B--2---:R0:W-:Y:S01]  /*79650*/  STL.64 [R1+0x37c8], R42 ;  /* 0x0037c82a01007387 */ /* 0x0041e20000100a00 */
[----:B------:R-:W-:Y:S02]  /*79660*/  STL.64 [R1+0x37c0], R40 ;  /* 0x0037c02801007387 */ /* 0x000fe40000100a00 */
[----:B0-----:R-:W-:Y:S02]  /*79670*/  IMAD.MOV.U32 R42, RZ, RZ, R57 ;  /* 0x000000ffff2a7224 */ /* 0x001fe400078e0039 */
[----:B------:R-:W-:-:S05]  /*79680*/  IMAD.MOV.U32 R43, RZ, RZ, R56 ;  /* 0x000000ffff2b7224 */ /* 0x000fca00078e0038 */
[----:B------:R-:W-:Y:S01]  /*79690*/  STL.64 [R1+0x37e8], R42 ;  /* 0x0037e82a01007387 */ /* 0x000fe20000100a00 */
[----:B------:R0:W-:Y:S02]  /*796a0*/  STL.64 [R1+0x37f0], R22 ;  /* 0x0037f01601007387 */ /* 0x0001e40000100a00 */
[----:B------:R-:W2:Y:S02]  /*796b0*/  LDL.LU R28, [R1+0x240] ;  /* 0x00024000011c7983 */ /* 0x000ea40000300800 */
[----:B------:R-:W2:Y:S01]  /*796c0*/  LDL.LU R29, [R1+0x244] ;  /* 0x00024400011d7983 */ /* 0x000ea20000300800 */
[----:B------:R-:W2:Y:S01]  /*796d0*/  LDL.LU R30, [R1+0x248] ;  /* 0x00024800011e7983 */ /* 0x000ea20000300800 */
[----:B------:R-:W2:Y:S02]  /*796e0*/  LDL.LU R31, [R1+0x24c] ;  /* 0x00024c00011f7983 */ /* 0x000ea40000300800 */
[----:B------:R-:W2:Y:S02]  /*796f0*/  LDL.LU R20, [R1+0x250] ;  /* 0x0002500001147983 */ /* 0x000ea40000300800 */
[----:B------:R-:W2:Y:S01]  /*79700*/  LDL.LU R21, [R1+0x254] ;  /* 0x0002540001157983 */ /* 0x000ea20000300800 */
[----:B0-----:R-:W2:Y:S01]  /*79710*/  LDL.LU R22, [R1+0x258] ;  /* 0x0002580001167983 */ /* 0x001ea20000300800 */
[----:B------:R-:W2:Y:S02]  /*79720*/  LDL.LU R23, [R1+0x25c] ;  /* 0x00025c0001177983 */ /* 0x000ea40000300800 */
[----:B----4-:R0:W-:Y:S02]  /*79730*/  STL.64 [R1+0x37b0], R54 ;  /* 0x0037b03601007387 */ /* 0x0101e40000100a00 */
[----:B------:R1:W-:Y:S01]  /*79740*/  STL.64 [R1+0x37a8], R52 ;  /* 0x0037a83401007387 */ /* 0x0003e20000100a00 */
[----:B0-----:R-:W4:Y:S01]  /*79750*/  LDL.64 R54, [R1+0x98] ;  /* 0x0000980001367983 */ /* 0x001f220000100a00 */
[----:B------:R-:W-:-:S02]  /*79760*/  IMAD.MOV.U32 R42, RZ, RZ, R45 ;  /* 0x000000ffff2a7224 */ /* 0x000fc400078e002d */
[----:B------:R-:W-:-:S07]  /*79770*/  IMAD.MOV.U32 R43, RZ, RZ, R44 ;  /* 0x000000ffff2b7224 */ /* 0x000fce00078e002c */
[C---:B--2---:R-:W-:Y:S01]  /*79780*/  HMMA.16816.F32 R40, R4.reuse, R42, R20 ;  /* 0x0000002a0428723c */ /* 0x044fe20000001814 */
[----:B----4-:R0:W-:Y:S01]  /*79790*/  STL.64 [R1+0x37d0], R54 ;  /* 0x0037d03601007387 */ /* 0x0101e20000100a00 */
[----:B-1----:R-:W2:Y:S02]  /*797a0*/  LDL.LU R52, [R1+0x230] ;  /* 0x0002300001347983 */ /* 0x002ea40000300800 */
[----:B------:R-:W2:Y:S01]  /*797b0*/  LDL.LU R53, [R1+0x234] ;  /* 0x0002340001357983 */ /* 0x000ea20000300800 */
[----:B0-----:R-:W2:Y:S01]  /*797c0*/  LDL.LU R54, [R1+0x238] ;  /* 0x0002380001367983 */ /* 0x001ea20000300800 */
[----:B------:R-:W2:Y:S02]  /*797d0*/  LDL.LU R55, [R1+0x23c] ;  /* 0x00023c0001377983 */ /* 0x000ea40000300800 */
[----:B------:R-:W4:Y:S02]  /*797e0*/  LDL.LU R44, [R1+0x210] ;  /* 0x00021000012c7983 */ /* 0x000f240000300800 */
[----:B------:R-:W4:Y:S01]  /*797f0*/  LDL.LU R45, [R1+0x214] ;  /* 0x00021400012d7983 */ /* 0x000f220000300800 */
[----:B------:R-:W4:Y:S01]  /*79800*/  LDL.LU R46, [R1+0x218] ;  /* 0x00021800012e7983 */ /* 0x000f220000300800 */
[----:B------:R-:W4:Y:S02]  /*79810*/  LDL.LU R47, [R1+0x21c] ;  /* 0x00021c00012f7983 */ /* 0x000f240000300800 */
[----:B------:R-:W4:Y:S02]  /*79820*/  LDL.64 R18, [R1+0x88] ;  /* 0x0000880001127983 */ /* 0x000f240000100a00 */
[----:B------:R-:W2:Y:S01]  /*79830*/  LDL.64 R50, [R1+0x78] ;  /* 0x0000780001327983 */ /* 0x000ea20000100a00 */
[----:B------:R-:W2:Y:S01]  /*79840*/  LDL.LU R56, [R1+0x1f0] ;  /* 0x0001f00001387983 */ /* 0x000ea20000300800 */
[----:B------:R-:W2:Y:S02]  /*79850*/  LDL.LU R57, [R1+0x1f4] ;  /* 0x0001f40001397983 */ /* 0x000ea40000300800 */
[----:B------:R-:W2:Y:S02]  /*79860*/  LDL.LU R58, [R1+0x1f8] ;  /* 0x0001f800013a7983 */ /* 0x000ea40000300800 */
[----:B------:R-:W2:Y:S01]  /*79870*/  LDL.LU R59, [R1+0x1fc] ;  /* 0x0001fc00013b7983 */ /* 0x000ea20000300800 */
        /* <DEDUP_REMOVED lines=14> */
[----:B------:R-:W2:Y:S02]  /*79960*/  LDL.LU.64 R22, [R1+0x37f0] ;  /* 0x0037f00001167983 */ /* 0x000ea40000300a00 */
[----:B------:R-:W-:Y:S01]  /*79970*/  STL.64 [R1+0x17c0], R40 ;  /* 0x0017c02801007387 */ /* 0x000fe20000100a00 */
[----:B------:R0:W-:Y:S04]  /*79980*/  STL.64 [R1+0x17c8], R42 ;  /* 0x0017c82a01007387 */ /* 0x0001e80000100a00 */
[----:B0-----:R-:W3:Y:S01]  /*79990*/  LDL.LU.64 R42, [R1+0x37e8] ;  /* 0x0037e800012a7983 */ /* 0x001ee20000300a00 */
[C---:B--2---:R-:W-:Y:S03]  /*799a0*/  HMMA.16816.F32 R20, R4.reuse, R22, R28 ;  /* 0x000000160414723c */ /* 0x044fe6000000181c */
[----:B------:R-:W2:Y:S05]  /*799b0*/  LDL.LU.64 R30, [R1+0x37e0] ;  /* 0x0037e000011e7983 */ /* 0x000eaa0000300a00 */
[----:B---3--:R-:W-:Y:S11]  /*799c0*/  HMMA.16816.F32 R40, R4, R42, R52 ;  /* 0x0000002a0428723c */ /* 0x008ff60000001834 */
[----:B------:R-:W-:Y:S04]  /*799d0*/  @!UPT UIADD3 URZ, URZ, URZ, URZ ;  /* 0x0000003f3f3ff290 */ /* 0x000fe8000fffe03f */
[----:B------:R0:W-:Y:S01]  /*799e0*/  STL.64 [R1+0x1770], R20 ;  /* 0x0017701401007387 */ /* 0x0001e20000100a00 */
[----:B------:R-:W-:Y:S02]  /*799f0*/  STL.64 [R1+0x1778], R22 ;  /* 0x0017781601007387 */ /* 0x000fe40000100a00 */
[----:B0-----:R-:W-:Y:S02]  /*79a00*/  IMAD.MOV.U32 R20, RZ, RZ, R3 ;  /* 0x000000ffff147224 */ /* 0x001fe400078e0003 */
[----:B------:R-:W-:Y:S01]  /*79a10*/  IMAD.MOV.U32 R21, RZ, RZ, R0 ;  /* 0x000000ffff157224 */ /* 0x000fe200078e0000 */
[----:B------:R-:W3:Y:S01]  /*79a20*/  LDL.LU R3, [R1+0x37dc] ;  /* 0x0037dc0001037983 */ /* 0x000ee20000300800 */
[----:B------:R-:W2:Y:S02]  /*79a30*/  LDL.LU R0, [R1+0x37d8] ;  /* 0x0037d80001007983 */ /* 0x000ea40000300800 */
[----:B------:R-:W2:Y:S02]  /*79a40*/  LDL.LU.64 R54, [R1+0x37d0] ;  /* 0x0037d00001367983 */ /* 0x000ea40000300a00 */
[----:B------:R-:W-:Y:S01]  /*79a50*/  STL.64 [R1+0x1760], R40 ;  /* 0x0017602801007387 */ /* 0x000fe20000100a00 */
[----:B------:R0:W-:Y:S01]  /*79a60*/  STL.64 [R1+0x1768], R42 ;  /* 0x0017682a01007387 */ /* 0x0001e20000100a00 */
[----:B------:R-:W-:-:S03]  /*79a70*/  IMAD.MOV.U32 R29, RZ, RZ, R42 ;  /* 0x000000ffff1d7224 */ /* 0x000fc600078e002a */
[----:B0-----:R-:W2:Y:S01]  /*79a80*/  LDL.LU.64 R42, [R1+0x37c8] ;  /* 0x0037c800012a7983 */ /* 0x001ea20000300a00 */
[----:B------:R-:W2:Y:S02]  /*79a90*/  LDL.LU.64 R40, [R1+0x37c0] ;  /* 0x0037c00001287983 */ /* 0x000ea40000300a00 */
[C---:B--2---:R-:W-:Y:S11]  /*79aa0*/  HMMA.16816.F32 R40, R4.reuse, R54, R40 ;  /* 0x000000360428723c */ /* 0x044ff60000001828 */
[----:B------:R-:W-:Y:S11]  /*79ab0*/  @!UPT UIADD3 URZ, URZ, URZ, URZ ;  /* 0x0000003f3f3ff290 */ /* 0x000ff6000fffe03f */
[----:B------:R-:W-:Y:S01]  /*79ac0*/  @!UPT UIADD3 URZ, URZ, URZ, URZ ;  /* 0x0000003f3f3ff290 */ /* 0x000fe2000fffe03f */
[----:B------:R0:W-:Y:S01]  /*79ad0*/  STL.64 [R1+0x1750], R40 ;  /* 0x0017502801007387 */ /* 0x0001e20000100a00 */
[----:B------:R1:W-:Y:S02]  /*79ae0*/  STL.64 [R1+0x1758], R42 ;  /* 0x0017582a01007387 */ /* 0x0003e40000100a00 */
[----:B0-----:R-:W-:Y:S01]  /*79af0*/  IMAD.MOV.U32 R41, RZ, RZ, R54 ;  /* 0x000000ffff297224 */ /* 0x001fe200078e0036 */
[----:B-1----:R-:W2:Y:S01]  /*79b00*/  LDL.LU.64 R42, [R1+0x37b8] ;  /* 0x0037b800012a7983 */ /* 0x002ea20000300a00 */
[----:B------:R-:W-:Y:S02]  /*79b10*/  IMAD.MOV.U32 R40, RZ, RZ, R55 ;  /* 0x000000ffff287224 */ /* 0x000fe400078e0037 */
[----:B------:R-:W2:Y:S02]  /*79b20*/  LDL.LU.64 R54, [R1+0x37b0] ;  /* 0x0037b00001367983 */ /* 0x000ea40000300a00 */
[----:B------:R-:W2:Y:S01]  /*79b30*/  LDL.LU.64 R52, [R1+0x37a8] ;  /* 0x0037a80001347983 */ /* 0x000ea20000300a00 */
[C---:B----4-:R-:W-:Y:S11]  /*79b40*/  HMMA.16816.F32 R44, R4.reuse, R18, R44 ;  /* 0x00000012042c723c */ /* 0x050ff6000000182c */
[----:B------:R-:W-:Y:S11]  /*79b50*/  @!UPT UIADD3 URZ, URZ, URZ, URZ ;  /* 0x0000003f3f3ff290 */ /* 0x000ff6000fffe03f */
[----:B------:R-:W-:Y:S01]  /*79b60*/  @!UPT UIADD3 URZ, URZ, URZ, URZ ;  /* 0x0000003f3f3ff290 */ /* 0x000fe2000fffe03f */
[----:B------:R0:W-:Y:S01]  /*79b70*/  STL.64 [R1+0x1740], R44 ;  /* 0x0017402c01007387 */ /* 0x0001e20000100a00 */
[----:B------:R1:W-:Y:S02]  /*79b80*/  STL.64 [R1+0x1748], R46 ;  /* 0x0017482e01007387 */ /* 0x0003e40000100a00 */
[----:B0-----:R-:W-:Y:S01]  /*79b90*/  IMAD.MOV.U32 R45, RZ, RZ, R18 ;  /* 0x000000ffff2d7224 */ /* 0x001fe200078e0012 */
[----:B-1----:R-:W4:Y:S01]  /*79ba0*/  LDL.LU.64 R46, [R1+0x37a0] ;  /* 0x0037a000012e7983 */ /* 0x002f220000300a00 */
[----:B------:R-:W-:Y:S02]  /*79bb0*/  IMAD.MOV.U32 R44, RZ, RZ, R19 ;  /* 0x000000ffff2c7224 */ /* 0x000fe400078e0013 */
[----:B------:R-:W3:Y:S01]  /*79bc0*/  LDL.LU.64 R18, [R1+0x3798] ;  /* 0x0037980001127983 */ /* 0x000ee20000300a00 */
        /* <DEDUP_REMOVED lines=10> */
[C---:B------:R-:W-:Y:S11]  /*79c70*/  HMMA.16816.F32 R56, R4.reuse, R10, R56 ;  /* 0x0000000a0438723c */ /* 0x040ff60000001838 */
[----:B------:R-:W-:Y:S11]  /*79c80*/  @!UPT UIADD3 URZ, URZ, URZ, URZ ;  /* 0x0000003f3f3ff290 */ /* 0x000ff6000fffe03f */
[----:B------:R-:W-:Y:S01]  /*79c90*/  @!UPT UIADD3 URZ, URZ, URZ, URZ ;  /* 0x0000003f3f3ff290 */ /* 0x000fe2000fffe03f */
[----:B------:R0:W-:Y:S01]  /*79ca0*/  STL.64 [R1+0x1720], R56 ;  /* 0x0017203801007387 */ /* 0x0001e20000100a00 */
[----:B------:R1:W-:Y:S02]  /*79cb0*/  STL.64 [R1+0x1728], R58 ;  /* 0x0017283a01007387 */ /* 0x0003e40000100a00 */
[----:B0-----:R-:W-:Y:S01]  /*79cc0*/  IMAD.MOV.U32 R57, RZ, RZ, R10 ;  /* 0x000000ffff397224 */ /* 0x001fe200078e000a */
[----:B-1----:R-:W4:Y:S01]  /*79cd0*/  LDL.LU.64 R58, [R1+0x3778] ;  /* 0x00377800013a7983 */ /* 0x002f220000300a00 */
[----:B------:R-:W-:Y:S02]  /*79ce0*/  IMAD.MOV.U32 R56, RZ, RZ, R11 ;  /* 0x000000ffff387224 */ /* 0x000fe400078e000b */
[----:B------:R-:W4:Y:S01]  /*79cf0*/  LDL.LU.64 R10, [R1+0x3770] ;  /* 0x00377000010a7983 */ /* 0x000f220000300a00 */
[C---:B---3--:R-:W-:Y:S01]  /*79d00*/  HMMA.16816.F32 R16, R4.reuse, R18, R12 ;  /* 0x000000120410723c */ /* 0x048fe2000000180c */
[----:B------:R-:W3:Y:S01]  /*79d10*/  LDL.LU.64 R14, [R1+0x3768] ;  /* 0x00376800010e7983 */ /* 0x000ee20000300a00 */
[----:B------:R-:W3:Y:S11]  /*79d20*/  LDL.LU.64 R12, [R1+0x3760] ;  /* 0x00376000010c7983 */ /* 0x000ef60000300a00 */
[----:B------:R-:W-:Y:S10]  /*79d30*/  @!UPT UIADD3 URZ, URZ, URZ, URZ ;  /* 0x0000003f3f3ff290 */ /* 0x000ff4000fffe03f */
[----:B------:R-:W-:Y:S01]  /*79d40*/  STL.64 [R1+0x1710], R16 ;  /* 0x0017101001007387 */ /* 0x000fe20000100a00 */
[----:B------:R-:W-:Y:S01]  /*79d50*/  STL.64 [R1+0x1718], R18 ;  /* 0x0017181201007387 */ /* 0x000fe20000100a00 */
        /* <DEDUP_REMOVED lines=8> */
[----:B------:R-:W3:Y:S01]  /*79de0*/  LDL.LU.64 R38, [R1+0x3750] ;  /* 0x0037500001267983 */ /* 0x000ee20000300a00 */
[C---:B----4-:R-:W-:Y:S01]  /*79df0*/  HMMA.16816.F32 R8, R4.reuse, R10, R32 ;  /* 0x0000000a0408723c */ /* 0x050fe20000001820 */
[----:B------:R-:W4:Y:S01]  /*79e00*/  LDL.LU.64 R34, [R1+0x3748] ;  /* 0x0037480001227983 */ /* 0x000f220000300a00 */
[----:B------:R-:W4:Y:S11]  /*79e10*/  LDL.LU.64 R32, [R1+0x3740] ;  /* 0x0037400001207983 */ /* 0x000f360000300a00 */
[----:B------:R-:W-:Y:S10]  /*79e20*/  @!UPT UIADD3 URZ, URZ, URZ, URZ ;  /* 0x0000003f3f3ff290 */ /* 0x000ff4000fffe03f */
[----:B------:R-:W-:Y:S01]  /*79e30*/  STL.64 [R1+0x16f0], R8 ;  /* 0x0016f00801007387 */ /* 0x000fe20000100a00 */
[----:B------:R0:W-:Y:S03]  /*79e40*/  STL.64 [R1+0x16f8], R10 ;  /* 0x0016f80a01007387 */ /* 0x0001e60000100a00 */
[----:B0-----:R-:W4:Y:S01]  /*79e50*/  LDL.LU.64 R10, [R1+0x3738] ;  /* 0x00373800010a7983 */ /* 0x001f220000300a00 */
[C---:B---3--:R-:W-:Y:S03]  /*79e60*/  HMMA.16816.F32 R36, R4.reuse, R38, R12 ;  /* 0x000000260424723c */ /* 0x048fe6000000180c */
[----:B------:R-:W3:Y:S05]  /*79e70*/  LDL.LU.64 R14, [R1+0x3730] ;  /* 0x00373000010e7983 */ /* 0x000eea0000300a00 */
[C---:B----4-:R-:W-:Y:S11]  /*79e80*/  HMMA.16816.F32 R8, R4.reuse, R10, R32 ;  /* 0x0000000a0408723c */ /* 0x050ff60000001820 */
[----:B------:R-:W-:Y:S04]  /*79e90*/  @!UPT UIADD3 URZ, URZ, URZ, URZ ;  /* 0x0000003f3f3ff290 */ /* 0x000fe8000fffe03f */
[----:B------:R-:W-:Y:S01]  /*79ea0*/  STL.64 [R1+0x16e0], R36 ;  /* 0x0016e02401007387 */ /* 0x000fe20000100a00 */
[----:B------:R0:W-:Y:S03]  /*79eb0*/  STL.64 [R1+0x16e8], R38 ;  /* 0x0016e82601007387 */ /* 0x0001e60000100a00 */
[----:B0-----:R-:W4:Y:S01]  /*79ec0*/  LDL.LU.64 R38, [R1+0x3728] ;  /* 0x0037280001267983 */ /* 0x001f220000300a00 */
[----:B------:R-:W2:Y:S02]  /*79ed0*/  LDL.LU.64 R36, [R1+0x3720] ;  /* 0x0037200001247983 */ /* 0x000ea40000300a00 */
[----:B------:R-:W2:Y:S02]  /*79ee0*/  LDL.LU.64 R34, [R1+0x3718] ;  /* 0x0037180001227983 */ /* 0x000ea40000300a00 */
[----:B------:R-:W2:Y:S01]  /*79ef0*/  LDL.LU.64 R32, [R1+0x3710] ;  /* 0x0037100001207983 */ /* 0x000ea20000300a00 */
[----:B------:R-:W-:Y:S01]  /*79f00*/  STL.64 [R1+0x16d0], R8 ;  /* 0x0016d00801007387 */ /* 0x000fe20000100a00 */
[----:B------:R0:W-:Y:S03]  /*79f10*/  STL.64 [R1+0x16d8], R10 ;  /* 0x0016d80a01007387 */ /* 0x0001e60000100a00 */
[----:B0-----:R-:W2:Y:S01]  /*79f20*/  LDL.LU.64 R10, [R1+0x3708] ;  /* 0x00370800010a7983 */ /* 0x001ea20000300a00 */
[----:B------:R-:W4:Y:S01]  /*79f30*/  LDL.LU.64 R8, [R1+0x3700] ;  /* 0x0037000001087983 */ /* 0x000f220000300a00 */
[----:B---3--:R-:W-:Y:S02]  /*79f40*/  HMMA.16816.F32 R12, R4, R14, R24 ;  /* 0x0000000e040c723c */ /* 0x008fe40000001818 */
[----:B------:R-:W3:Y:S01]  /*79f50*/  LDL.LU R27, [R1+0x36f8] ;  /* 0x0036f800011b7983 */ /* 0x000ee20000300800 */
[----:B------:R-:W3:Y:S03]  /*79f60*/  LDL.LU R24, [R1+0x36f4] ;  /* 0x0036f40001187983 */ /* 0x000ee60000300800 */
[----:B------:R-:W0:Y:S01]  /*79f70*/  S2R R19, SR_TID.X ;  /* 0x0000000000137919 */ /* 0x000e220000002100 */
[----:B------:R-:W-:-:S02]  /*79f80*/  IMAD.MOV.U32 R28, RZ, RZ, R22 ;  /* 0x000000ffff1c7224 */ /* 0x000fc400078e0016 */
[----:B------:R-:W-:Y:S02]  /*79f90*/  IMAD.MOV.U32 R22, RZ, RZ, R2 ;  /* 0x000000ffff167224 */ /* 0x000fe400078e0002 */
[----:B------:R-:W-:-:S07]  /*79fa0*/  IMAD.MOV.U32 R23, RZ, RZ, R60 ;  /* 0x000000ffff177224 */ /* 0x000fce00078e003c */
[----:B------:R-:W-:Y:S01]  /*79fb0*/  HMMA.16816.F32 R20, R4, R30, R20 ;  /* 0x0000001e0414723c */ /* 0x000fe20000001814 */
[C---:B0-----:R-:W-:Y:S02]  /*79fc0*/  IMAD.SHL.U32 R18, R19.reuse, 0x2, RZ ;  /* 0x0000000213127824 */ /* 0x041fe400078e00ff */
[----:B------:R-:W-:Y:S02]  /*79fd0*/  IMAD.SHL.U32 R19, R19, 0x80, RZ ;  /* 0x0000008013137824 */ /* 0x000fe400078e00ff */
[----:B------:R-:W-:Y:S01]  /*79fe0*/  STL.64 [R1+0x16c0], R12 ;  /* 0x0016c00c01007387 */ /* 0x000fe20000100a00 */
[----:B------:R-:W-:Y:S11]  /*79ff0*/  STL.64 [R1+0x16c8], R14 ;  /* 0x0016c80e01007387 */ /* 0x000ff60000100a00 */
[----:B------:R-:W-:Y:S06]  /*7a000*/  @!UPT UIADD3 URZ, URZ, URZ, URZ ;  /* 0x0000003f3f3ff290 */ /* 0x000fec000fffe03f */
[----:B------:R-:W-:Y:S01]  /*7a010*/  STL.64 [R1+0x16b0], R20 ;  /* 0x0016b01401007387 */ /* 0x000fe20000100a00 */
[----:B------:R-:W-:Y:S02]  /*7a020*/  STL.64 [R1+0x16b8], R22 ;  /* 0x0016b81601007387 */ /* 0x000fe40000100a00 */
[----:B------:R-:W-:Y:S02]  /*7a030*/  STL.64 [R1+0x3ee0], R58 ;  /* 0x003ee03a01007387 */ /* 0x000fe40000100a00 */
[----:B------:R0:W-:Y:S02]  /*7a040*/  STL.64 [R1+0x3ed8], R56 ;  /* 0x003ed83801007387 */ /* 0x0001e40000100a00 */
[----:B0-----:R-:W3:Y:S01]  /*7a050*/  LDL.LU R56, [R1+0xaf0] ;  /* 0x000af00001387983 */ /* 0x001ee20000300800 */
[----:B------:R-:W3:Y:S02]  /*7a060*/  LDL.LU R57, [R1+0xaf4] ;  /* 0x000af40001397983 */ /* 0x000ee40000300800 */
[----:B------:R-:W3:Y:S02]  /*7a070*/  LDL.LU R58, [R1+0xaf8] ;  /* 0x000af800013a7983 */ /* 0x000ee40000300800 */
[----:B------:R-:W3:Y:S01]  /*7a080*/  LDL.LU R59, [R1+0xafc] ;  /* 0x000afc00013b7983 */ /* 0x000ee20000300800 */
[----:B--2---:R-:W-:Y:S01]  /*7a090*/  STL.64 [R1+0x3ed0], R10 ;  /* 0x003ed00a01007387 */ /* 0x004fe20000100a00 */
[----:B----4-:R0:W-:Y:S03]  /*7a0a0*/  STL.64 [R1+0x3ec8], R8 ;  /* 0x003ec80801007387 */ /* 0x0101e60000100a00 */
[----:B0-----:R-:W2:Y:S01]  /*7a0b0*/  LDL.LU R8, [R1+0xb00] ;  /* 0x000b000001087983 */ /* 0x001ea20000300800 */
[----:B------:R-:W2:Y:S02]  /*7a0c0*/  LDL.LU R9, [R1+0xb04] ;  /* 0x000b040001097983 */ /* 0x000ea40000300800 */
[----:B------:R-:W2:Y:S02]  /*7a0d0*/  LDL.LU R10, [R1+0xb08] ;  /* 0x000b0800010a7983 */ /* 0x000ea40000300800 */
[----:B------:R-:W2:Y:S01]  /*7a0e0*/  LDL.LU R11, [R1+0xb0c] ;  /* 0x000b0c00010b7983 */ /* 0x000ea20000300800 */
[----:B---3--:R-:W-:-:S02]  /*7a0f0*/  LOP3.LUT R26, R24, 0x10, R18, 0x78, !PT ;  /* 0x00000010181a7812 */ /* 0x008fc400078e7812 */
[C-C-:B------:R-:W-:Y:S01]  /*7a100*/  LOP3.LUT R25, R24.reuse, 0x10, R18.reuse, 0x78, !PT ;  /* 0x0000001018197812 */ /* 0x140fe200078e7812 */
[----:B------:R-:W-:-:S04]  /*7a110*/  LOP3.LUT R24, R24, 0x10, R18, 0x78, !PT ;  /* 0x0000001018187812 */ /* 0x000fc800078e7812 */
[--C-:B------:R-:W-:Y:S02]  /*7a120*/  LOP3.LUT R24, R24, 0x800, R19.reuse, 0xf8, !PT ;  /* 0x0000080018187812 */ /* 0x100fe400078ef813 */
[--C-:B------:R-:W-:Y:S02]  /*7a130*/  LOP3.LUT R25, R25, 0x800, R19.reuse, 0xf8, !PT ;  /* 0x0000080019197812 */ /* 0x100fe400078ef813 */
[----:B------:R-:W-:Y:S01]  /*7a140*/  LOP3.LUT R26, R26, 0x800, R19, 0xf8, !PT ;  /* 0x000008001a1a7812 */ /* 0x000fe200078ef813 */
[----:B------:R-:W0:Y:S01]  /*7a150*/  LDSM.16.MT88.4 R12, [R24+0xb080] ;  /* 0x00b08000180c783b */ /* 0x000e220000004200 */
[----:B------:R-:W-:Y:S02]  /*7a160*/  LOP3.LUT R25, R25, 0x20, RZ, 0x3c, !PT ;  /* 0x0000002019197812 */ /* 0x000fe400078e3cff */
[----:B------:R-:W-:-:S03]  /*7a170*/  LOP3.LUT R26, R26, 0x40, RZ, 0x3c, !PT ;  /* 0x000000401a1a7812 */ /* 0x000fc600078e3cff */
[----:B------:R-:W1:Y:S04]  /*7a180*/  LDSM.16.MT88.4 R16, [R25+0xb080] ;  /* 0x00b080001910783b */ /* 0x000e680000004200 */
[----:B------:R-:W3:Y:S02]  /*7a190*/  LDSM.16.MT88.4 R20, [R26+0xb080] ;  /* 0x00b080001a14783b */ /* 0x000ee40000004200 */
[----:B------:R-:W4:Y:S02]  /*7a1a0*/  LDSM.16.MT88.4 R24, [R27+0xb080] ;  /* 0x00b080001b18783b */ /* 0x000f240000004200 */
[----:B0-----:R-:W-:Y:S02]  /*7a1b0*/  STL.64 [R1+0x3d40], R14 ;  /* 0x003d400e01007387 */ /* 0x001fe40000100a00 */
[----:B------:R0:W-:Y:S02]  /*7a1c0*/  STL.64 [R1+0x3d38], R12 ;  /* 0x003d380c01007387 */ /* 0x0001e40000100a00 */
[----:B0-----:R-:W2:Y:S01]  /*7a1d0*/  LDL.LU R12, [R1+0xb10] ;  /* 0x000b1000010c7983 */ /* 0x001ea20000300800 */
[----:B------:R-:W2:Y:S02]  /*7a1e0*/  LDL.LU R13, [R1+0xb14] ;  /* 0x000b1400010d7983 */ /* 0x000ea40000300800 */
[----:B------:R-:W2:Y:S02]  /*7a1f0*/  LDL.LU R14, [R1+0xb18] ;  /* 0x000b1800010e7983 */ /* 0x000ea40000300800 */
[----:B------:R-:W2:Y:S01]  /*7a200*/  LDL.LU R15, [R1+0xb1c] ;  /* 0x000b1c00010f7983 */ /* 0x000ea20000300800 */
[----:B-1----:R-:W-:Y:S01]  /*7a210*/  STL.64 [R1+0x3c38], R18 ;  /* 0x003c381201007387 */ /* 0x002fe20000100a00 */
[----:B------:R0:W-:Y:S03]  /*7a220*/  STL.64 [R1+0x3c30], R16 ;  /* 0x003c301001007387 */ /* 0x0001e60000100a00 */
[----:B0-----:R-:W2:Y:S01]  /*7a230*/  LDL.LU R16, [R1+0xb20] ;  /* 0x000b200001107983 */ /* 0x001ea20000300800 */
[----:B------:R-:W2:Y:S02]  /*7a240*/  LDL.LU R17, [R1+0xb24] ;  /* 0x000b240001117983 */ /* 0x000ea40000300800 */
[----:B------:R-:W2:Y:S02]  /*7a250*/  LDL.LU R18, [R1+0xb28] ;  /* 0x000b280001127983 */ /* 0x000ea40000300800 */
[----:B------:R-:W2:Y:S01]  /*7a260*/  LDL.LU R19, [R1+0xb2c] ;  /* 0x000b2c0001137983 */ /* 0x000ea20000300800 */
[----:B---3--:R0:W-:Y:S01]  /*7a270*/  STL.64 [R1+0x3a30], R22 ;  /* 0x003a301601007387 */ /* 0x0081e20000100a00 */
[----:B------:R1:W-:Y:S03]  /*7a280*/  STL.64 [R1+0x3a28], R20 ;  /* 0x003a281401007387 */ /* 0x0003e60000100a00 */
[----:B0-----:R-:W3:Y:S04]  /*7a290*/  LDL.64 R22, [R1+0x168] ;  /* 0x0001680001167983 */ /* 0x001ee80000100a00 */
[----:B---3--:R0:W-:Y:S01]  /*7a2a0*/  STL.64 [R1+0x3ec0], R22 ;  /* 0x003ec01601007387 */ /* 0x0081e20000100a00 */
[----:B-1----:R-:W3:Y:S02]  /*7a2b0*/  LDL.LU R20, [R1+0xb30] ;  /* 0x000b300001147983 */ /* 0x002ee40000300800 */
[----:B------:R-:W3:Y:S01]  /*7a2c0*/  LDL.LU R21, [R1+0xb34] ;  /* 0x000b340001157983 */ /* 0x000ee20000300800 */
[----:B0-----:R-:W3:Y:S01]  /*7a2d0*/  LDL.LU R22, [R1+0xb38] ;  /* 0x000b380001167983 */ /* 0x001ee20000300800 */
[----:B------:R-:W3:Y:S02]  /*7a2e0*/  LDL.LU R23, [R1+0xb3c] ;  /* 0x000b3c0001177983 */ /* 0x000ee40000300800 */
[----:B----4-:R-:W-:Y:S02]  /*7a2f0*/  STL [R1+0x392c], R26 ;  /* 0x00392c1a01007387 */ /* 0x010fe40000100800 */
[----:B------:R0:W-:Y:S01]  /*7a300*/  STL [R1+0x3928], R27 ;  /* 0x0039281b01007387 */ /* 0x0001e20000100800 */
[----:B------:R-:W-:Y:S04]  /*7a310*/  STL.64 [R1+0x3a20], R24 ;  /* 0x003a201801007387 */ /* 0x000fe80000100a00 */
[----:B0-----:R-:W4:Y:S01]  /*7a320*/  LDL.LU.64 R26, [R1+0x148] ;  /* 0x00014800011a7983 */ /* 0x001f220000300a00 */
[C---:B--2---:R-:W-:Y:S08]  /*7a330*/  HMMA.16816.F32 R16, R4.reuse, R38, R16 ;  /* 0x000000260410723c */ /* 0x044ff00000001810 */
[C---:B------:R-:W-:Y:S08]  /*7a340*/  HMMA.16816.F32 R12, R4.reuse, R42, R12 ;  /* 0x0000002a040c723c */ /* 0x040ff0000000180c */
[C---:B------:R-:W-:Y:S08]  /*7a350*/  HMMA.16816.F32 R8, R4.reuse, R46, R8 ;  /* 0x0000002e0408723c */ /* 0x040ff00000001808 */
[C---:B---3--:R-:W-:Y:S01]  /*7a360*/  HMMA.16816.F32 R20, R4.reuse, R34, R20 ;  /* 0x000000220414723c */ /* 0x048fe20000001814 */
[----:B----4-:R-:W-:Y:S01]  /*7a370*/  STL.64 [R1+0x3e90], R26 ;  /* 0x003e901a01007387 */ /* 0x010fe20000100a00 */
[----:B------:R-:W-:Y:S02]  /*7a380*/  STL [R1+0x3894], R0 ;  /* 0x0038940001007387 */ /* 0x000fe40000100800 */
[----:B------:R-:W-:Y:S02]  /*7a390*/  STL [R1+0x3700], R61 ;  /* 0x0037003d01007387 */ /* 0x000fe40000100800 */
[----:B------:R-:W-:Y:S01]  /*7a3a0*/  STL [R1+0x36fc], R29 ;  /* 0x0036fc1d01007387 */ /* 0x000fe20000100800 */
[----:B------:R-:W-:Y:S01]  /*7a3b0*/  STL [R1+0x36f8], R28 ;  /* 0x0036f81c01007387 */ /* 0x000fe20000100800 */
[----:B------:R-:W-:Y:S02]  /*7a3c0*/  STL.64 [R1+0x3d58], R30 ;  /* 0x003d581e01007387 */ /* 0x000fe40000100a00 */
[----:B------:R-:W-:Y:S02]  /*7a3d0*/  STL [R1+0x36f4], R3 ;  /* 0x0036f40301007387 */ /* 0x000fe40000100800 */
[----:B------:R-:W-:Y:S11]  /*7a3e0*/  STL.64 [R1+0x3e00], R34 ;  /* 0x003e002201007387 */ /* 0x000ff60000100a00 */
        /* <DEDUP_REMOVED lines=8> */
[----:B------:R0:W-:Y:S01]  /*7a470*/  STL.64 [R1+0x1688], R14 ;  /* 0x0016880e01007387 */ /* 0x0001e20000100a00 */
[----:B------:R-:W-:Y:S02]  /*7a480*/  STL.64 [R1+0x3d50], R46 ;  /* 0x003d502e01007387 */ /* 0x000fe40000100a00 */
[----:B------:R-:W-:Y:S02]  /*7a490*/  STL.64 [R1+0x3e18], R44 ;  /* 0x003e182c01007387 */ /* 0x000fe40000100a00 */
[----:B------:R-:W-:Y:S01]  /*7a4a0*/  STL.64 [R1+0x1670], R8 ;  /* 0x0016700801007387 */ /* 0x000fe20000100a00 */
[----:B------:R1:W-:Y:S04]  /*7a4b0*/  STL.64 [R1+0x1678], R10 ;  /* 0x0016780a01007387 */ /* 0x0003e80000100a00 */
[----:B0-----:R-:W2:Y:S01]  /*7a4c0*/  LDL R14, [R1+0xa8] ;  /* 0x0000a800010e7983 */ /* 0x001ea20000100800 */
[----:B-1----:R-:W-:Y:S11]  /*7a4d0*/  HMMA.16816.F32 R8, R4, R50, R56 ;  /* 0x000000320408723c */ /* 0x002ff60000001838 */
[----:B------:R-:W-:Y:S11]  /*7a4e0*/  @!UPT UIADD3 URZ, URZ, URZ, URZ ;  /* 0x0000003f3f3ff290 */ /* 0x000ff6000fffe03f */
[----:B------:R-:W-:Y:S01]  /*7a4f0*/  @!UPT UIADD3 URZ, URZ, URZ, URZ ;  /* 0x0000003f3f3ff290 */ /* 0x000fe2000fffe03f */
[----:B------:R-:W-:Y:S01]  /*7a500*/  STL.64 [R1+0x1660], R8 ;  /* 0x0016600801007387 */ /* 0x000fe20000100a00 */
[----:B------:R-:W-:Y:S02]  /*7a510*/  STL.64 [R1+0x1668], R10 ;  /* 0x0016680a01007387 */ /* 0x000fe40000100a00 */
[----:B------:R-:W2:Y:S02]  /*7a520*/  LDL R15, [R1+0xac] ;  /* 0x0000ac00010f7983 */ /* 0x000ea40000100800 */
[----:B--2---:R0:W-:Y:S01]  /*7a530*/  STL.64 [R1+0x3e20], R14 ;  /* 0x003e200e01007387 */ /* 0x0041e20000100a00 */
[----:B------:R-:W2:Y:S02]  /*7a540*/  LDL R30, [R1+0xb8] ;  /* 0x0000b800011e7983 */ /* 0x000ea40000100800 */
[----:B------:R-:W2:Y:S02]  /*7a550*/  LDL R31, [R1+0xbc] ;  /* 0x0000bc00011f7983 */ /* 0x000ea40000100800 */
[----:B--2---:R1:W-:Y:S01]  /*7a560*/  STL.64 [R1+0x3e28], R30 ;  /* 0x003e281e01007387 */ /* 0x0043e20000100a00 */
[----:B------:R-:W2:Y:S02]  /*7a570*/  LDL.LU R16, [R1+0x680] ;  /* 0x0006800001107983 */ /* 0x000ea40000300800 */
[----:B------:R-:W2:Y:S02]  /*7a580*/  LDL.LU R17, [R1+0x684] ;  /* 0x0006840001117983 */ /* 0x000ea40000300800 */
[----:B------:R-:W3:Y:S01]  /*7a590*/  LDL.LU R18, [R1+0x688] ;  /* 0x0006880001127983 */ /* 0x000ee20000300800 */
[----:B------:R-:W3:Y:S01]  /*7a5a0*/  LDL.LU R19, [R1+0x68c] ;  /* 0x00068c0001137983 */ /* 0x000ee20000300800 */
[----:B------:R-:W-:-:S02]  /*7a5b0*/  IMAD.MOV.U32 R34, RZ, RZ, R37 ;  /* 0x000000ffff227224 */ /* 0x000fc400078e0025 */
[----:B------:R-:W-:Y:S01]  /*7a5c0*/  IMAD.MOV.U32 R35, RZ, RZ, R36 ;  /* 0x000000ffff237224 */ /* 0x000fe200078e0024 */
[----:B---3--:R3:W-:Y:S01]  /*7a5d0*/  STL.64 [R1+0x3e38], R18 ;  /* 0x003e381201007387 */ /* 0x0087e20000100a00 */
[----:B--2---:R-:W-:Y:S03]  /*7a5e0*/  STL.64 [R1+0x3e30], R16 ;  /* 0x003e301001007387 */ /* 0x004fe60000100a00 */
[----:B------:R2:W-:Y:S02]  /*7a5f0*/  STL.64 [R1+0x3e40], R34 ;  /* 0x003e402201007387 */ /* 0x0005e40000100a00 */
[----:B------:R-:W4:Y:S01]  /*7a600*/  LDL.LU R36, [R1+0x6b0] ;  /* 0x0006b00001247983 */ /* 0x000f220000300800 */
[----:B------:R-:W4:Y:S01]  /*7a610*/  LDL.LU R37, [R1+0x6b4] ;  /* 0x0006b40001257983 */ /* 0x000f220000300800 */
[----:B------:R-:W2:Y:S02]  /*7a620*/  LDL.LU R38, [R1+0x6b8] ;  /* 0x0006b80001267983 */ /* 0x000ea40000300800 */
[----:B------:R-:W2:Y:S02]  /*7a630*/  LDL.LU R39, [R1+0x6bc] ;  /* 0x0006bc0001277983 */ /* 0x000ea40000300800 */
[----:B--2---:R2:W-:Y:S01]  /*7a640*/  STL.64 [R1+0x3e50], R38 ;  /* 0x003e502601007387 */ /* 0x0045e20000100a00 */
[----:B----4-:R-:W-:Y:S02]  /*7a650*/  STL.64 [R1+0x3e48], R36 ;  /* 0x003e482401007387 */ /* 0x010fe40000100a00 */
[----:B------:R-:W4:Y:S02]  /*7a660*/  LDL R42, [R1+0xe8] ;  /* 0x0000e800012a7983 */ /* 0x000f240000100800 */
[----:B------:R-:W4:Y:S02]  /*7a670*/  LDL R43, [R1+0xec] ;  /* 0x0000ec00012b7983 */ /* 0x000f240000100800 */
[----:B----4-:R4:W-:Y:S01]  /*7a680*/  STL.64 [R1+0x3e58], R42 ;  /* 0x003e582a01007387 */ /* 0x0109e20000100a00 */
[----:B0-----:R-:W2:Y:S02]  /*7a690*/  LDL R14, [R1+0xf8] ;  /* 0x0000f800010e7983 */ /* 0x001ea40000100800 */
[----:B------:R-:W2:Y:S02]  /*7a6a0*/  LDL R15, [R1+0xfc] ;  /* 0x0000fc00010f7983 */ /* 0x000ea40000100800 */
[----:B--2---:R-:W-:Y:S01]  /*7a6b0*/  STL.64 [R1+0x3e60], R14 ;  /* 0x003e600e01007387 */ /* 0x004fe20000100a00 */
[----:B------:R-:W2:Y:S02]  /*7a6c0*/  LDL.LU R28, [R1+0x6d0] ;  /* 0x0006d000011c7983 */ /* 0x000ea40000300800 */
[----:B------:R-:W2:Y:S02]  /*7a6d0*/  LDL.LU R29, [R1+0x6d4] ;  /* 0x0006d400011d7983 */ /* 0x000ea40000300800 */
[----:B-1----:R-:W2:Y:S01]  /*7a6e0*/  LDL.LU R30, [R1+0x6d8] ;  /* 0x0006d800011e7983 */ /* 0x002ea20000300800 */
[----:B------:R-:W2:Y:S01]  /*7a6f0*/  LDL.LU R31, [R1+0x6dc] ;  /* 0x0006dc00011f7983 */ /* 0x000ea20000300800 */
[----:B---3--:R-:W-:-:S02]  /*7a700*/  IMAD.MOV.U32 R18, RZ, RZ, R33 ;  /* 0x000000ffff127224 */ /* 0x008fc400078e0021 */
[----:B------:R-:W-:Y:S01]  /*7a710*/  IMAD.MOV.U32 R19, RZ, RZ, R32 ;  /* 0x000000ffff137224 */ /* 0x000fe200078e0020 */
        /* <DEDUP_REMOVED lines=8> */
[----:B--2---:R-:W-:Y:S02]  /*7a7a0*/  STL.64 [R1+0x3e80], R32 ;  /* 0x003e802001007387 */ /* 0x004fe40000100a00 */
[----:B------:R-:W2:Y:S02]  /*7a7b0*/  LDL R38, [R1+0x118] ;  /* 0x0001180001267983 */ /* 0x000ea40000100800 */
[----:B------:R-:W2:Y:S02]  /*7a7c0*/  LDL R39, [R1+0x11c] ;  /* 0x00011c0001277983 */ /* 0x000ea40000100800 */
[----:B--2---:R-:W-:Y:S01]  /*7a7d0*/  STL.64 [R1+0x3e98], R38 ;  /* 0x003e982601007387 */ /* 0x004fe20000100a00 */
[----:B------:R-:W2:Y:S02]  /*7a7e0*/  LDL.LU R40, [R1+0x6f0] ;  /* 0x0006f00001287983 */ /* 0x000ea40000300800 */
[----:B------:R-:W2:Y:S02]  /*7a7f0*/  LDL.LU R41, [R1+0x6f4] ;  /* 0x0006f40001297983 */ /* 0x000ea40000300800 */
[----:B----4-:R-:W3:Y:S01]  /*7a800*/  LDL.LU R42, [R1+0x6f8] ;  /* 0x0006f800012a7983 */ /* 0x010ee20000300800 */
[----:B------:R-:W3:Y:S04]  /*7a810*/  LDL.LU R43, [R1+0x6fc] ;  /* 0x0006fc00012b7983 */ /* 0x000ee80000300800 */
[----:B---3--:R-:W-:Y:S01]  /*7a820*/  STL.64 [R1+0x3ea8], R42 ;  /* 0x003ea82a01007387 */ /* 0x008fe20000100a00 */
[----:B--2---:R0:W-:Y:S03]  /*7a830*/  STL.64 [R1+0x3ea0], R40 ;  /* 0x003ea02801007387 */ /* 0x0041e60000100a00 */
[----:B0-----:R-:W2:Y:S01]  /*7a840*/  LDL.LU R40, [R1+0x740] ;  /* 0x0007400001287983 */ /* 0x001ea20000300800 */
[----:B------:R-:W2:Y:S02]  /*7a850*/  LDL.LU R41, [R1+0x744] ;  /* 0x0007440001297983 */ /* 0x000ea40000300800 */
[----:B------:R-:W3:Y:S02]  /*7a860*/  LDL.LU R42, [R1+0x748] ;  /* 0x00074800012a7983 */ /* 0x000ee40000300800 */
[----:B------:R-:W3:Y:S01]  /*7a870*/  LDL.LU R43, [R1+0x74c] ;  /* 0x00074c00012b7983 */ /* 0x000ee20000300800 */
        /* <DEDUP_REMOVED lines=12> */
[----:B---3--:R0:W-:Y:S01]  /*7a940*/  STL.64 [R1+0x3eb8], R42 ;  /* 0x003eb82a01007387 */ /* 0x0081e20000100a00 */
[----:B--2---:R-:W-:Y:S01]  /*7a950*/  STL.64 [R1+0x3eb0], R40 ;  /* 0x003eb02801007387 */ /* 0x004fe20000100a00 */
[C---:B----4-:R-:W-:Y:S02]  /*7a960*/  HMMA.16816.F32 R56, R4.reuse, R54, R56 ;  /* 0x000000360438723c */ /* 0x050fe40000001838 */
[----:B0-----:R-:W2:Y:S01]  /*7a970*/  LDL.64 R42, [R1+0x178] ;  /* 0x00017800012a7983 */ /* 0x001ea20000100a00 */
[----:B------:R-:W3:Y:S02]  /*7a980*/  LDL.LU R32, [R1+0x720] ;  /* 0x0007200001207983 */ /* 0x000ee40000300800 */
[----:B------:R-:W3:Y:S02]  /*7a990*/  LDL.LU R33, [R1+0x724] ;  /* 0x0007240001217983 */ /* 0x000ee40000300800 */
[----:B------:R-:W3:Y:S01]  /*7a9a0*/  LDL.LU R34, [R1+0x728] ;  /* 0x0007280001227983 */ /* 0x000ee20000300800 */
[----:B------:R-:W3:Y:S01]  /*7a9b0*/  LDL.LU R35, [R1+0x72c] ;  /* 0x00072c0001237983 */ /* 0x000ee20000300800 */
[----:B------:R-:W4:Y:S02]  /*7a9c0*/  LDL R26, [R1+0x158] ;  /* 0x00015800011a7983 */ /* 0x000f240000100800 */
[----:B------:R-:W4:Y:S02]  /*7a9d0*/  LDL R27, [R1+0x15c] ;  /* 0x00015c00011b7983 */ /* 0x000f240000100800 */
[----:B------:R-:W4:Y:S01]  /*7a9e0*/  LDL.LU R36, [R1+0x730] ;  /* 0x0007300001247983 */ /* 0x000f220000300800 */
[----:B------:R-:W4:Y:S01]  /*7a9f0*/  LDL.LU R37, [R1+0x734] ;  /* 0x0007340001257983 */ /* 0x000f220000300800 */
[----:B------:R-:W4:Y:S02]  /*7aa00*/  LDL.LU R38, [R1+0x738] ;  /* 0x0007380001267983 */ /* 0x000f240000300800 */
[----:B------:R-:W4:Y:S02]  /*7aa10*/  LDL.LU R39, [R1+0x73c] ;  /* 0x00073c0001277983 */ /* 0x000f240000300800 */
[----:B------:R-:W2:Y:S01]  /*7aa20*/  LDL.LU R16, [R1+0x710] ;  /* 0x0007100001107983 */ /* 0x000ea20000300800 */
[----:B------:R-:W2:Y:S01]  /*7aa30*/  LDL.LU R17, [R1+0x714] ;  /* 0x0007140001117983 */ /* 0x000ea20000300800 */
[----:B------:R-:W2:Y:S02]  /*7aa40*/  LDL.LU R18, [R1+0x718] ;  /* 0x0007180001127983 */ /* 0x000ea40000300800 */
[----:B------:R-:W2:Y:S02]  /*7aa50*/  LDL.LU R19, [R1+0x71c] ;  /* 0x00071c0001137983 */ /* 0x000ea40000300800 */
        /* <DEDUP_REMOVED lines=11> */
[----:B------:R-:W-:Y:S02]  /*7ab10*/  STL.64 [R1+0x1650], R56 ;  /* 0x0016503801007387 */ /* 0x000fe40000100a00 */
[----:B------:R0:W-:Y:S02]  /*7ab20*/  STL.64 [R1+0x1658], R58 ;  /* 0x0016583a01007387 */ /* 0x0001e40000100a00 */
[----:B0-----:R-:W2:Y:S01]  /*7ab30*/  LDL.LU.64 R58, [R1+0x3ee0] ;  /* 0x003ee000013a7983 */ /* 0x001ea20000300a00 */
[----:B------:R-:W3:Y:S02]  /*7ab40*/  LDL.LU.64 R56, [R1+0x3ed8] ;  /* 0x003ed80001387983 */ /* 0x000ee40000300a00 */
[----:B------:R-:W-:Y:S01]  /*7ab50*/  STL.64 [R1+0x3d68], R54 ;  /* 0x003d683601007387 */ /* 0x000fe20000100a00 */
[----:B--2---:R-:W-:Y:S01]  /*7ab60*/  HMMA.16816.F32 R4, R4, R58, R8 ;  /* 0x0000003a0404723c */ /* 0x004fe20000001808 */
[----:B------:R-:W2:Y:S01]  /*7ab70*/  LDL.LU.64 R10, [R1+0x3ed0] ;  /* 0x003ed000010a7983 */ /* 0x000ea20000300a00 */
[----:B------:R-:W2:Y:S02]  /*7ab80*/  LDL.LU.64 R8, [R1+0x3ec8] ;  /* 0x003ec80001087983 */ /* 0x000ea40000300a00 */
[----:B------:R-:W-:Y:S02]  /*7ab90*/  STL.64 [R1+0x3d70], R58 ;  /* 0x003d703a01007387 */ /* 0x000fe40000100a00 */
[----:B------:R-:W-:Y:S11]  /*7aba0*/  IMAD.MOV.U32 R3, RZ, RZ, R43 ;  /* 0x000000ffff037224 */ /* 0x000ff600078e002b */
[----:B------:R-:W-:Y:S06]  /*7abb0*/  @!UPT UIADD3 URZ, URZ, URZ, URZ ;  /* 0x0000003f3f3ff290 */ /* 0x000fec000fffe03f */
[----:B------:R-:W-:Y:S01]  /*7abc0*/  STL.64 [R1+0x1640], R4 ;  /* 0x0016400401007387 */ /* 0x000fe20000100a00 */
[----:B------:R0:W-:Y:S03]  /*7abd0*/  STL.64 [R1+0x1648], R6 ;  /* 0x0016480601007387 */ /* 0x0001e60000100a00 */
[----:B0-----:R-:W3:Y:S01]  /*7abe0*/  LDL.LU.64 R6, [R1+0x138] ;  /* 0x0001380001067983 */ /* 0x001ee20000300a00 */
[C---:B--2---:R-:W-:Y:S11]  /*7abf0*/  HMMA.16816.F32 R20, R8.reuse, R42, R20 ;  /* 0x0000002a0814723c */ /* 0x044ff60000001814 */
[----:B------:R-:W-:Y:S11]  /*7ac00*/  @!UPT UIADD3 URZ, URZ, URZ, URZ ;  /* 0x0000003f3f3ff290 */ /* 0x000ff6000fffe03f */
[----:B------:R-:W-:Y:S01]  /*7ac10*/  @!UPT UIADD3 URZ, URZ, URZ, URZ ;  /* 0x0000003f3f3ff290 */ /* 0x000fe2000fffe03f */
[----:B------:R0:W-:Y:S01]  /*7ac20*/  STL.64 [R1+0x1ac0], R20 ;  /* 0x001ac01401007387 */ /* 0x0001e20000100a00 */
[----:B------:R1:W-:Y:S02]  /*7ac30*/  STL.64 [R1+0x1ac8], R22 ;  /* 0x001ac81601007387 */ /* 0x0003e40000100a00 */
[----:B0-----:R-:W-:Y:S01]  /*7ac40*/  IMAD.MOV.U32 R20, RZ, RZ, R42 ;  /* 0x000000ffff147224 */ /* 0x001fe200078e002a */
[----:B-1----:R-:W2:Y:S01]  /*7ac50*/  LDL.LU.64 R22, [R1+0x3ec0] ;  /* 0x003ec00001167983 */ /* 0x002ea20000300a00 */
[----:B------:R-:W2:Y:S02]  /*7ac60*/  LDL.LU.64 R42, [R1+0x3eb8] ;  /* 0x003eb800012a7983 */ /* 0x000ea40000300a00 */
[----:B------:R-:W2:Y:S01]  /*7ac70*/  LDL.LU.64 R40, [R1+0x3eb0] ;  /* 0x003eb00001287983 */ /* 0x000ea20000300a00 */
[C---:B----4-:R-:W-:Y:S08]  /*7ac80*/  HMMA.16816.F32 R24, R8.reuse, R26, R36 ;  /* 0x0000001a0818723c */ /* 0x050ff00000001824 */
        /* <DEDUP_REMOVED lines=8> */
[----:B------:R0:W-:Y:S02]  /*7ad10*/  STL [R1+0x3d78], R20 ;  /* 0x003d781401007387 */ /* 0x0001e40000100800 */
[----:B0-----:R-:W4:Y:S01]  /*7ad20*/  LDL.LU R20, [R1+0x690] ;  /* 0x0006900001147983 */ /* 0x001f220000300800 */
[----:B------:R-:W4:Y:S02]  /*7ad30*/  LDL.LU R21, [R1+0x694] ;  /* 0x0006940001157983 */ /* 0x000f240000300800 */
[----:B------:R-:W4:Y:S02]  /*7ad40*/  LDL.LU R22, [R1+0x698] ;  /* 0x0006980001167983 */ /* 0x000f240000300800 */
[----:B------:R-:W4:Y:S01]  /*7ad50*/  LDL.LU R23, [R1+0x69c] ;  /* 0x00069c0001177983 */ /* 0x000f220000300800 */
[----:B------:R-:W2:Y:S01]  /*7ad60*/  LDL.LU.64 R38, [R1+0x3e98] ;  /* 0x003e980001267983 */ /* 0x000ea20000300a00 */
[----:B------:R-:W-:Y:S02]  /*7ad70*/  STL.64 [R1+0x1aa0], R24 ;  /* 0x001aa01801007387 */ /* 0x000fe40000100a00 */
[----:B------:R0:W-:Y:S02]  /*7ad80*/  STL.64 [R1+0x1aa8], R26 ;  /* 0x001aa81a01007387 */ /* 0x0001e40000100a00 */
[----:B0-----:R-:W2:Y:S01]  /*7ad90*/  LDL.LU.64 R26, [R1+0x3e90] ;  /* 0x003e9000011a7983 */ /* 0x001ea20000300a00 */
[C---:B---3--:R-:W-:Y:S08]  /*7ada0*/  HMMA.16816.F32 R16, R8.reuse, R6, R16 ;  /* 0x000000060810723c */ /* 0x048ff00000001810 */
[C---:B------:R-:W-:Y:S08]  /*7adb0*/  HMMA.16816.F32 R12, R8.reuse, R14, R28 ;  /* 0x0000000e080c723c */ /* 0x040ff0000000181c */
        /* <DEDUP_REMOVED lines=8> */
[----:B0-----:R-:W3:Y:S01]  /*7ae40*/  LDL.LU.64 R26, [R1+0xc8] ;  /* 0x0000c800011a7983 */ /* 0x001ee20000300a00 */
[----:B------:R-:W-:Y:S02]  /*7ae50*/  STL.64 [R1+0x1a80], R16 ;  /* 0x001a801001007387 */ /* 0x000fe40000100a00 */
[----:B------:R0:W-:Y:S02]  /*7ae60*/  STL.64 [R1+0x1a88], R18 ;  /* 0x001a881201007387 */ /* 0x0001e40000100a00 */
[----:B0-----:R-:W2:Y:S01]  /*7ae70*/  LDL.LU.64 R18, [R1+0x3e78] ;  /* 0x003e780001127983 */ /* 0x001ea20000300a00 */
[----:B------:R0:W-:Y:S02]  /*7ae80*/  STL.64 [R1+0x3d20], R6 ;  /* 0x003d200601007387 */ /* 0x0001e40000100a00 */
[----:B------:R-:W3:Y:S02]  /*7ae90*/  LDL.LU R4, [R1+0x6a0] ;  /* 0x0006a00001047983 */ /* 0x000ee40000300800 */
[----:B------:R-:W3:Y:S01]  /*7aea0*/  LDL.LU R5, [R1+0x6a4] ;  /* 0x0006a40001057983 */ /* 0x000ee20000300800 */
[----:B0-----:R-:W3:Y:S01]  /*7aeb0*/  LDL.LU R6, [R1+0x6a8] ;  /* 0x0006a80001067983 */ /* 0x001ee20000300800 */
[----:B------:R-:W3:Y:S02]  /*7aec0*/  LDL.LU R7, [R1+0x6ac] ;  /* 0x0006ac0001077983 */ /* 0x000ee40000300800 */
[----:B------:R-:W3:Y:S02]  /*7aed0*/  LDL.LU.64 R30, [R1+0x3e70] ;  /* 0x003e7000011e7983 */ /* 0x000ee40000300a00 */
[----:B------:R-:W3:Y:S01]  /*7aee0*/  LDL.LU.64 R28, [R1+0x3e68] ;  /* 0x003e6800011c7983 */ /* 0x000ee20000300a00 */
[----:B------:R-:W-:Y:S01]  /*7aef0*/  STL.64 [R1+0x1a70], R12 ;  /* 0x001a700c01007387 */ /* 0x000fe20000100a00 */
[----:B------:R0:W-:Y:S03]  /*7af00*/  STL.64 [R1+0x1a78], R14 ;  /* 0x001a780e01007387 */ /* 0x0001e60000100a00 */
        /* <DEDUP_REMOVED lines=9> */
[----:B------:R-:W2:Y:S11]  /*7afa0*/  LDL.LU.64 R34, [R1+0x3e40] ;  /* 0x003e400001227983 */ /* 0x000eb60000300a00 */
[----:B------:R-:W-:Y:S10]  /*7afb0*/  @!UPT UIADD3 URZ, URZ, URZ, URZ ;  /* 0x0000003f3f3ff290 */ /* 0x000ff4000fffe03f */
[----:B------:R-:W-:Y:S01]  /*7afc0*/  STL.64 [R1+0x1a50], R16 ;  /* 0x001a501001007387 */ /* 0x000fe20000100a00 */
[----:B------:R0:W-:Y:S01]  /*7afd0*/  STL.64 [R1+0x1a58], R18 ;  /* 0x001a581201007387 */ /* 0x0001e20000100a00 */
[C---:B---3--:R-:W-:Y:S02]  /*7afe0*/  HMMA.16816.F32 R12, R8.reuse, R14, R28 ;  /* 0x0000000e080c723c */ /* 0x048fe4000000181c */
[----:B0-----:R-:W3:Y:S01]  /*7aff0*/  LDL.LU.64 R18, [R1+0x3e38] ;  /* 0x003e380001127983 */ /* 0x001ee20000300a00 */
[----:B------:R-:W3:Y:S02]  /*7b000*/  LDL.LU.64 R16, [R1+0x3e30] ;  /* 0x003e300001107983 */ /* 0x000ee40000300a00 */
[----:B------:R-:W3:Y:S11]  /*7b010*/  LDL.LU.64 R30, [R1+0x3e28] ;  /* 0x003e2800011e7983 */ /* 0x000ef60000300a00 */
[----:B------:R-:W-:Y:S07]  /*7b020*/  @!UPT UIADD3 URZ, URZ, URZ, URZ ;  /* 0x0000003f3f3ff290 */ /* 0x000fee000fffe03f */
[----:B------:R-:W-:Y:S01]  /*7b030*/  STL.64 [R1+0x1a00], R12 ;  /* 0x001a000c01007387 */ /* 0x000fe20000100a00 */
[----:B------:R0:W-:Y:S03]  /*7b040*/  STL.64 [R1+0x1a08], R14 ;  /* 0x001a080e01007387 */ /* 0x0001e60000100a00 */
[----:B0-----:R-:W3:Y:S01]  /*7b050*/  LDL.LU.64 R14, [R1+0x3e20] ;  /* 0x003e2000010e7983 */ /* 0x001ee20000300a00 */
[C---:B----4-:R-:W-:Y:S08]  /*7b060*/  HMMA.16816.F32 R40, R8.reuse, R42, R44 ;  /* 0x0000002a0828723c */ /* 0x050ff0000000182c */
[C---:B------:R-:W-:Y:S01]  /*7b070*/  HMMA.16816.F32 R4, R8.reuse, R26, R4 ;  /* 0x0000001a0804723c */ /* 0x040fe20000001804 */
[----:B------:R-:W4:Y:S11]  /*7b080*/  LDL.LU.64 R44, [R1+0x3e18] ;  /* 0x003e1800012c7983 */ /* 0x000f360000300a00 */
[----:B------:R-:W-:Y:S03]  /*7b090*/  @!UPT UIADD3 URZ, URZ, URZ, URZ ;  /* 0x0000003f3f3ff290 */ /* 0x000fe6000fffe03f */
[----:B------:R0:W-:Y:S01]  /*7b0a0*/  STL.64 [R1+0x19f0], R40 ;  /* 0x0019f02801007387 */ /* 0x0001e20000100a00 */
[----:B------:R-:W-:Y:S03]  /*7b0b0*/  STL.64 [R1+0x19f8], R42 ;  /* 0x0019f82a01007387 */ /* 0x000fe60000100a00 */
[----:B0-----:R-:W4:Y:S01]  /*7b0c0*/  LDL.LU.64 R40, [R1+0x3e10] ;  /* 0x003e100001287983 */ /* 0x001f220000300a00 */
[C---:B--2---:R-:W-:Y:S03]  /*7b0d0*/  HMMA.16816.F32 R32, R8.reuse, R34, R36 ;  /* 0x000000220820723c */ /* 0x044fe60000001824 */
[----:B------:R-:W2:Y:S11]  /*7b0e0*/  LDL.LU.64 R38, [R1+0x3e08] ;  /* 0x003e080001267983 */ /* 0x000eb60000300a00 */
[----:B------:R-:W-:Y:S09]  /*7b0f0*/  @!UPT UIADD3 URZ, URZ, URZ, URZ ;  /* 0x0000003f3f3ff290 */ /* 0x000ff2000fffe03f */
[----:B------:R-:W-:Y:S01]  /*7b100*/  STL.64 [R1+0x19e0], R32 ;  /* 0x0019e02001007387 */ /* 0x000fe20000100a00 */
[----:B------:R0:W-:Y:S03]  /*7b110*/  STL.64 [R1+0x19e8], R34 ;  /* 0x0019e82201007387 */ /* 0x0001e60000100a00 */
[----:B0-----:R-:W2:Y:S01]  /*7b120*/  LDL.LU.64 R34, [R1+0x3e00] ;  /* 0x003e000001227983 */ /* 0x001ea20000300a00 */
[----:B------:R-:W-:Y:S02]  /*7b130*/  STL.64 [R1+0x19d0], R4 ;  /* 0x0019d00401007387 */ /* 0x000fe40000100a00 */
[----:B------:R3:W-:Y:S02]  /*7b140*/  STL.64 [R1+0x19d8], R6 ;  /* 0x0019d80601007387 */ /* 0x0007e40000100a00 */
[C---:B---3--:R-:W-:Y:S11]  /*7b150*/  HMMA.16816.F32 R4, R8.reuse, R30, R20 ;  /* 0x0000001e0804723c */ /* 0x048ff60000001814 */
[----:B------:R-:W-:Y:S11]  /*7b160*/  @!UPT UIADD3 URZ, URZ, URZ, URZ ;  /* 0x0000003f3f3ff290 */ /* 0x000ff6000fffe03f */
[----:B------:R-:W-:Y:S01]  /*7b170*/  @!UPT UIADD3 URZ, URZ, URZ, URZ ;  /* 0x0000003f3f3ff290 */ /* 0x000fe2000fffe03f */
[----:B------:R-:W-:Y:S01]  /*7b180*/  STL.64 [R1+0x1980], R4 ;  /* 0x0019800401007387 */ /* 0x000fe20000100a00 */
[----:B------:R-:W-:Y:S02]  /*7b190*/  IMAD.MOV.U32 R36, RZ, RZ, R6 ;  /* 0x000000ffff247224 */ /* 0x000fe400078e0006 */
[----:B------:R0:W-:Y:S02]  /*7b1a0*/  STL.64 [R1+0x1988], R6 ;  /* 0x0019880601007387 */ /* 0x0001e40000100a00 */
[----:B------:R-:W-:Y:S02]  /*7b1b0*/  IMAD.MOV.U32 R32, RZ, RZ, R4 ;  /* 0x000000ffff207224 */ /* 0x000fe400078e0004 */
[----:B0-----:R-:W-:Y:S03]  /*7b1c0*/  HMMA.16816.F32 R4, R8, R14, R16 ;  /* 0x0000000e0804723c */ /* 0x001fe60000001810 */
[----:B------:R-:W-:Y:S01]  /*7b1d0*/  STL [R1+0x3708], R32 ;  /* 0x0037082001007387 */ /* 0x000fe20000100800 */
[----:B------:R-:W-:Y:S11]  /*7b1e0*/  STL [R1+0x3704], R36 ;  /* 0x0037042401007387 */ /* 0x000ff60000100800 */
[----:B------:R-:W-:Y:S08]  /*7b1f0*/  @!UPT UIADD3 URZ, URZ, URZ, URZ ;  /* 0x0000003f3f3ff290 */ /* 0x000ff0000fffe03f */
[----:B------:R-:W-:Y:S01]  /*7b200*/  STL.64 [R1+0x1970], R4 ;  /* 0x0019700401007387 */ /* 0x000fe20000100a00 */
[----:B------:R-:W-:Y:S02]  /*7b210*/  IMAD.MOV.U32 R37, RZ, RZ, R6 ;  /* 0x000000ffff257224 */ /* 0x000fe400078e0006 */
[----:B------:R0:W-:Y:S02]  /*7b220*/  STL.64 [R1+0x1978], R6 ;  /* 0x0019780601007387 */ /* 0x0001e40000100a00 */
[----:B0-----:R-:W3:Y:S04]  /*7b230*/  LDL R6, [R1+0x8] ;  /* 0x0000080001067983 */ /* 0x001ee80000100800 */
[----:B------:R-:W3:Y:S04]  /*7b240*/  LDL R7, [R1+0xc] ;  /* 0x00000c0001077983 */ /* 0x000ee80000100800 */
[----:B---3--:R0:W-:Y:S01]  /*7b250*/  STL.64 [R1+0x3d80], R6 ;  /* 0x003d800601007387 */ /* 0x0081e20000100a00 */
[----:B------:R-:W3:Y:S02]  /*7b260*/  LDL.LU R28, [R1+0x5e0] ;  /* 0x0005e000011c7983 */ /* 0x000ee40000300800 */
[----:B------:R-:W3:Y:S02]  /*7b270*/  LDL.LU R29, [R1+0x5e4] ;  /* 0x0005e400011d7983 */ /* 0x000ee40000300800 */
[----:B------:R-:W2:Y:S01]  /*7b280*/  LDL.LU R30, [R1+0x5e8] ;  /* 0x0005e800011e7983 */ /* 0x000ea20000300800 */
[----:B------:R-:W2:Y:S04]  /*7b290*/  LDL.LU R31, [R1+0x5ec] ;  /* 0x0005ec00011f7983 */ /* 0x000ea80000300800 */
[----:B--2---:R1:W-:Y:S01]  /*7b2a0*/  STL.64 [R1+0x3d90], R30 ;  /* 0x003d901e01007387 */ /* 0x0043e20000100a00 */
[----:B---3--:R-:W-:Y:S02]  /*7b2b0*/  STL.64 [R1+0x3d88], R28 ;  /* 0x003d881c01007387 */ /* 0x008fe40000100a00 */
[----:B------:R-:W2:Y:S02]  /*7b2c0*/  LDL R50, [R1+0x18] ;  /* 0x0000180001327983 */ /* 0x000ea40000100800 */
[----:B------:R-:W2:Y:S02]  /*7b2d0*/  LDL R51, [R1+0x1c] ;  /* 0x00001c0001337983 */ /* 0x000ea40000100800 */
[----:B--2---:R2:W-:Y:S01]  /*7b2e0*/  STL.64 [R1+0x3d98], R50 ;  /* 0x003d983201007387 */ /* 0x0045e20000100a00 */
[----:B------:R-:W3:Y:S02]  /*7b2f0*/  LDL R58, [R1+0x28] ;  /* 0x00002800013a7983 */ /* 0x000ee40000100800 */
[----:B------:R-:W3:Y:S02]  /*7b300*/  LDL R59, [R1+0x2c] ;  /* 0x00002c00013b7983 */ /* 0x000ee40000100800 */
[----:B---3--:R3:W-:Y:S01]  /*7b310*/  STL.64 [R1+0x3da0], R58 ;  /* 0x003da03a01007387 */ /* 0x0087e20000100a00 */
[----:B------:R-:W2:Y:S02]  /*7b320*/  LDL R18, [R1+0x38] ;  /* 0x0000380001127983 */ /* 0x000ea40000100800 */
[----:B------:R-:W2:Y:S02]  /*7b330*/  LDL R19, [R1+0x3c] ;  /* 0x00003c0001137983 */ /* 0x000ea40000100800 */
[----:B------:R-:W-:Y:S01]  /*7b340*/  IMAD.MOV.U32 R33, RZ, RZ, R4 ;  /* 0x000000ffff217224 */ /* 0x000fe200078e0004 */
[----:B--2---:R-:W-:Y:S01]  /*7b350*/  STL.64 [R1+0x3da8], R18 ;  /* 0x003da81201007387 */ /* 0x004fe20000100a00 */
[----:B------:R-:W2:Y:S02]  /*7b360*/  LDL.LU R4, [R1+0x610] ;  /* 0x0006100001047983 */ /* 0x000ea40000300800 */
[----:B------:R-:W2:Y:S02]  /*7b370*/  LDL.LU R5, [R1+0x614] ;  /* 0x0006140001057983 */ /* 0x000ea40000300800 */
[----:B0-----:R-:W2:Y:S01]  /*7b380*/  LDL.LU R6, [R1+0x618] ;  /* 0x0006180001067983 */ /* 0x001ea20000300800 */
[----:B------:R-:W2:Y:S01]  /*7b390*/  LDL.LU R7, [R1+0x61c] ;  /* 0x00061c0001077983 */ /* 0x000ea20000300800 */
[----:B-1----:R-:W-:-:S02]  /*7b3a0*/  IMAD.MOV.U32 R30, RZ, RZ, R49 ;  /* 0x000000ffff1e7224 */ /* 0x002fc400078e0031 */
[----:B------:R-:W-:Y:S01]  /*7b3b0*/  IMAD.MOV.U32 R31, RZ, RZ, R48 ;  /* 0x000000ffff1f7224 */ /* 0x000fe200078e0030 */
[----:B--2---:R0:W-:Y:S01]  /*7b3c0*/  STL.64 [R1+0x3db8], R6 ;  /* 0x003db80601007387 */ /* 0x0041e20000100a00 */
[----:B------:R-:W-:Y:S03]  /*7b3d0*/  STL.64 [R1+0x3db0], R4 ;  /* 0x003db00401007387 */ /* 0x000fe60000100a00 */
[----:B------:R1:W-:Y:S02]  /*7b3e0*/  STL.64 [R1+0x3dc0], R30 ;  /* 0x003dc01e01007387 */ /* 0x0003e40000100a00 */
[----:B------:R-:W2:Y:S01]  /*7b3f0*/  LDL.LU R48, [R1+0x620] ;  /* 0x0006200001307983 */ /* 0x000ea20000300800 */
[----:B------:R-:W2:Y:S01]  /*7b400*/  LDL.LU R49, [R1+0x624] ;  /* 0x0006240001317983 */ /* 0x000ea20000300800 */
[----:B------:R-:W2:Y:S02]  /*7b410*/  LDL.LU R50, [R1+0x628] ;  /* 0x0006280001327983 */ /* 0x000ea40000300800 */
[----:B------:R-:W2:Y:S02]  /*7b420*/  LDL.LU R51, [R1+0x62c] ;  /* 0x00062c0001337983 */ /* 0x000ea40000300800 */
[----:B--2---:R2:W-:Y:S01]  /*7b430*/  STL.64 [R1+0x3dd0], R50 ;  /* 0x003dd03201007387 */ /* 0x0045e20000100a00 */
[----:B------:R-:W-:Y:S02]  /*7b440*/  STL.64 [R1+0x3dc8], R48 ;  /* 0x003dc83001007387 */ /* 0x000fe40000100a00 */
[----:B---3--:R-:W3:Y:S02]  /*7b450*/  LDL R58, [R1+0x58] ;  /* 0x00005800013a7983 */ /* 0x008ee40000100800 */
[----:B------:R-:W3:Y:S02]  /*7b460*/  LDL R59, [R1+0x5c] ;  /* 0x00005c00013b7983 */ /* 0x000ee40000100800 */
[----:B0-----:R-:W-:-:S02]  /*7b470*/  IMAD.MOV.U32 R6, RZ, RZ, R57 ;  /* 0x000000ffff067224 */ /* 0x001fc400078e0039 */
[----:B------:R-:W-:Y:S01]  /*7b480*/  IMAD.MOV.U32 R7, RZ, RZ, R56 ;  /* 0x000000ffff077224 */ /* 0x000fe200078e0038 */
[----:B---3--:R0:W-:Y:S04]  /*7b490*/  STL.64 [R1+0x3dd8], R58 ;  /* 0x003dd83a01007387 */ /* 0x0081e80000100a00 */
[----:B------:R-:W-:Y:S02]  /*7b4a0*/  STL.64 [R1+0x3de0], R6 ;  /* 0x003de00601007387 */ /* 0x000fe40000100a00 */
[----:B------:R-:W3:Y:S02]  /*7b4b0*/  LDL.LU R28, [R1+0x640] ;  /* 0x00064000011c7983 */ /* 0x000ee40000300800 */
[----:B------:R-:W3:Y:S01]  /*7b4c0*/  LDL.LU R29, [R1+0x644] ;  /* 0x00064400011d7983 */ /* 0x000ee20000300800 */
[----:B-1----:R-:W3:Y:S01]  /*7b4d0*/  LDL.LU R30, [R1+0x648] ;  /* 0x00064800011e7983 */ /* 0x002ee20000300800 */
[----:B------:R-:W3:Y:S02]  /*7b4e0*/  LDL.LU R31, [R1+0x64c] ;  /* 0x00064c00011f7983 */ /* 0x000ee40000300800 */
[----:B--2---:R-:W-:-:S02]  /*7b4f0*/  IMAD.MOV.U32 R50, RZ, RZ, R53 ;  /* 0x000000ffff327224 */ /* 0x004fc400078e0035 */
[----:B------:R-:W-:Y:S01]  /*7b500*/  IMAD.MOV.U32 R51, RZ, RZ, R52 ;  /* 0x000000ffff337224 */ /* 0x000fe200078e0034 */
[----:B------:R-:W1:Y:S04]  /*7b510*/  S2R R2, SR_TID.X ;  /* 0x0000000000027919 */ /* 0x000e680000002100 */
[----:B---3--:R-:W-:Y:S01]  /*7b520*/  STL.64 [R1+0x3df0], R30 ;  /* 0x003df01e01007387 */ /* 0x008fe20000100a00 */
[----:B------:R-:W-:Y:S02]  /*7b530*/  STL.64 [R1+0x3de8], R28 ;  /* 0x003de81c01007387 */ /* 0x000fe40000100a00 */
[----:B------:R2:W-:Y:S02]  /*7b540*/  STL.64 [R1+0x3df8], R50 ;  /* 0x003df83201007387 */ /* 0x0005e40000100a00 */
[----:B------:R-:W3:Y:S01]  /*7b550*/  LDL.LU R56, [R1+0x650] ;  /* 0x0006500001387983 */ /* 0x000ee20000300800 */
[----:B------:R-:W3:Y:S01]  /*7b560*/  LDL.LU R57, [R1+0x654] ;  /* 0x0006540001397983 */ /* 0x000ee20000300800 */
[----:B0-----:R-:W3:Y:S02]  /*7b570*/  LDL.LU R58, [R1+0x658] ;  /* 0x00065800013a7983 */ /* 0x001ee40000300800 */
[----:B------:R-:W3:Y:S02]  /*7b580*/  LDL.LU R59, [R1+0x65c] ;  /* 0x00065c00013b7983 */ /* 0x000ee40000300800 */
[----:B------:R-:W3:Y:S01]  /*7b590*/  LDL.LU R48, [R1+0x670] ;  /* 0x0006700001307983 */ /* 0x000ee20000300800 */
[----:B------:R-:W3:Y:S04]  /*7b5a0*/  LDL.LU R49, [R1+0x674] ;  /* 0x0006740001317983 */ /* 0x000ee80000300800 */
[----:B--2---:R-:W3:Y:S01]  /*7b5b0*/  LDL.LU R50, [R1+0x678] ;  /* 0x0006780001327983 */ /* 0x004ee20000300800 */
[----:B------:R-:W3:Y:S02]  /*7b5c0*/  LDL.LU R51, [R1+0x67c] ;  /* 0x00067c0001337983 */ /* 0x000ee40000300800 */
        /* <DEDUP_REMOVED lines=15> */
[----:B-1----:R-:W-:Y:S01]  /*7b6c0*/  LOP3.LUT R2, R2, 0x1f, RZ, 0xc0, !PT ;  /* 0x0000001f02027812 */ /* 0x002fe200078ec0ff */
[----:B----4-:R-:W-:-:S02]  /*7b6d0*/  IMAD.MOV.U32 R7, RZ, RZ, R44 ;  /* 0x000000ffff077224 */ /* 0x010fc400078e002c */
[----:B------:R-:W4:Y:S02]  /*7b6e0*/  LDL.LU R55, [R1+0x5fc] ;  /* 0x0005fc0001377983 */ /* 0x000f240000300800 */
[----:B------:R-:W-:Y:S01]  /*7b6f0*/  IMAD.MOV.U32 R6, RZ, RZ, R45 ;  /* 0x000000ffff067224 */ /* 0x000fe200078e002d */
[----:B------:R-:W4:Y:S01]  /*7b700*/  LDL.LU R44, [R1+0x5d0] ;  /* 0x0005d000012c7983 */ /* 0x000f220000300800 */
[----:B------:R-:W4:Y:S02]  /*7b710*/  LDL.LU R45, [R1+0x5d4] ;  /* 0x0005d400012d7983 */ /* 0x000f240000300800 */
[----:B------:R-:W4:Y:S02]  /*7b720*/  LDL.LU R46, [R1+0x5d8] ;  /* 0x0005d800012e7983 */ /* 0x000f240000300800 */
[----:B------:R-:W4:Y:S02]  /*7b730*/  LDL.LU R47, [R1+0x5dc] ;  /* 0x0005dc00012f7983 */ /* 0x000f240000300800 */
[----:B------:R-:W-:Y:S01]  /*7b740*/  IMAD.SHL.U32 R2, R2, 0x2, RZ ;  /* 0x0000000202027824 */ /* 0x000fe200078e00ff */
[----:B------:R-:W4:Y:S01]  /*7b750*/  LDL.LU R24, [R1+0x580] ;  /* 0x0005800001187983 */ /* 0x000f220000300800 */
[----:B------:R-:W-:-:S02]  /*7b760*/  IMAD.MOV.U32 R2, RZ, RZ, R26 ;  /* 0x000000ffff027224 */ /* 0x000fc400078e001a */
[----:B------:R-:W4:Y:S02]  /*7b770*/  LDL.LU R25, [R1+0x584] ;  /* 0x0005840001197983 */ /* 0x000f240000300800 */
[----:B------:R-:W-:Y:S02]  /*7b780*/  IMAD.MOV.U32 R0, RZ, RZ, R27 ;  /* 0x000000ffff007224 */ /* 0x000fe400078e001b */
[----:B------:R-:W-:Y:S02]  /*7b790*/  IMAD.MOV.U32 R14, RZ, RZ, R41 ;  /* 0x000000ffff0e7224 */ /* 0x000fe400078e0029 */
[----:B------:R-:W-:Y:S01]  /*7b7a0*/  IMAD.MOV.U32 R15, RZ, RZ, R40 ;  /* 0x000000ffff0f7224 */ /* 0x000fe200078e0028 */
        /* <DEDUP_REMOVED lines=8> */
[C---:B---3--:R-:W-:Y:S01]  /*7b830*/  HMMA.16816.F32 R12, R8.reuse, R14, R48 ;  /* 0x0000000e080c723c */ /* 0x048fe20000001830 */
[----:B------:R-:W3:Y:S07]  /*7b840*/  LDL.LU.64 R50, [R1+0x3df8] ;  /* 0x003df80001327983 */ /* 0x000eee0000300a00 */
[C---:B--2---:R-:W-:Y:S11]  /*7b850*/  HMMA.16816.F32 R4, R8.reuse, R6, R28 ;  /* 0x000000060804723c */ /* 0x044ff6000000181c */
[----:B------:R-:W-:Y:S04]  /*7b860*/  @!UPT UIADD3 URZ, URZ, URZ, URZ ;  /* 0x0000003f3f3ff290 */ /* 0x000fe8000fffe03f */
        /* <DEDUP_REMOVED lines=11> */
[C---:B---3--:R-:W-:Y:S03]  /*7b920*/  HMMA.16816.F32 R48, R8.reuse, R50, R56 ;  /* 0x000000320830723c */ /* 0x048fe60000001838 */
[----:B------:R-:W3:Y:S11]  /*7b930*/  LDL.LU.64 R58, [R1+0x3dd8] ;  /* 0x003dd800013a7983 */ /* 0x000ef60000300a00 */
[----:B------:R-:W-:Y:S09]  /*7b940*/  @!UPT UIADD3 URZ, URZ, URZ, URZ ;  /* 0x0000003f3f3ff290 */ /* 0x000ff2000fffe03f */
[----:B------:R-:W-:Y:S01]  /*7b950*/  STL.64 [R1+0x1940], R48 ;  /* 0x0019403001007387 */ /* 0x000fe20000100a00 */
[----:B------:R0:W-:Y:S03]  /*7b960*/  STL.64 [R1+0x1948], R50 ;  /* 0x0019483201007387 */ /* 0x0001e60000100a00 */
        /* <DEDUP_REMOVED lines=32> */
[----:B------:R-:W3:Y:S01]  /*7bb70*/  LDL.LU R20, [R1+0x3d78] ;  /* 0x003d780001147983 */ /* 0x000ee20000300800 */
[C---:B----4-:R-:W-:Y:S03]  /*7bb80*/  HMMA.16816.F32 R48, R8.reuse, R50, R52 ;  /* 0x000000320830723c */ /* 0x050fe60000001834 */
[----:B------:R-:W-:Y:S01]  /*7bb90*/  STL.64 [R1+0x18f0], R56 ;  /* 0x0018f03801007387 */ /* 0x000fe20000100a00 */
[----:B------:R0:W-:Y:S03]  /*7bba0*/  STL.64 [R1+0x18f8], R58 ;  /* 0x0018f83a01007387 */ /* 0x0001e60000100a00 */
[----:B0-----:R-:W4:Y:S01]  /*7bbb0*/  LDL.LU.64 R58, [R1+0x3d70] ;  /* 0x003d7000013a7983 */ /* 0x001f220000300a00 */
[----:B------:R-:W3:Y:S11]  /*7bbc0*/  LDL.LU.64 R54, [R1+0x3d68] ;  /* 0x003d680001367983 */ /* 0x000ef60000300a00 */
[----:B------:R-:W-:Y:S04]  /*7bbd0*/  @!UPT UIADD3 URZ, URZ, URZ, URZ ;  /* 0x0000003f3f3ff290 */ /* 0x000fe8000fffe03f */
[----:B------:R-:W-:Y:S01]  /*7bbe0*/  STL.64 [R1+0x18e0], R48 ;  /* 0x0018e03001007387 */ /* 0x000fe20000100a00 */
[----:B------:R0:W-:Y:S03]  /*7bbf0*/  STL.64 [R1+0x18e8], R50 ;  /* 0x0018e83201007387 */ /* 0x0001e60000100a00 */
[----:B0-----:R-:W3:Y:S01]  /*7bc00*/  LDL.LU.64 R50, [R1+0x3d60] ;  /* 0x003d600001327983 */ /* 0x001ee20000300a00 */
[C---:B--2---:R-:W-:Y:S03]  /*7bc10*/  HMMA.16816.F32 R4, R8.reuse, R6, R28 ;  /* 0x000000060804723c */ /* 0x044fe6000000181c */
[----:B------:R-:W2:Y:S05]  /*7bc20*/  LDL.LU.64 R30, [R1+0x3d58] ;  /* 0x003d5800011e7983 */ /* 0x000eaa0000300a00 */
[C---:B------:R-:W-:Y:S11]  /*7bc30*/  HMMA.16816.F32 R40, R8.reuse, R34, R40 ;  /* 0x000000220828723c */ /* 0x040ff60000001828 */
[----:B------:R-:W-:Y:S04]  /*7bc40*/  @!UPT UIADD3 URZ, URZ, URZ, URZ ;  /* 0x0000003f3f3ff290 */ /* 0x000fe8000fffe03f */
[----:B------:R0:W-:Y:S01]  /*7bc50*/  STL.64 [R1+0x18d0], R4 ;  /* 0x0018d00401007387 */ /* 0x0001e20000100a00 */
[----:B------:R1:W-:Y:S03]  /*7bc60*/  STL.64 [R1+0x18d8], R6 ;  /* 0x0018d80601007387 */ /* 0x0003e60000100a00 */
[----:B0-----:R-:W4:Y:S01]  /*7bc70*/  LDL.LU R4, [R1+0x2e0] ;  /* 0x0002e00001047983 */ /* 0x001f220000300800 */
[----:B------:R-:W4:Y:S02]  /*7bc80*/  LDL.LU R5, [R1+0x2e4] ;  /* 0x0002e40001057983 */ /* 0x000f240000300800 */
[----:B-1----:R-:W4:Y:S02]  /*7bc90*/  LDL.LU R6, [R1+0x2e8] ;  /* 0x0002e80001067983 */ /* 0x002f240000300800 */
[----:B------:R-:W4:Y:S01]  /*7bca0*/  LDL.LU R7, [R1+0x2ec] ;  /* 0x0002ec0001077983 */ /* 0x000f220000300800 */
[C---:B--2---:R-:W-:Y:S11]  /*7bcb0*/  HMMA.16816.F32 R44, R8.reuse, R30, R44 ;  /* 0x0000001e082c723c */ /* 0x044ff6000000182c */
[----:B------:R-:W-:Y:S11]  /*7bcc0*/  @!UPT UIADD3 URZ, URZ, URZ, URZ ;  /* 0x0000003f3f3ff290 */ /* 0x000ff6000fffe03f */
[----:B------:R-:W-:Y:S01]  /*7bcd0*/  @!UPT UIADD3 URZ, URZ, URZ, URZ ;  /* 0x0000003f3f3ff290 */ /* 0x000fe2000fffe03f */
[----:B------:R-:W-:Y:S01]  /*7bce0*/  STL.64 [R1+0x18c0], R44 ;  /* 0x0018c02c01007387 */ /* 0x000fe20000100a00 */
[----:B------:R0:W-:Y:S03]  /*7bcf0*/  STL.64 [R1+0x18c8], R46 ;  /* 0x0018c82e01007387 */ /* 0x0001e60000100a00 */
[----:B0-----:R-:W2:Y:S01]  /*7bd00*/  LDL.LU.64 R46, [R1+0x3d50] ;  /* 0x003d5000012e7983 */ /* 0x001ea20000300a00 */
[----:B------:R0:W-:Y:S02]  /*7bd10*/  STL.64 [R1+0x3d10], R30 ;  /* 0x003d101e01007387 */ /* 0x0001e40000100a00 */
[----:B------:R-:W2:Y:S02]  /*7bd20*/  LDL.LU R28, [R1+0x590] ;  /* 0x00059000011c7983 */ /* 0x000ea40000300800 */
[----:B------:R-:W2:Y:S01]  /*7bd30*/  LDL.LU R29, [R1+0x594] ;  /* 0x00059400011d7983 */ /* 0x000ea20000300800 */
[----:B0-----:R-:W2:Y:S01]  /*7bd40*/  LDL.LU R30, [R1+0x598] ;  /* 0x00059800011e7983 */ /* 0x001ea20000300800 */
[----:B------:R-:W2:Y:S02]  /*7bd50*/  LDL.LU R31, [R1+0x59c] ;  /* 0x00059c00011f7983 */ /* 0x000ea40000300800 */
[----:B------:R-:W-:Y:S02]  /*7bd60*/  STL.64 [R1+0x18b0], R40 ;  /* 0x0018b02801007387 */ /* 0x000fe40000100a00 */
[----:B------:R0:W-:Y:S02]  /*7bd70*/  STL.64 [R1+0x18b8], R42 ;  /* 0x0018b82a01007387 */ /* 0x0001e40000100a00 */
[----:B0-----:R-:W4:Y:S01]  /*7bd80*/  LDL.LU.64 R42, [R1+0x3d48] ;  /* 0x003d4800012a7983 */ /* 0x001f220000300a00 */
[----:B------:R0:W-:Y:S02]  /*7bd90*/  STL [R1+0x3c9c], R34 ;  /* 0x003c9c2201007387 */ /* 0x0001e40000100800 */
[----:B------:R1:W-:Y:S02]  /*7bda0*/  STL [R1+0x3c98], R35 ;  /* 0x003c982301007387 */ /* 0x0003e40000100800 */
[----:B------:R-:W4:Y:S01]  /*7bdb0*/  LDL.LU R32, [R1+0x5a0] ;  /* 0x0005a00001207983 */ /* 0x000f220000300800 */
[----:B------:R-:W4:Y:S04]  /*7bdc0*/  LDL.LU R33, [R1+0x5a4] ;  /* 0x0005a40001217983 */ /* 0x000f280000300800 */
[----:B0-----:R-:W4:Y:S01]  /*7bdd0*/  LDL.LU R34, [R1+0x5a8] ;  /* 0x0005a80001227983 */ /* 0x001f220000300800 */
[----:B-1----:R-:W4:Y:S01]  /*7bde0*/  LDL.LU R35, [R1+0x5ac] ;  /* 0x0005ac0001237983 */ /* 0x002f220000300800 */
[C---:B------:R-:W-:Y:S08]  /*7bdf0*/  HMMA.16816.F32 R12, R8.reuse, R38, R12 ;  /* 0x00000026080c723c */ /* 0x040ff0000000180c */
[C---:B---3--:R-:W-:Y:S11]  /*7be00*/  HMMA.16816.F32 R24, R8.reuse, R50, R24 ;  /* 0x000000320818723c */ /* 0x048ff60000001818 */
[----:B------:R-:W-:Y:S04]  /*7be10*/  @!UPT UIADD3 URZ, URZ, URZ, URZ ;  /* 0x0000003f3f3ff290 */ /* 0x000fe8000fffe03f */
[----:B------:R-:W-:Y:S01]  /*7be20*/  STL.64 [R1+0x18a0], R12 ;  /* 0x0018a00c01007387 */ /* 0x000fe20000100a00 */
[----:B------:R0:W-:Y:S03]  /*7be30*/  STL.64 [R1+0x18a8], R14 ;  /* 0x0018a80e01007387 */ /* 0x0001e60000100a00 */
[----:B0-----:R-:W3:Y:S01]  /*7be40*/  LDL.LU.64 R14, [R1+0x3d40] ;  /* 0x003d4000010e7983 */ /* 0x001ee20000300a00 */
[----:B------:R-:W3:Y:S02]  /*7be50*/  LDL.LU.64 R12, [R1+0x3d38] ;  /* 0x003d3800010c7983 */ /* 0x000ee40000300a00 */
[----:B------:R-:W-:Y:S01]  /*7be60*/  STL.64 [R1+0x3d00], R38 ;  /* 0x003d002601007387 */ /* 0x000fe20000100a00 */
[C---:B--2---:R-:W-:Y:S08]  /*7be70*/  HMMA.16816.F32 R28, R8.reuse, R46, R28 ;  /* 0x0000002e081c723c */ /* 0x044ff0000000181c */
[C---:B----4-:R-:W-:Y:S01]  /*7be80*/  HMMA.16816.F32 R32, R8.reuse, R42, R32 ;  /* 0x0000002a0820723c */ /* 0x050fe20000001820 */
[----:B------:R0:W-:Y:S06]  /*7be90*/  STL.64 [R1+0x3cf8], R42 ;  /* 0x003cf82a01007387 */ /* 0x0001ec0000100a00 */
[----:B0-----:R-:W-:Y:S11]  /*7bea0*/  IMAD.MOV.U32 R42, RZ, RZ, R20 ;  /* 0x000000ffff2a7224 */ /* 0x001ff600078e0014 */
[----:B------:R-:W-:Y:S05]  /*7beb0*/  @!UPT UIADD3 URZ, URZ, URZ, URZ ;  /* 0x0000003f3f3ff290 */ /* 0x000fea000fffe03f */
[----:B------:R0:W-:Y:S01]  /*7bec0*/  STL.64 [R1+0x1880], R32 ;  /* 0x0018802001007387 */ /* 0x0001e20000100a00 */
[----:B------:R1:W-:Y:S02]  /*7bed0*/  STL.64 [R1+0x1888], R34 ;  /* 0x0018882201007387 */ /* 0x0003e40000100a00 */
[----:B------:R-:W-:Y:S02]  /*7bee0*/  STL.64 [R1+0x3d08], R46 ;  /* 0x003d082e01007387 */ /* 0x000fe40000100a00 */
[----:B------:R-:W-:Y:S01]  /*7bef0*/  STL.64 [R1+0x1870], R28 ;  /* 0x0018701c01007387 */ /* 0x000fe20000100a00 */
[----:B------:R-:W-:Y:S01]  /*7bf00*/  STL.64 [R1+0x1878], R30 ;  /* 0x0018781e01007387 */ /* 0x000fe20000100a00 */
[----:B------:R-:W-:Y:S02]  /*7bf10*/  STL.64 [R1+0x1860], R24 ;  /* 0x0018601801007387 */ /* 0x000fe40000100a00 */
[----:B------:R2:W-:Y:S02]  /*7bf20*/  STL.64 [R1+0x1868], R26 ;  /* 0x0018681a01007387 */ /* 0x0005e40000100a00 */
[----:B------:R-:W3:Y:S01]  /*7bf30*/  LDL.LU R20, [R1+0xf20] ;  /* 0x000f200001147983 */ /* 0x000ee20000300800 */
[----:B------:R-:W3:Y:S01]  /*7bf40*/  LDL.LU R21, [R1+0xf24] ;  /* 0x000f240001157983 */ /* 0x000ee20000300800 */
[----:B------:R-:W3:Y:S02]  /*7bf50*/  LDL.LU R22, [R1+0xf28] ;  /* 0x000f280001167983 */ /* 0x000ee40000300800 */
[----:B------:R-:W3:Y:S01]  /*7bf60*/  LDL.LU R23, [R1+0xf2c] ;  /* 0x000f2c0001177983 */ /* 0x000ee20000300800 */
[----:B0-----:R-:W4:Y:S01]  /*7bf70*/  LDL.LU R32, [R1+0xf10] ;  /* 0x000f100001207983 */ /* 0x001f220000300800 */
[----:B------:R-:W4:Y:S02]  /*7bf80*/  LDL.LU R33, [R1+0xf14] ;  /* 0x000f140001217983 */ /* 0x000f240000300800 */
[----:B-1----:R-:W4:Y:S02]  /*7bf90*/  LDL.LU R34, [R1+0xf18] ;  /* 0x000f180001227983 */ /* 0x002f240000300800 */
[----:B------:R-:W4:Y:S01]  /*7bfa0*/  LDL.LU R35, [R1+0xf1c] ;  /* 0x000f1c0001237983 */ /* 0x000f220000300800 */
[C---:B--2---:R-:W-:Y:S08]  /*7bfb0*/  HMMA.16816.F32 R24, R8.reuse, R54, R16 ;  /* 0x000000360818723c */ /* 0x044ff00000001810 */
[----:B------:R-:W-:Y:S01]  /*7bfc0*/  HMMA.16816.F32 R8, R8, R58, R4 ;  /* 0x0000003a0808723c */ /* 0x000fe20000001804 */
[----:B------:R-:W-:Y:S01]  /*7bfd0*/  STL.64 [R1+0x3d18], R50 ;  /* 0x003d183201007387 */ /* 0x000fe20000100a00 */
[----:B------:R-:W2:Y:S02]  /*7bfe0*/  LDL.LU R16, [R1+0xf00] ;  /* 0x000f000001107983 */ /* 0x000ea40000300800 */
[----:B------:R-:W-:-:S11]  /*7bff0*/  IMAD.MOV.U32 R43, RZ, RZ, R3 ;  /* 0x000000ffff2b7224 */ /* 0x000fd600078e0003 */
[----:B------:R-:W-:Y:S01]  /*7c000*/  STL.64 [R1+0x1850], R24 ;  /* 0x0018501801007387 */ /* 0x000fe20000100a00 */
[----:B------:R0:W-:Y:S02]  /*7c010*/  STL.64 [R1+0x1858], R26 ;  /* 0x0018581a01007387 */ /* 0x0001e40000100a00 */
[----:B------:R-:W2:Y:S02]  /*7c020*/  LDL.LU R17, [R1+0xf04] ;  /* 0x000f040001117983 */ /* 0x000ea40000300800 */
[----:B------:R-:W2:Y:S01]  /*7c030*/  LDL.LU R18, [R1+0xf08] ;  /* 0x000f080001127983 */ /* 0x000ea20000300800 */
[----:B------:R-:W2:Y:S01]  /*7c040*/  LDL.LU R19, [R1+0xf0c] ;  /* 0x000f0c0001137983 */ /* 0x000ea20000300800 */
[----:B------:R-:W2:Y:S03]  /*7c050*/  LDL.64 R38, [R1+0x128] ;  /* 0x0001280001267983 */ /* 0x000ea60000100a00 */
[----:B0-----:R-:W2:Y:S01]  /*7c060*/  LDL.64 R26, [R1+0x158] ;  /* 0x00015800011a7983 */ /* 0x001ea20000100a00 */
[----:B------:R-:W4:Y:S02]  /*7c070*/  LDL.LU R4, [R1+0xef0] ;  /* 0x000ef00001047983 */ /* 0x000f240000300800 */
[----:B------:R-:W-:Y:S02]  /*7c080*/  STL.64 [R1+0x1840], R8 ;  /* 0x0018400801007387 */ /* 0x000fe40000100a00 */
[----:B------:R-:W-:Y:S01]  /*7c090*/  STL.64 [R1+0x1848], R10 ;  /* 0x0018480a01007387 */ /* 0x000fe20000100a00 */
        /* <DEDUP_REMOVED lines=11> */
[----:B------:R-:W4:Y:S01]  /*7c150*/  LDL.64 R46, [R1+0x118] ;  /* 0x00011800012e7983 */ /* 0x000f220000100a00 */
[----:B------:R0:W-:Y:S01]  /*7c160*/  STL.64 [R1+0x3c40], R58 ;  /* 0x003c403a01007387 */ /* 0x0001e20000100a00 */
[----:B------:R-:W4:Y:S02]  /*7c170*/  LDL.LU R56, [R1+0xed0] ;  /* 0x000ed00001387983 */ /* 0x000f240000300800 */
[----:B------:R-:W4:Y:S01]  /*7c180*/  LDL.LU R57, [R1+0xed4] ;  /* 0x000ed40001397983 */ /* 0x000f220000300800 */
[----:B0-----:R-:W4:Y:S01]  /*7c190*/  LDL.LU R58, [R1+0xed8] ;  /* 0x000ed800013a7983 */ /* 0x001f220000300800 */
[----:B------:R-:W4:Y:S01]  /*7c1a0*/  LDL.LU R59, [R1+0xedc] ;  /* 0x000edc00013b7983 */ /* 0x000f220000300800 */
[C---:B---3--:R-:W-:Y:S02]  /*7c1b0*/  HMMA.16816.F32 R40, R12.reuse, R42, R20 ;  /* 0x0000002a0c28723c */ /* 0x048fe40000001814 */
[----:B------:R-:W4:Y:S11]  /*7c1c0*/  LDL.LU.64 R22, [R1+0x3d30] ;  /* 0x003d300001167983 */ /* 0x000f360000300a00 */
[----:B------:R-:W-:Y:S10]  /*7c1d0*/  @!UPT UIADD3 URZ, URZ, URZ, URZ ;  /* 0x0000003f3f3ff290 */ /* 0x000ff4000fffe03f */
[----:B------:R-:W-:Y:S01]  /*7c1e0*/  STL.64 [R1+0x400], R40 ;  /* 0x0004002801007387 */ /* 0x000fe20000100a00 */
[----:B------:R4:W-:Y:S01]  /*7c1f0*/  STL.64 [R1+0x408], R42 ;  /* 0x0004082a01007387 */ /* 0x0009e20000100a00 */
[C---:B--2---:R-:W-:Y:S08]  /*7c200*/  HMMA.16816.F32 R16, R12.reuse, R26, R16 ;  /* 0x0000001a0c10723c */ /* 0x044ff00000001810 */
[----:B----4-:R-:W-:Y:S07]  /*7c210*/  HMMA.16816.F32 R40, R12, R22, R32 ;  /* 0x000000160c28723c */ /* 0x010fee0000001820 */
[----:B------:R-:W-:-:S02]  /*7c220*/  IMAD.MOV.U32 R34, RZ, RZ, R22 ;  /* 0x000000ffff227224 */ /* 0x000fc400078e0016 */
[----:B------:R-:W-:Y:S11]  /*7c230*/  IMAD.MOV.U32 R35, RZ, RZ, R23 ;  /* 0x000000ffff237224 */ /* 0x000ff600078e0017 */
[----:B------:R-:W-:Y:S03]  /*7c240*/  @!UPT UIADD3 URZ, URZ, URZ, URZ ;  /* 0x0000003f3f3ff290 */ /* 0x000fe6000fffe03f */
[----:B------:R-:W-:Y:S01]  /*7c250*/  STL.64 [R1+0x3f0], R40 ;  /* 0x0003f02801007387 */ /* 0x000fe20000100a00 */
[----:B------:R0:W-:Y:S02]  /*7c260*/  STL.64 [R1+0x3f8], R42 ;  /* 0x0003f82a01007387 */ /* 0x0001e40000100a00 */
[----:B------:R-:W2:Y:S02]  /*7c270*/  LDL.LU R20, [R1+0xeb0] ;  /* 0x000eb00001147983 */ /* 0x000ea40000300800 */
[----:B------:R-:W2:Y:S01]  /*7c280*/  LDL.LU R21, [R1+0xeb4] ;  /* 0x000eb40001157983 */ /* 0x000ea20000300800 */
[----:B------:R-:W2:Y:S01]  /*7c290*/  LDL.LU R22, [R1+0xeb8] ;  /* 0x000eb80001167983 */ /* 0x000ea20000300800 */
[----:B------:R-:W2:Y:S03]  /*7c2a0*/  LDL.LU R23, [R1+0xebc] ;  /* 0x000ebc0001177983 */ /* 0x000ea60000300800 */
[----:B0-----:R-:W3:Y:S01]  /*7c2b0*/  LDL.64 R42, [R1+0xf8] ;  /* 0x0000f800012a7983 */ /* 0x001ee20000100a00 */
[----:B------:R0:W-:Y:S02]  /*7c2c0*/  STL.64 [R1+0x3e0], R16 ;  /* 0x0003e01001007387 */ /* 0x0001e40000100a00 */
[----:B------:R-:W-:Y:S02]  /*7c2d0*/  STL.64 [R1+0x3e8], R18 ;  /* 0x0003e81201007387 */ /* 0x000fe40000100a00 */
[----:B0-----:R-:W-:-:S02]  /*7c2e0*/  IMAD.MOV.U32 R17, RZ, RZ, R26 ;  /* 0x000000ffff117224 */ /* 0x001fc400078e001a */
[----:B------:R-:W-:Y:S02]  /*7c2f0*/  IMAD.MOV.U32 R16, RZ, RZ, R27 ;  /* 0x000000ffff107224 */ /* 0x000fe400078e001b */
[----:B------:R-:W4:Y:S03]  /*7c300*/  LDL.LU.64 R26, [R1+0x3d28] ;  /* 0x003d2800011a7983 */ /* 0x000f260000300a00 */
        /* <DEDUP_REMOVED lines=11> */
[C---:B------:R-:W-:Y:S08]  /*7c3c0*/  HMMA.16816.F32 R56, R12.reuse, R38, R56 ;  /* 0x000000260c38723c */ /* 0x040ff00000001838 */
[----:B------:R-:W-:Y:S01]  /*7c3d0*/  HMMA.16816.F32 R28, R12, R46, R28 ;  /* 0x0000002e0c1c723c */ /* 0x000fe2000000181c */
[----:B------:R-:W-:-:S02]  /*7c3e0*/  IMAD.MOV.U32 R10, RZ, RZ, R2 ;  /* 0x000000ffff0a7224 */ /* 0x000fc400078e0002 */
[----:B------:R-:W-:Y:S02]  /*7c3f0*/  IMAD.MOV.U32 R11, RZ, RZ, R0 ;  /* 0x000000ffff0b7224 */ /* 0x000fe400078e0000 */
[----:B------:R-:W-:Y:S02]  /*7c400*/  IMAD.MOV.U32 R2, RZ, RZ, R38 ;  /* 0x000000ffff027224 */ /* 0x000fe400078e0026 */
[----:B------:R-:W-:Y:S01]  /*7c410*/  IMAD.MOV.U32 R0, RZ, RZ, R39 ;  /* 0x000000ffff007224 */ /* 0x000fe200078e0027 */
[----:B----4-:R-:W-:Y:S11]  /*7c420*/  HMMA.16816.F32 R48, R12, R6, R48 ;  /* 0x000000060c30723c */ /* 0x010ff60000001830 */
[----:B------:R-:W-:Y:S11]  /*7c430*/  @!UPT UIADD3 URZ, URZ, URZ, URZ ;  /* 0x0000003f3f3ff290 */ /* 0x000ff6000fffe03f */
[----:B------:R-:W-:Y:S01]  /*7c440*/  @!UPT UIADD3 URZ, URZ, URZ, URZ ;  /* 0x0000003f3f3ff290 */ /* 0x000fe2000fffe03f */
[----:B------:R-:W-:Y:S01]  /*7c450*/  STL.64 [R1+0x3c0], R48 ;  /* 0x0003c03001007387 */ /* 0x000fe20000100a00 */
[----:B------:R0:W-:Y:S03]  /*7c460*/  STL.64 [R1+0x3c8], R50 ;  /* 0x0003c83201007387 */ /* 0x0001e60000100a00 */
[----:B0-----:R-:W4:Y:S01]  /*7c470*/  LDL.LU.64 R50, [R1+0x3d18] ;  /* 0x003d180001327983 */ /* 0x001f220000300a00 */
[----:B------:R0:W-:Y:S03]  /*7c480*/  STL.64 [R1+0x3cb8], R6 ;  /* 0x003cb80601007387 */ /* 0x0001e60000100a00 */
[----:B0-----:R-:W2:Y:S01]  /*7c490*/  LDL.64 R6, [R1+0x108] ;  /* 0x0001080001067983 */ /* 0x001ea20000100a00 */
[----:B------:R-:W-:Y:S02]  /*7c4a0*/  STL.64 [R1+0x3a0], R56 ;  /* 0x0003a03801007387 */ /* 0x000fe40000100a00 */
[----:B------:R0:W-:Y:S02]  /*7c4b0*/  STL.64 [R1+0x3a8], R58 ;  /* 0x0003a83a01007387 */ /* 0x0001e40000100a00 */
[----:B------:R-:W4:Y:S01]  /*7c4c0*/  LDL.LU R36, [R1+0xe90] ;  /* 0x000e900001247983 */ /* 0x000f220000300800 */
[----:B------:R-:W4:Y:S01]  /*7c4d0*/  LDL.LU R37, [R1+0xe94] ;  /* 0x000e940001257983 */ /* 0x000f220000300800 */
[----:B------:R-:W4:Y:S02]  /*7c4e0*/  LDL.LU R38, [R1+0xe98] ;  /* 0x000e980001267983 */ /* 0x000f240000300800 */
[----:B------:R-:W4:Y:S01]  /*7c4f0*/  LDL.LU R39, [R1+0xe9c] ;  /* 0x000e9c0001277983 */ /* 0x000f220000300800 */
[----:B0-----:R-:W4:Y:S01]  /*7c500*/  LDL.64 R58, [R1+0xd8] ;  /* 0x0000d800013a7983 */ /* 0x001f220000100a00 */
[----:B------:R-:W-:Y:S02]  /*7c510*/  STL.64 [R1+0x390], R28 ;  /* 0x0003901c01007387 */ /* 0x000fe40000100a00 */
[----:B------:R0:W-:Y:S02]  /*7c520*/  STL.64 [R1+0x398], R30 ;  /* 0x0003981e01007387 */ /* 0x0001e40000100a00 */
[----:B0-----:R-:W4:Y:S01]  /*7c530*/  LDL.LU.64 R30, [R1+0x3d10] ;  /* 0x003d1000011e7983 */ /* 0x001f220000300a00 */
[----:B------:R-:W-:-:S02]  /*7c540*/  IMAD.MOV.U32 R29, RZ, RZ, R46 ;  /* 0x000000ffff1d7224 */ /* 0x000fc400078e002e */
[----:B------:R-:W-:Y:S02]  /*7c550*/  IMAD.MOV.U32 R28, RZ, RZ, R47 ;  /* 0x000000ffff1c7224 */ /* 0x000fe400078e002f */
[----:B------:R-:W4:Y:S01]  /*7c560*/  LDL.LU.64 R46, [R1+0x3d08] ;  /* 0x003d0800012e7983 */ /* 0x000f220000300a00 */
[----:B---3--:R-:W-:Y:S02]  /*7c570*/  IMAD.MOV.U32 R24, RZ, RZ, R42 ;  /* 0x000000ffff187224 */ /* 0x008fe400078e002a */
[----:B------:R-:W-:Y:S01]  /*7c580*/  IMAD.MOV.U32 R9, RZ, RZ, R43 ;  /* 0x000000ffff097224 */ /* 0x000fe200078e002b */
[C---:B--2---:R-:W-:Y:S01]  /*7c590*/  HMMA.16816.F32 R20, R12.reuse, R6, R20 ;  /* 0x000000060c14723c */ /* 0x044fe20000001814 */
[----:B----4-:R-:W-:Y:S01]  /*7c5a0*/  STL.64 [R1+0x3cb0], R30 ;  /* 0x003cb01e01007387 */ /* 0x010fe20000100a00 */
[----:B------:R0:W-:Y:S03]  /*7c5b0*/  STL.64 [R1+0x3ca8], R28 ;  /* 0x003ca81c01007387 */ /* 0x0001e60000100a00 */
[----:B0-----:R-:W2:Y:S01]  /*7c5c0*/  LDL.LU R28, [R1+0xe80] ;  /* 0x000e8000011c7983 */ /* 0x001ea20000300800 */
[----:B------:R-:W2:Y:S02]  /*7c5d0*/  LDL.LU R29, [R1+0xe84] ;  /* 0x000e8400011d7983 */ /* 0x000ea40000300800 */
[----:B------:R-:W2:Y:S02]  /*7c5e0*/  LDL.LU R30, [R1+0xe88] ;  /* 0x000e8800011e7983 */ /* 0x000ea40000300800 */
[----:B------:R-:W2:Y:S11]  /*7c5f0*/  LDL.LU R31, [R1+0xe8c] ;  /* 0x000e8c00011f7983 */ /* 0x000eb60000300800 */
[----:B------:R-:W-:Y:S02]  /*7c600*/  @!UPT UIADD3 URZ, URZ, URZ, URZ ;  /* 0x0000003f3f3ff290 */ /* 0x000fe4000fffe03f */
[----:B------:R-:W-:Y:S01]  /*7c610*/  STL.64 [R1+0x3b0], R20 ;  /* 0x0003b01401007387 */ /* 0x000fe20000100a00 */
[----:B------:R0:W-:Y:S02]  /*7c620*/  STL.64 [R1+0x3b8], R22 ;  /* 0x0003b81601007387 */ /* 0x0001e40000100a00 */
[----:B0-----:R-:W-:Y:S02]  /*7c630*/  IMAD.MOV.U32 R23, RZ, RZ, R6 ;  /* 0x000000ffff177224 */ /* 0x001fe400078e0006 */
[----:B------:R-:W-:Y:S02]  /*7c640*/  IMAD.MOV.U32 R22, RZ, RZ, R7 ;  /* 0x000000ffff167224 */ /* 0x000fe400078e0007 */
[C---:B------:R-:W-:Y:S03]  /*7c650*/  HMMA.16816.F32 R4, R12.reuse, R42, R16 ;  /* 0x0000002a0c04723c */ /* 0x040fe60000001810 */
[----:B------:R-:W-:Y:S01]  /*7c660*/  STL [R1+0x3b9c], R22 ;  /* 0x003b9c1601007387 */ /* 0x000fe20000100800 */
[----:B------:R0:W-:Y:S03]  /*7c670*/  STL [R1+0x3b98], R23 ;  /* 0x003b981701007387 */ /* 0x0001e60000100800 */
[----:B0-----:R-:W3:Y:S11]  /*7c680*/  LDL.64 R22, [R1+0xe8] ;  /* 0x0000e80001167983 */ /* 0x001ef60000100a00 */
[----:B------:R-:W-:Y:S05]  /*7c690*/  @!UPT UIADD3 URZ, URZ, URZ, URZ ;  /* 0x0000003f3f3ff290 */ /* 0x000fea000fffe03f */
[----:B------:R0:W-:Y:S01]  /*7c6a0*/  STL.64 [R1+0x2f0], R4 ;  /* 0x0002f00401007387 */ /* 0x0001e20000100a00 */
[----:B------:R1:W-:Y:S02]  /*7c6b0*/  STL.64 [R1+0x2f8], R6 ;  /* 0x0002f80601007387 */ /* 0x0003e40000100a00 */
[----:B------:R-:W4:Y:S02]  /*7c6c0*/  LDL.LU R40, [R1+0xe70] ;  /* 0x000e700001287983 */ /* 0x000f240000300800 */
[----:B------:R-:W4:Y:S01]  /*7c6d0*/  LDL.LU R41, [R1+0xe74] ;  /* 0x000e740001297983 */ /* 0x000f220000300800 */
[----:B------:R-:W4:Y:S01]  /*7c6e0*/  LDL.LU R42, [R1+0xe78] ;  /* 0x000e7800012a7983 */ /* 0x000f220000300800 */
[----:B------:R-:W4:Y:S03]  /*7c6f0*/  LDL.LU R43, [R1+0xe7c] ;  /* 0x000e7c00012b7983 */ /* 0x000f260000300800 */
[----:B0-----:R-:W4:Y:S01]  /*7c700*/  LDL.LU R4, [R1+0xe60] ;  /* 0x000e600001047983 */ /* 0x001f220000300800 */
[----:B------:R-:W4:Y:S02]  /*7c710*/  LDL.LU R5, [R1+0xe64] ;  /* 0x000e640001057983 */ /* 0x000f240000300800 */
[----:B-1----:R-:W4:Y:S02]  /*7c720*/  LDL.LU R6, [R1+0xe68] ;  /* 0x000e680001067983 */ /* 0x002f240000300800 */
[----:B------:R-:W4:Y:S01]  /*7c730*/  LDL.LU R7, [R1+0xe6c] ;  /* 0x000e6c0001077983 */ /* 0x000f220000300800 */
[----:B------:R-:W4:Y:S01]  /*7c740*/  LDL.64 R18, [R1+0xb8] ;  /* 0x0000b80001127983 */ /* 0x000f220000100a00 */
[----:B------:R-:W-:Y:S02]  /*7c750*/  STL [R1+0x3ba4], R9 ;  /* 0x003ba40901007387 */ /* 0x000fe40000100800 */
[----:B------:R-:W-:Y:S02]  /*7c760*/  STL [R1+0x3ba0], R24 ;  /* 0x003ba01801007387 */ /* 0x000fe40000100800 */
[----:B------:R-:W-:Y:S01]  /*7c770*/  IMAD.MOV.U32 R33, RZ, RZ, R59 ;  /* 0x000000ffff217224 */ /* 0x000fe200078e003b */
[----:B---3--:R-:W-:Y:S01]  /*7c780*/  HMMA.16816.F32 R36, R12, R22, R36 ;  /* 0x000000160c24723c */ /* 0x008fe20000001824 */
[----:B------:R-:W-:-:S02]  /*7c790*/  IMAD.MOV.U32 R32, RZ, RZ, R22 ;  /* 0x000000ffff207224 */ /* 0x000fc400078e0016 */
[----:B------:R-:W-:-:S05]  /*7c7a0*/  IMAD.MOV.U32 R25, RZ, RZ, R23 ;  /* 0x000000ffff197224 */ /* 0x000fca00078e0017 */
[C---:B--2---:R-:W-:Y:S08]  /*7c7b0*/  HMMA.16816.F32 R20, R12.reuse, R58, R28 ;  /* 0x0000003a0c14723c */ /* 0x044ff0000000181c */
[C---:B----4-:R-:W-:Y:S07]  /*7c7c0*/  HMMA.16816.F32 R40, R12.reuse, R10, R40 ;  /* 0x0000000a0c28723c */ /* 0x050fee0000001828 */
[----:B------:R-:W-:Y:S01]  /*7c7d0*/  STL.64 [R1+0x2e0], R36 ;  /* 0x0002e02401007387 */ /* 0x000fe20000100a00 */
[----:B------:R0:W-:Y:S03]  /*7c7e0*/  STL.64 [R1+0x2e8], R38 ;  /* 0x0002e82601007387 */ /* 0x0001e60000100a00 */
[----:B0-----:R-:W2:Y:S01]  /*7c7f0*/  LDL.LU.64 R38, [R1+0x3d00] ;  /* 0x003d000001267983 */ /* 0x001ea20000300a00 */
[----:B------:R-:W-:Y:S02]  /*7c800*/  STL [R1+0x3bac], R25 ;  /* 0x003bac1901007387 */ /* 0x000fe40000100800 */
[----:B------:R-:W-:Y:S02]  /*7c810*/  STL.64 [R1+0x3ce8], R26 ;  /* 0x003ce81a01007387 */ /* 0x000fe40000100a00 */
[----:B------:R-:W-:Y:S01]  /*7c820*/  STL [R1+0x3ba8], R32 ;  /* 0x003ba82001007387 */ /* 0x000fe20000100800 */
[----:B------:R0:W-:Y:S01]  /*7c830*/  STL.64 [R1+0x2d0], R20 ;  /* 0x0002d01401007387 */ /* 0x0001e20000100a00 */
[----:B------:R1:W-:Y:S02]  /*7c840*/  STL.64 [R1+0x2d8], R22 ;  /* 0x0002d81601007387 */ /* 0x0003e40000100a00 */
[----:B------:R-:W3:Y:S02]  /*7c850*/  LDL.LU R28, [R1+0xe30] ;  /* 0x000e3000011c7983 */ /* 0x000ee40000300800 */
[----:B------:R-:W3:Y:S01]  /*7c860*/  LDL.LU R29, [R1+0xe34] ;  /* 0x000e3400011d7983 */ /* 0x000ee20000300800 */
[----:B------:R-:W3:Y:S01]  /*7c870*/  LDL.LU R30, [R1+0xe38] ;  /* 0x000e3800011e7983 */ /* 0x000ee20000300800 */
[----:B------:R-:W3:Y:S02]  /*7c880*/  LDL.LU R31, [R1+0xe3c] ;  /* 0x000e3c00011f7983 */ /* 0x000ee40000300800 */
[----:B------:R-:W-:Y:S01]  /*7c890*/  IMAD.MOV.U32 R36, RZ, RZ, R58 ;  /* 0x000000ffff247224 */ /* 0x000fe200078e003a */
[----:B0-----:R-:W4:Y:S01]  /*7c8a0*/  LDL.LU R20, [R1+0xe40] ;  /* 0x000e400001147983 */ /* 0x001f220000300800 */
[----:B------:R-:W4:Y:S02]  /*7c8b0*/  LDL.LU R21, [R1+0xe44] ;  /* 0x000e440001157983 */ /* 0x000f240000300800 */
[----:B-1----:R-:W4:Y:S02]  /*7c8c0*/  LDL.LU R22, [R1+0xe48] ;  /* 0x000e480001167983 */ /* 0x002f240000300800 */
[----:B------:R-:W4:Y:S01]  /*7c8d0*/  LDL.LU R23, [R1+0xe4c] ;  /* 0x000e4c0001177983 */ /* 0x000f220000300800 */
[----:B------:R-:W4:Y:S04]  /*7c8e0*/  LDL.64 R26, [R1+0x98] ;  /* 0x00009800011a7983 */ /* 0x000f280000100a00 */
[----:B------:R-:W3:Y:S01]  /*7c8f0*/  LDL.64 R58, [R1+0x88] ;  /* 0x00008800013a7983 */ /* 0x000ee20000100a00 */
[----:B------:R0:W-:Y:S02]  /*7c900*/  STL.64 [R1+0x3cd0], R34 ;  /* 0x003cd02201007387 */ /* 0x0001e40000100a00 */
[----:B------:R-:W-:Y:S01]  /*7c910*/  STL [R1+0x3cc8], R33 ;  /* 0x003cc82101007387 */ /* 0x000fe20000100800 */
[----:B0-----:R-:W3:Y:S01]  /*7c920*/  LDL.64 R34, [R1+0xa8] ;  /* 0x0000a80001227983 */ /* 0x001ee20000100a00 */
[----:B------:R-:W-:Y:S02]  /*7c930*/  STL [R1+0x3bb0], R36 ;  /* 0x003bb02401007387 */ /* 0x000fe40000100800 */
[----:B------:R-:W-:Y:S02]  /*7c940*/  STL.64 [R1+0x2c0], R40 ;  /* 0x0002c02801007387 */ /* 0x000fe40000100a00 */
[----:B------:R0:W-:Y:S02]  /*7c950*/  STL.64 [R1+0x2c8], R42 ;  /* 0x0002c82a01007387 */ /* 0x0001e40000100a00 */
[----:B0-----:R-:W3:Y:S01]  /*7c960*/  LDL.LU.64 R42, [R1+0x3cf8] ;  /* 0x003cf800012a7983 */ /* 0x001ee20000300a00 */
[----:B------:R0:W-:Y:S02]  /*7c970*/  STL.64 [R1+0x3cc0], R10 ;  /* 0x003cc00a01007387 */ /* 0x0001e40000100a00 */
[----:B------:R-:W3:Y:S02]  /*7c980*/  LDL.LU R8, [R1+0xe50] ;  /* 0x000e500001087983 */ /* 0x000ee40000300800 */
[----:B------:R-:W3:Y:S01]  /*7c990*/  LDL.LU R9, [R1+0xe54] ;  /* 0x000e540001097983 */ /* 0x000ee20000300800 */
[----:B0-----:R-:W3:Y:S01]  /*7c9a0*/  LDL.LU R10, [R1+0xe58] ;  /* 0x000e5800010a7983 */ /* 0x001ee20000300800 */
[----:B------:R-:W3:Y:S01]  /*7c9b0*/  LDL.LU R11, [R1+0xe5c] ;  /* 0x000e5c00010b7983 */ /* 0x000ee20000300800 */
[----:B------:R-:W-:Y:S01]  /*7c9c0*/  HMMA.16816.F32 R4, R12, R18, R4 ;  /* 0x000000120c04723c */ /* 0x000fe20000001804 */
[----:B------:R-:W-:-:S02]  /*7c9d0*/  IMAD.MOV.U32 R48, RZ, RZ, R18 ;  /* 0x000000ffff307224 */ /* 0x000fc400078e0012 */
[----:B------:R-:W-:Y:S11]  /*7c9e0*/  IMAD.MOV.U32 R37, RZ, RZ, R19 ;  /* 0x000000ffff257224 */ /* 0x000ff600078e0013 */
[----:B------:R-:W-:Y:S09]  /*7c9f0*/  @!UPT UIADD3 URZ, URZ, URZ, URZ ;  /* 0x0000003f3f3ff290 */ /* 0x000ff2000fffe03f */
[----:B------:R0:W-:Y:S01]  /*7ca00*/  STL.64 [R1+0x2b0], R4 ;  /* 0x0002b00401007387 */ /* 0x0001e20000100a00 */
[----:B------:R1:W-:Y:S02]  /*7ca10*/  STL.64 [R1+0x2b8], R6 ;  /* 0x0002b80601007387 */ /* 0x0003e40000100a00 */
[----:B------:R-:W-:Y:S02]  /*7ca20*/  IMAD.MOV.U32 R40, RZ, RZ, R4 ;  /* 0x000000ffff287224 */ /* 0x000fe400078e0004 */
[----:B------:R-:W-:Y:S01]  /*7ca30*/  IMAD.MOV.U32 R44, RZ, RZ, R6 ;  /* 0x000000ffff2c7224 */ /* 0x000fe200078e0006 */
[----:B0-----:R-:W4:Y:S01]  /*7ca40*/  LDL.LU R4, [R1+0xe20] ;  /* 0x000e200001047983 */ /* 0x001f220000300800 */
[----:B------:R-:W4:Y:S02]  /*7ca50*/  LDL.LU R5, [R1+0xe24] ;  /* 0x000e240001057983 */ /* 0x000f240000300800 */
[----:B-1----:R-:W4:Y:S02]  /*7ca60*/  LDL.LU R6, [R1+0xe28] ;  /* 0x000e280001067983 */ /* 0x002f240000300800 */
[----:B------:R-:W4:Y:S01]  /*7ca70*/  LDL.LU R7, [R1+0xe2c] ;  /* 0x000e2c0001077983 */ /* 0x000f220000300800 */
[----:B------:R-:W4:Y:S04]  /*7ca80*/  LDL.64 R18, [R1+0x78] ;  /* 0x0000780001127983 */ /* 0x000f280000100a00 */
[----:B--2---:R-:W-:Y:S01]  /*7ca90*/  STL.64 [R1+0x3ce0], R38 ;  /* 0x003ce02601007387 */ /* 0x004fe20000100a00 */
[----:B------:R-:W-:Y:S02]  /*7caa0*/  STL [R1+0x3cd8], R37 ;  /* 0x003cd82501007387 */ /* 0x000fe40000100800 */
[----:B------:R-:W-:Y:S02]  /*7cab0*/  STL [R1+0x3718], R40 ;  /* 0x0037182801007387 */ /* 0x000fe40000100800 */
[----:B------:R-:W-:Y:S01]  /*7cac0*/  STL [R1+0x3714], R44 ;  /* 0x0037142c01007387 */ /* 0x000fe20000100800 */
[C---:B---3--:R-:W-:Y:S01]  /*7cad0*/  HMMA.16816.F32 R8, R12.reuse, R34, R8 ;  /* 0x000000220c08723c */ /* 0x048fe20000001808 */
[----:B------:R-:W-:Y:S11]  /*7cae0*/  IMAD.MOV.U32 R49, RZ, RZ, R34 ;  /* 0x000000ffff317224 */ /* 0x000ff600078e0022 */
[----:B------:R-:W-:Y:S11]  /*7caf0*/  @!UPT UIADD3 URZ, URZ, URZ, URZ ;  /* 0x0000003f3f3ff290 */ /* 0x000ff6000fffe03f */
[----:B------:R-:W-:Y:S01]  /*7cb00*/  STL.64 [R1+0x2a0], R8 ;  /* 0x0002a00801007387 */ /* 0x000fe20000100a00 */
[----:B------:R-:W-:Y:S02]  /*7cb10*/  IMAD.MOV.U32 R45, RZ, RZ, R10 ;  /* 0x000000ffff2d7224 */ /* 0x000fe400078e000a */
[----:B------:R4:W-:Y:S02]  /*7cb20*/  STL.64 [R1+0x2a8], R10 ;  /* 0x0002a80a01007387 */ /* 0x0009e40000100a00 */
[----:B------:R-:W-:Y:S02]  /*7cb30*/  IMAD.MOV.U32 R41, RZ, RZ, R8 ;  /* 0x000000ffff297224 */ /* 0x000fe400078e0008 */
[C---:B----4-:R-:W-:Y:S01]  /*7cb40*/  HMMA.16816.F32 R8, R12.reuse, R26, R20 ;  /* 0x0000001a0c08723c */ /* 0x050fe20000001814 */
[----:B------:R-:W-:Y:S01]  /*7cb50*/  STL.64 [R1+0x3c60], R50 ;  /* 0x003c603201007387 */ /* 0x000fe20000100a00 */
[----:B------:R-:W-:Y:S02]  /*7cb60*/  STL.64 [R1+0x3c58], R48 ;  /* 0x003c583001007387 */ /* 0x000fe40000100a00 */
[----:B------:R-:W-:Y:S02]  /*7cb70*/  STL [R1+0x3720], R41 ;  /* 0x0037202901007387 */ /* 0x000fe40000100800 */
[----:B------:R-:W-:Y:S01]  /*7cb80*/  STL [R1+0x371c], R45 ;  /* 0x00371c2d01007387 */ /* 0x000fe20000100800 */
[----:B------:R-:W-:Y:S11]  /*7cb90*/  STL.64 [R1+0x3cf0], R46 ;  /* 0x003cf02e01007387 */ /* 0x000ff60000100a00 */
[----:B------:R-:W-:Y:S05]  /*7cba0*/  @!UPT UIADD3 URZ, URZ, URZ, URZ ;  /* 0x0000003f3f3ff290 */ /* 0x000fea000fffe03f */
[----:B------:R-:W-:Y:S01]  /*7cbb0*/  STL.64 [R1+0x290], R8 ;  /* 0x0002900801007387 */ /* 0x000fe20000100a00 */
[----:B------:R0:W-:Y:S02]  /*7cbc0*/  STL.64 [R1+0x298], R10 ;  /* 0x0002980a01007387 */ /* 0x0001e40000100a00 */
[C---:B0-----:R-:W-:Y:S08]  /*7cbd0*/  HMMA.16816.F32 R8, R12.reuse, R58, R28 ;  /* 0x0000003a0c08723c */ /* 0x041ff0000000181c */
[----:B------:R-:W-:Y:S01]  /*7cbe0*/  HMMA.16816.F32 R4, R12, R18, R4 ;  /* 0x000000120c04723c */ /* 0x000fe20000001804 */
[----:B------:R-:W-:-:S02]  /*7cbf0*/  IMAD.MOV.U32 R52, RZ, RZ, R58 ;  /* 0x000000ffff347224 */ /* 0x000fc400078e003a */
[----:B------:R-:W-:Y:S02]  /*7cc00*/  IMAD.MOV.U32 R41, RZ, RZ, R59 ;  /* 0x000000ffff297224 */ /* 0x000fe400078e003b */
[----:B------:R-:W-:Y:S02]  /*7cc10*/  IMAD.MOV.U32 R21, RZ, RZ, R26 ;  /* 0x000000ffff157224 */ /* 0x000fe400078e001a */
[----:B------:R-:W-:Y:S02]  /*7cc20*/  IMAD.MOV.U32 R20, RZ, RZ, R27 ;  /* 0x000000ffff147224 */ /* 0x000fe400078e001b */
[----:B------:R-:W-:-:S06]  /*7cc30*/  IMAD.MOV.U32 R40, RZ, RZ, R35 ;  /* 0x000000ffff287224 */ /* 0x000fcc00078e0023 */
[----:B------:R-:W-:Y:S01]  /*7cc40*/  STL.64 [R1+0x280], R8 ;  /* 0x0002800801007387 */ /* 0x000fe20000100a00 */
[----:B------:R0:W-:Y:S02]  /*7cc50*/  STL.64 [R1+0x288], R10 ;  /* 0x0002880a01007387 */ /* 0x0001e40000100a00 */
[----:B------:R-:W2:Y:S02]  /*7cc60*/  LDL.LU R44, [R1+0xe10] ;  /* 0x000e1000012c7983 */ /* 0x000ea40000300800 */
[----:B------:R-:W2:Y:S01]  /*7cc70*/  LDL.LU R45, [R1+0xe14] ;  /* 0x000e1400012d7983 */ /* 0x000ea20000300800 */
[----:B------:R-:W2:Y:S01]  /*7cc80*/  LDL.LU R46, [R1+0xe18] ;  /* 0x000e1800012e7983 */ /* 0x000ea20000300800 */
[----:B------:R-:W2:Y:S02]  /*7cc90*/  LDL.LU R47, [R1+0xe1c] ;  /* 0x000e1c00012f7983 */ /* 0x000ea40000300800 */
[----:B------:R-:W2:Y:S02]  /*7cca0*/  LDL.64 R58, [R1+0x68] ;  /* 0x00006800013a7983 */ /* 0x000ea40000100a00 */
[----:B------:R-:W3:Y:S01]  /*7ccb0*/  LDL.LU R24, [R1+0xe00] ;  /* 0x000e000001187983 */ /* 0x000ee20000300800 */
[----:B------:R-:W3:Y:S01]  /*7ccc0*/  LDL.LU R25, [R1+0xe04] ;  /* 0x000e040001197983 */ /* 0x000ee20000300800 */
[----:B------:R-:W3:Y:S02]  /*7ccd0*/  LDL.LU R26, [R1+0xe08] ;  /* 0x000e0800011a7983 */ /* 0x000ee40000300800 */
[----:B------:R-:W3:Y:S02]  /*7cce0*/  LDL.LU R27, [R1+0xe0c] ;  /* 0x000e0c00011b7983 */ /* 0x000ee40000300800 */
[----:B------:R-:W3:Y:S01]  /*7ccf0*/  LDL.64 R38, [R1+0x58] ;  /* 0x0000580001267983 */ /* 0x000ee20000100a00 */
        /* <DEDUP_REMOVED lines=8> */
[----:B0-----:R-:W3:Y:S04]  /*7cd80*/  LDL.64 R10, [R1+0x48] ;  /* 0x00004800010a7983 */ /* 0x001ee80000100a00 */
[----:B-1----:R-:W3:Y:S01]  /*7cd90*/  LDL.LU R4, [R1+0xde0] ;  /* 0x000de00001047983 */ /* 0x002ee20000300800 */
[----:B------:R-:W3:Y:S02]  /*7cda0*/  LDL.LU R5, [R1+0xde4] ;  /* 0x000de40001057983 */ /* 0x000ee40000300800 */
[----:B----4-:R-:W4:Y:S02]  /*7cdb0*/  LDL.LU R6, [R1+0xde8] ;  /* 0x000de80001067983 */ /* 0x010f240000300800 */
[----:B------:R-:W4:Y:S01]  /*7cdc0*/  LDL.LU R7, [R1+0xdec] ;  /* 0x000dec0001077983 */ /* 0x000f220000300800 */
[----:B------:R-:W4:Y:S01]  /*7cdd0*/  LDL.64 R30, [R1+0x38] ;  /* 0x00003800011e7983 */ /* 0x000f220000100a00 */
[----:B------:R-:W-:-:S02]  /*7cde0*/  IMAD.MOV.U32 R60, RZ, RZ, c[0x0][0x188] ;  /* 0x00006200ff3c7624 */ /* 0x000fc400078e00ff */
[----:B------:R-:W4:Y:S02]  /*7cdf0*/  LDL.LU R16, [R1+0xdd0] ;  /* 0x000dd00001107983 */ /* 0x000f240000300800 */
[----:B------:R-:W4:Y:S02]  /*7ce00*/  LDL.LU R17, [R1+0xdd4] ;  /* 0x000dd40001117983 */ /* 0x000f240000300800 */
[----:B------:R-:W-:Y:S02]  /*7ce10*/  IMAD.SHL.U32 R60, R60, 0x40, RZ ;  /* 0x000000403c3c7824 */ /* 0x000fe400078e00ff */
[----:B------:R-:W-:Y:S02]  /*7ce20*/  IMAD.MOV.U32 R53, RZ, RZ, R19 ;  /* 0x000000ffff357224 */ /* 0x000fe400078e0013 */
[----:B------:R-:W-:Y:S02]  /*7ce30*/  IMAD.SHL.U32 R60, R60, 0x2, RZ ;  /* 0x000000023c3c7824 */ /* 0x000fe400078e00ff */
[----:B------:R-:W-:-:S02]  /*7ce40*/  IMAD.MOV.U32 R60, RZ, RZ, R18 ;  /* 0x000000ffff3c7224 */ /* 0x000fc400078e0012 */
[----:B------:R-:W4:Y:S01]  /*7ce50*/  LDL.LU R18, [R1+0xdd8] ;  /* 0x000dd80001127983 */ /* 0x000f220000300800 */
[----:B------:R-:W4:Y:S02]  /*7ce60*/  LDL.LU R19, [R1+0xddc] ;  /* 0x000ddc0001137983 */ /* 0x000f240000300800 */
[----:B------:R-:W4:Y:S02]  /*7ce70*/  LDL.LU R40, [R1+0xdb0] ;  /* 0x000db00001287983 */ /* 0x000f240000300800 */
[----:B------:R-:W4:Y:S01]  /*7ce80*/  LDL.LU R41, [R1+0xdb4] ;  /* 0x000db40001297983 */ /* 0x000f220000300800 */
[----:B------:R-:W4:Y:S01]  /*7ce90*/  LDL.LU R42, [R1+0xdb8] ;  /* 0x000db800012a7983 */ /* 0x000f220000300800 */
[----:B------:R-:W4:Y:S02]  /*7cea0*/  LDL.LU R43, [R1+0xdbc] ;  /* 0x000dbc00012b7983 */ /* 0x000f240000300800 */
[----:B------:R-:W4:Y:S02]  /*7ceb0*/  LDL.64 R50, [R1+0x8] ;  /* 0x0000080001327983 */ /* 0x000f240000100a00 */
[----:B------:R0:W-:Y:S01]  /*7cec0*/  STL.64 [R1+0x3c50], R54 ;  /* 0x003c503601007387 */ /* 0x0001e20000100a00 */
[----:B------:R-:W-:Y:S04]  /*7ced0*/  STL.64 [R1+0x3c48], R52 ;  /* 0x003c483401007387 */ /* 0x000fe80000100a00 */
[----:B0-----:R-:W4:Y:S01]  /*7cee0*/  LDL.64 R54, [R1+0x18] ;  /* 0x0000180001367983 */ /* 0x001f220000100a00 */
[C---:B--2---:R-:W-:Y:S08]  /*7cef0*/  HMMA.16816.F32 R44, R12.reuse, R58, R44 ;  /* 0x0000003a0c2c723c */ /* 0x044ff0000000182c */
[----:B---3--:R-:W-:Y:S01]  /*7cf00*/  HMMA.16816.F32 R24, R12, R38, R24 ;  /* 0x000000260c18723c */ /* 0x008fe20000001818 */
[----:B------:R-:W-:-:S02]  /*7cf10*/  IMAD.MOV.U32 R23, RZ, RZ, R58 ;  /* 0x000000ffff177224 */ /* 0x000fc400078e003a */
[----:B------:R-:W-:-:S05]  /*7cf20*/  IMAD.MOV.U32 R61, RZ, RZ, R59 ;  /* 0x000000ffff3d7224 */ /* 0x000fca00078e003b */
[----:B------:R-:W-:Y:S01]  /*7cf30*/  HMMA.16816.F32 R32, R12, R10, R32 ;  /* 0x0000000a0c20723c */ /* 0x000fe20000001820 */
[----:B------:R-:W-:-:S06]  /*7cf40*/  IMAD.MOV.U32 R22, RZ, RZ, R39 ;  /* 0x000000ffff167224 */ /* 0x000fcc00078e0027 */
[----:B------:R-:W-:Y:S01]  /*7cf50*/  STL.64 [R1+0x260], R44 ;  /* 0x0002602c01007387 */ /* 0x000fe20000100a00 */
[----:B----4-:R-:W-:Y:S03]  /*7cf60*/  HMMA.16816.F32 R4, R12, R30, R4 ;  /* 0x0000001e0c04723c */ /* 0x010fe60000001804 */
[----:B------:R0:W-:Y:S04]  /*7cf70*/  STL.64 [R1+0x268], R46 ;  /* 0x0002682e01007387 */ /* 0x0001e80000100a00 */
[----:B0-----:R-:W2:Y:S01]  /*7cf80*/  LDL.LU.64 R46, [R1+0x3cf0] ;  /* 0x003cf000012e7983 */ /* 0x001ea20000300a00 */
[----:B------:R-:W3:Y:S02]  /*7cf90*/  LDL.LU R56, [R1+0xda0] ;  /* 0x000da00001387983 */ /* 0x000ee40000300800 */
[----:B------:R-:W3:Y:S02]  /*7cfa0*/  LDL.LU R57, [R1+0xda4] ;  /* 0x000da40001397983 */ /* 0x000ee40000300800 */
[----:B------:R-:W3:Y:S01]  /*7cfb0*/  LDL.LU R58, [R1+0xda8] ;  /* 0x000da800013a7983 */ /* 0x000ee20000300800 */
[----:B------:R-:W3:Y:S01]  /*7cfc0*/  LDL.LU R59, [R1+0xdac] ;  /* 0x000dac00013b7983 */ /* 0x000ee20000300800 */
[----:B------:R0:W-:Y:S02]  /*7cfd0*/  STL.64 [R1+0x250], R24 ;  /* 0x0002501801007387 */ /* 0x0001e40000100a00 */
[----:B------:R1:W-:Y:S02]  /*7cfe0*/  STL.64 [R1+0x258], R26 ;  /* 0x0002581a01007387 */ /* 0x0003e40000100a00 */
[----:B0-----:R-:W-:Y:S01]  /*7cff0*/  IMAD.MOV.U32 R24, RZ, RZ, R38 ;  /* 0x000000ffff187224 */ /* 0x001fe200078e0026 */
[----:B-1----:R-:W4:Y:S01]  /*7d000*/  LDL.LU.64 R26, [R1+0x3ce8] ;  /* 0x003ce800011a7983 */ /* 0x002f220000300a00 */
[----:B------:R-:W2:Y:S02]  /*7d010*/  LDL.LU.64 R38, [R1+0x3ce0] ;  /* 0x003ce00001267983 */ /* 0x000ea40000300a00 */
[----:B------:R-:W2:Y:S02]  /*7d020*/  LDL.LU R37, [R1+0x3cd8] ;  /* 0x003cd80001257983 */ /* 0x000ea40000300800 */
[----:B------:R-:W-:Y:S01]  /*7d030*/  STL.64 [R1+0x3bc0], R22 ;  /* 0x003bc01601007387 */ /* 0x000fe20000100a00 */
[----:B------:R0:W-:Y:S01]  /*7d040*/  STL.64 [R1+0x3bb8], R20 ;  /* 0x003bb81401007387 */ /* 0x0001e20000100a00 */
[----:B------:R-:W-:-:S03]  /*7d050*/  IMAD.MOV.U32 R9, RZ, RZ, R11 ;  /* 0x000000ffff097224 */ /* 0x000fc600078e000b */
[----:B0-----:R-:W2:Y:S01]  /*7d060*/  LDL.LU R20, [R1+0xdc0] ;  /* 0x000dc00001147983 */ /* 0x001ea20000300800 */
[----:B------:R-:W2:Y:S02]  /*7d070*/  LDL.LU R21, [R1+0xdc4] ;  /* 0x000dc40001157983 */ /* 0x000ea40000300800 */
[----:B------:R-:W2:Y:S02]  /*7d080*/  LDL.LU R22, [R1+0xdc8] ;  /* 0x000dc80001167983 */ /* 0x000ea40000300800 */
[----:B------:R-:W2:Y:S01]  /*7d090*/  LDL.LU R23, [R1+0xdcc] ;  /* 0x000dcc0001177983 */ /* 0x000ea20000300800 */
[----:B------:R0:W-:Y:S01]  /*7d0a0*/  STL.64 [R1+0x240], R32 ;  /* 0x0002402001007387 */ /* 0x0001e20000100a00 */
[----:B------:R1:W-:Y:S02]  /*7d0b0*/  STL.64 [R1+0x248], R34 ;  /* 0x0002482201007387 */ /* 0x0003e40000100a00 */
[----:B0-----:R-:W-:Y:S01]  /*7d0c0*/  IMAD.MOV.U32 R32, RZ, RZ, R10 ;  /* 0x000000ffff207224 */ /* 0x001fe200078e000a */
[----:B-1----:R-:W2:Y:S01]  /*7d0d0*/  LDL.LU.64 R34, [R1+0x3cd0] ;  /* 0x003cd00001227983 */ /* 0x002ea20000300a00 */
[----:B------:R-:W2:Y:S02]  /*7d0e0*/  LDL.LU R33, [R1+0x3cc8] ;  /* 0x003cc80001217983 */ /* 0x000ea40000300800 */
[----:B------:R-:W2:Y:S02]  /*7d0f0*/  LDL.LU.64 R10, [R1+0x3cc0] ;  /* 0x003cc000010a7983 */ /* 0x000ea40000300a00 */
[----:B------:R-:W-:Y:S01]  /*7d100*/  STL.64 [R1+0x230], R4 ;  /* 0x0002300401007387 */ /* 0x000fe20000100a00 */
[----:B------:R0:W-:Y:S04]  /*7d110*/  STL.64 [R1+0x238], R6 ;  /* 0x0002380601007387 */ /* 0x0001e80000100a00 */
[----:B0-----:R-:W2:Y:S01]  /*7d120*/  LDL.LU.64 R6, [R1+0x3cb8] ;  /* 0x003cb80001067983 */ /* 0x001ea20000300a00 */
[----:B------:R-:W-:-:S02]  /*7d130*/  IMAD.MOV.U32 R5, RZ, RZ, R30 ;  /* 0x000000ffff057224 */ /* 0x000fc400078e001e */
[----:B------:R-:W-:Y:S02]  /*7d140*/  IMAD.MOV.U32 R4, RZ, RZ, R31 ;  /* 0x000000ffff047224 */ /* 0x000fe400078e001f */
[----:B------:R-:W3:Y:S01]  /*7d150*/  LDL.LU.64 R30, [R1+0x3cb0] ;  /* 0x003cb000011e7983 */ /* 0x000ee20000300a00 */
[----:B------:R-:W3:Y:S03]  /*7d160*/  LDL.LU.64 R28, [R1+0x3ca8] ;  /* 0x003ca800011c7983 */ /* 0x000ee60000300a00 */
[----:B--2---:R0:W-:Y:S01]  /*7d170*/  STL.64 [R1+0x3bd8], R6 ;  /* 0x003bd80601007387 */ /* 0x0041e20000100a00 */
[----:B------:R1:W-:Y:S03]  /*7d180*/  STL.64 [R1+0x3bd0], R4 ;  /* 0x003bd00401007387 */ /* 0x0003e60000100a00 */
[----:B0-----:R-:W2:Y:S01]  /*7d190*/  LDL.64 R6, [R1+0x28] ;  /* 0x0000280001067983 */ /* 0x001ea20000100a00 */
[----:B------:R-:W-:-:S02]  /*7d1a0*/  IMAD.MOV.U32 R36, RZ, RZ, R54 ;  /* 0x000000ffff247224 */ /* 0x000fc400078e0036 */
[----:B------:R-:W-:Y:S02]  /*7d1b0*/  IMAD.MOV.U32 R25, RZ, RZ, R55 ;  /* 0x000000ffff197224 */ /* 0x000fe400078e0037 */
[----:B------:R-:W-:Y:S01]  /*7d1c0*/  IMAD.MOV.U32 R8, RZ, RZ, R50 ;  /* 0x000000ffff087224 */ /* 0x000fe200078e0032 */
[----:B--2---:R-:W-:Y:S01]  /*7d1d0*/  HMMA.16816.F32 R16, R12, R6, R16 ;  /* 0x000000060c10723c */ /* 0x004fe20000001810 */
[----:B------:R-:W-:Y:S02]  /*7d1e0*/  IMAD.MOV.U32 R45, RZ, RZ, R6 ;  /* 0x000000ffff2d7224 */ /* 0x000fe400078e0006 */
[----:B------:R-:W-:-:S05]  /*7d1f0*/  IMAD.MOV.U32 R44, RZ, RZ, R7 ;  /* 0x000000ffff2c7224 */ /* 0x000fca00078e0007 */
[C---:B-1----:R-:W-:Y:S11]  /*7d200*/  HMMA.16816.F32 R4, R12.reuse, R54, R20 ;  /* 0x000000360c04723c */ /* 0x042ff60000001814 */
[----:B------:R-:W-:Y:S04]  /*7d210*/  @!UPT UIADD3 URZ, URZ, URZ, URZ ;  /* 0x0000003f3f3ff290 */ /* 0x000fe8000fffe03f */
[----:B------:R0:W-:Y:S01]  /*7d220*/  STL.64 [R1+0x220], R16 ;  /* 0x0002201001007387 */ /* 0x0001e20000100a00 */
[----:B------:R-:W-:Y:S03]  /*7d230*/  STL.64 [R1+0x228], R18 ;  /* 0x0002281201007387 */ /* 0x000fe60000100a00 */
[----:B0-----:R-:W2:Y:S01]  /*7d240*/  LDL.LU.64 R16, [R1+0x3ca0] ;  /* 0x003ca00001107983 */ /* 0x001ea20000300a00 */
[----:B------:R-:W-:Y:S02]  /*7d250*/  STL.64 [R1+0x3c70], R46 ;  /* 0x003c702e01007387 */ /* 0x000fe40000100a00 */
[----:B------:R-:W-:Y:S02]  /*7d260*/  STL.64 [R1+0x3c68], R44 ;  /* 0x003c682c01007387 */ /* 0x000fe40000100a00 */
[----:B------:R-:W-:Y:S01]  /*7d270*/  STL.64 [R1+0x210], R4 ;  /* 0x0002100401007387 */ /* 0x000fe20000100a00 */
[----:B------:R0:W-:Y:S02]  /*7d280*/  STL.64 [R1+0x218], R6 ;  /* 0x0002180601007387 */ /* 0x0001e40000100a00 */
[C---:B0-----:R-:W-:Y:S02]  /*7d290*/  HMMA.16816.F32 R4, R12.reuse, R50, R40 ;  /* 0x000000320c04723c */ /* 0x041fe40000001828 */
[----:B------:R-:W-:Y:S01]  /*7d2a0*/  STL.64 [R1+0x3c90], R38 ;  /* 0x003c902601007387 */ /* 0x000fe20000100a00 */
[----:B------:R-:W-:Y:S02]  /*7d2b0*/  STL.64 [R1+0x3c88], R36 ;  /* 0x003c882401007387 */ /* 0x000fe40000100a00 */
[----:B----4-:R-:W-:Y:S02]  /*7d2c0*/  STL.64 [R1+0x3be8], R26 ;  /* 0x003be81a01007387 */ /* 0x010fe40000100a00 */
[----:B------:R-:W-:Y:S11]  /*7d2d0*/  STL.64 [R1+0x3be0], R24 ;  /* 0x003be01801007387 */ /* 0x000ff60000100a00 */
[----:B------:R-:W-:Y:S05]  /*7d2e0*/  @!UPT UIADD3 URZ, URZ, URZ, URZ ;  /* 0x0000003f3f3ff290 */ /* 0x000fea000fffe03f */
[----:B------:R-:W-:Y:S01]  /*7d2f0*/  STL.64 [R1+0x200], R4 ;  /* 0x0002000401007387 */ /* 0x000fe20000100a00 */
[----:B------:R3:W-:Y:S02]  /*7d300*/  STL.64 [R1+0x208], R6 ;  /* 0x0002080601007387 */ /* 0x0007e40000100a00 */
[----:B---3--:R-:W-:Y:S01]  /*7d310*/  HMMA.16816.F32 R4, R12, R30, R56 ;  /* 0x0000001e0c04723c */ /* 0x008fe20000001838 */
[----:B------:R-:W-:Y:S01]  /*7d320*/  STL.64 [R1+0x3b48], R10 ;  /* 0x003b480a01007387 */ /* 0x000fe20000100a00 */
[----:B------:R-:W-:Y:S02]  /*7d330*/  STL [R1+0x3b40], R8 ;  /* 0x003b400801007387 */ /* 0x000fe40000100800 */
[----:B------:R-:W-:Y:S02]  /*7d340*/  STL [R1+0x3bc8], R9 ;  /* 0x003bc80901007387 */ /* 0x000fe40000100800 */
[----:B------:R-:W3:Y:S11]  /*7d350*/  LDL.LU R20, [R1+0x10c0] ;  /* 0x0010c00001147983 */ /* 0x000ef60000300800 */
[----:B------:R-:W-:Y:S06]  /*7d360*/  @!UPT UIADD3 URZ, URZ, URZ, URZ ;  /* 0x0000003f3f3ff290 */ /* 0x000fec000fffe03f */
[----:B------:R0:W-:Y:S01]  /*7d370*/  STL.64 [R1+0x1f0], R4 ;  /* 0x0001f00401007387 */ /* 0x0001e20000100a00 */
[----:B------:R1:W-:Y:S02]  /*7d380*/  STL.64 [R1+0x1f8], R6 ;  /* 0x0001f80601007387 */ /* 0x0003e40000100a00 */
[----:B------:R-:W3:Y:S02]  /*7d390*/  LDL.LU R21, [R1+0x10c4] ;  /* 0x0010c40001157983 */ /* 0x000ee40000300800 */
[----:B------:R-:W4:Y:S01]  /*7d3a0*/  LDL.LU R22, [R1+0x10c8] ;  /* 0x0010c80001167983 */ /* 0x000f220000300800 */
[----:B------:R-:W4:Y:S04]  /*7d3b0*/  LDL.LU R23, [R1+0x10cc] ;  /* 0x0010cc0001177983 */ /* 0x000f280000300800 */
[----:B----4-:R-:W-:Y:S01]  /*7d3c0*/  STL.64 [R1+0x3bf8], R22 ;  /* 0x003bf81601007387 */ /* 0x010fe20000100a00 */
[----:B---3--:R3:W-:Y:S02]  /*7d3d0*/  STL.64 [R1+0x3bf0], R20 ;  /* 0x003bf01401007387 */ /* 0x0087e40000100a00 */
[----:B0-----:R-:W4:Y:S02]  /*7d3e0*/  LDL.LU R4, [R1+0x10e0] ;  /* 0x0010e00001047983 */ /* 0x001f240000300800 */
[----:B------:R-:W4:Y:S01]  /*7d3f0*/  LDL.LU R5, [R1+0x10e4] ;  /* 0x0010e40001057983 */ /* 0x000f220000300800 */
[----:B-1----:R-:W3:Y:S01]  /*7d400*/  LDL.LU R6, [R1+0x10e8] ;  /* 0x0010e80001067983 */ /* 0x002ee20000300800 */
[----:B------:R-:W3:Y:S02]  /*7d410*/  LDL.LU R7, [R1+0x10ec] ;  /* 0x0010ec0001077983 */ /* 0x000ee40000300800 */
[----:B--2---:R-:W-:-:S02]  /*7d420*/  IMAD.MOV.U32 R26, RZ, RZ, R17 ;  /* 0x000000ffff1a7224 */ /* 0x004fc400078e0011 */
[----:B------:R-:W-:Y:S01]  /*7d430*/  IMAD.MOV.U32 R27, RZ, RZ, R16 ;  /* 0x000000ffff1b7224 */ /* 0x000fe200078e0010 */
[----:B---3--:R0:W-:Y:S01]  /*7d440*/  STL.64 [R1+0x3c08], R6 ;  /* 0x003c080601007387 */ /* 0x0081e20000100a00 */
[----:B----4-:R1:W-:Y:S03]  /*7d450*/  STL.64 [R1+0x3c00], R4 ;  /* 0x003c000401007387 */ /* 0x0103e60000100a00 */
[----:B------:R-:W-:Y:S02]  /*7d460*/  STL.64 [R1+0x3c10], R26 ;  /* 0x003c101a01007387 */ /* 0x000fe40000100a00 */
[----:B------:R-:W2:Y:S01]  /*7d470*/  LDL.LU R20, [R1+0x10f0] ;  /* 0x0010f00001147983 */ /* 0x000ea20000300800 */
[----:B------:R-:W2:Y:S01]  /*7d480*/  LDL.LU R21, [R1+0x10f4] ;  /* 0x0010f40001157983 */ /* 0x000ea20000300800 */
[----:B------:R-:W3:Y:S02]  /*7d490*/  LDL.LU R22, [R1+0x10f8] ;  /* 0x0010f80001167983 */ /* 0x000ee40000300800 */
[----:B------:R-:W3:Y:S02]  /*7d4a0*/  LDL.LU R23, [R1+0x10fc] ;  /* 0x0010fc0001177983 */ /* 0x000ee40000300800 */
        /* <DEDUP_REMOVED lines=23> */
[----:B------:R-:W4:Y:S02]  /*7d620*/  LDL.LU R50, [R1+0xd68] ;  /* 0x000d680001327983 */ /* 0x000f240000300800 */
[----:B------:R-:W4:Y:S01]  /*7d630*/  LDL.LU R51, [R1+0xd6c] ;  /* 0x000d6c0001337983 */ /* 0x000f220000300800 */
[----:B------:R-:W4:Y:S01]  /*7d640*/  LDL.LU R56, [R1+0x1130] ;  /* 0x0011300001387983 */ /* 0x000f220000300800 */
[----:B------:R-:W4:Y:S02]  /*7d650*/  LDL.LU R57, [R1+0x1134] ;  /* 0x0011340001397983 */ /* 0x000f240000300800 */
[----:B------:R-:W4:Y:S02]  /*7d660*/  LDL.LU R58, [R1+0x1138] ;  /* 0x00113800013a7983 */ /* 0x000f240000300800 */
[----:B------:R-:W4:Y:S02]  /*7d670*/  LDL.LU R59, [R1+0x113c] ;  /* 0x00113c00013b7983 */ /* 0x000f240000300800 */
[----:B0-----:R-:W-:-:S02]  /*7d680*/  IMAD.MOV.U32 R6, RZ, RZ, R34 ;  /* 0x000000ffff067224 */ /* 0x001fc400078e0022 */
[----:B------:R-:W-:Y:S01]  /*7d690*/  IMAD.MOV.U32 R7, RZ, RZ, R35 ;  /* 0x000000ffff077224 */ /* 0x000fe200078e0023 */
[----:B---3--:R-:W-:Y:S01]  /*7d6a0*/  STL.64 [R1+0x3c20], R22 ;  /* 0x003c201601007387 */ /* 0x008fe20000100a00 */
[----:B--2---:R-:W-:Y:S02]  /*7d6b0*/  STL.64 [R1+0x3c18], R20 ;  /* 0x003c181401007387 */ /* 0x004fe40000100a00 */
[----:B------:R-:W4:Y:S02]  /*7d6c0*/  LDL.LU R34, [R1+0x3c9c] ;  /* 0x003c9c0001227983 */ /* 0x000f240000300800 */
[----:B------:R-:W4:Y:S01]  /*7d6d0*/  LDL.LU R35, [R1+0x3c98] ;  /* 0x003c980001237983 */ /* 0x000f220000300800 */
[----:B------:R0:W-:Y:S01]  /*7d6e0*/  STL.64 [R1+0x3c28], R6 ;  /* 0x003c280601007387 */ /* 0x0001e20000100a00 */
[----:B-1----:R-:W2:Y:S02]  /*7d6f0*/  LDL.LU R4, [R1+0x1110] ;  /* 0x0011100001047983 */ /* 0x002ea40000300800 */
[----:B------:R-:W2:Y:S01]  /*7d700*/  LDL.LU R5, [R1+0x1114] ;  /* 0x0011140001057983 */ /* 0x000ea20000300800 */
[----:B0-----:R-:W2:Y:S01]  /*7d710*/  LDL.LU R6, [R1+0x1118] ;  /* 0x0011180001067983 */ /* 0x001ea20000300800 */
[----:B------:R-:W2:Y:S02]  /*7d720*/  LDL.LU R7, [R1+0x111c] ;  /* 0x00111c0001077983 */ /* 0x000ea40000300800 */
[----:B------:R-:W2:Y:S02]  /*7d730*/  LDL.64 R22, [R1+0x178] ;  /* 0x0001780001167983 */ /* 0x000ea40000100a00 */
[----:B------:R-:W3:Y:S01]  /*7d740*/  LDL.LU R24, [R1+0x1100] ;  /* 0x0011000001187983 */ /* 0x000ee20000300800 */
[----:B------:R-:W3:Y:S01]  /*7d750*/  LDL.LU R25, [R1+0x1104] ;  /* 0x0011040001197983 */ /* 0x000ee20000300800 */
[----:B------:R-:W3:Y:S02]  /*7d760*/  LDL.LU R26, [R1+0x1108] ;  /* 0x00110800011a7983 */ /* 0x000ee40000300800 */
[----:B------:R-:W3:Y:S02]  /*7d770*/  LDL.LU R27, [R1+0x110c] ;  /* 0x00110c00011b7983 */ /* 0x000ee40000300800 */
[----:B------:R-:W2:Y:S01]  /*7d780*/  LDL.LU R8, [R1+0x10d0] ;  /* 0x0010d00001087983 */ /* 0x000ea20000300800 */
[----:B------:R-:W2:Y:S01]  /*7d790*/  LDL.LU R9, [R1+0x10d4] ;  /* 0x0010d40001097983 */ /* 0x000ea20000300800 */
[----:B------:R-:W2:Y:S02]  /*7d7a0*/  LDL.LU R10, [R1+0x10d8] ;  /* 0x0010d800010a7983 */ /* 0x000ea40000300800 */
[----:B------:R-:W2:Y:S02]  /*7d7b0*/  LDL.LU R11, [R1+0x10dc] ;  /* 0x0010dc00010b7983 */ /* 0x000ea40000300800 */
[----:B------:R-:W-:Y:S01]  /*7d7c0*/  STL.64 [R1+0x3a40], R30 ;  /* 0x003a401e01007387 */ /* 0x000fe20000100a00 */
[C---:B----4-:R-:W-:Y:S11]  /*7d7d0*/  HMMA.16816.F32 R36, R12.reuse, R34, R36 ;  /* 0x000000220c24723c */ /* 0x050ff60000001824 */
[----:B------:R-:W-:Y:S11]  /*7d7e0*/  @!UPT UIADD3 URZ, URZ, URZ, URZ ;  /* 0x0000003f3f3ff290 */ /* 0x000ff6000fffe03f */
[----:B------:R-:W-:Y:S01]  /*7d7f0*/  @!UPT UIADD3 URZ, URZ, URZ, URZ ;  /* 0x0000003f3f3ff290 */ /* 0x000fe2000fffe03f */
[----:B------:R-:W-:Y:S01]  /*7d800*/  STL.64 [R1+0x1e0], R36 ;  /* 0x0001e02401007387 */ /* 0x000fe20000100a00 */
[----:B------:R0:W-:Y:S03]  /*7d810*/  STL.64 [R1+0x1e8], R38 ;  /* 0x0001e82601007387 */ /* 0x0001e60000100a00 */
[----:B0-----:R-:W4:Y:S01]  /*7d820*/  LDL.LU.64 R38, [R1+0x3c90] ;  /* 0x003c900001267983 */ /* 0x001f220000300a00 */
[----:B------:R-:W2:Y:S02]  /*7d830*/  LDL.LU.64 R36, [R1+0x3c88] ;  /* 0x003c880001247983 */ /* 0x000ea40000300a00 */
        /* <DEDUP_REMOVED lines=39> */
[----:B------:R-:W-:Y:S01]  /*7dab0*/  STL.64 [R1+0x3b28], R54 ;  /* 0x003b283601007387 */ /* 0x000fe20000100a00 */
[----:B----4-:R-:W-:Y:S02]  /*7dac0*/  HMMA.16816.F32 R12, R12, R58, R16 ;  /* 0x0000003a0c0c723c */ /* 0x010fe40000001810 */
[----:B------:R-:W2:Y:S01]  /*7dad0*/  LDL.LU.64 R18, [R1+0x3c38] ;  /* 0x003c380001127983 */ /* 0x000ea20000300a00 */
[----:B------:R-:W2:Y:S11]  /*7dae0*/  LDL.LU.64 R16, [R1+0x3c30] ;  /* 0x003c300001107983 */ /* 0x000eb60000300a00 */
[----:B------:R-:W-:Y:S09]  /*7daf0*/  @!UPT UIADD3 URZ, URZ, URZ, URZ ;  /* 0x0000003f3f3ff290 */ /* 0x000ff2000fffe03f */
[----:B------:R0:W-:Y:S01]  /*7db00*/  STL.64 [R1+0x180], R12 ;  /* 0x0001800c01007387 */ /* 0x0001e20000100a00 */
[----:B------:R1:W-:Y:S03]  /*7db10*/  STL.64 [R1+0x188], R14 ;  /* 0x0001880e01007387 */ /* 0x0003e60000100a00 */
[----:B0-----:R-:W4:Y:S01]  /*7db20*/  LDL.LU R12, [R1+0x10b0] ;  /* 0x0010b000010c7983 */ /* 0x001f220000300800 */
[----:B------:R-:W4:Y:S02]  /*7db30*/  LDL.LU R13, [R1+0x10b4] ;  /* 0x0010b400010d7983 */ /* 0x000f240000300800 */
[----:B-1----:R-:W4:Y:S02]  /*7db40*/  LDL.LU R14, [R1+0x10b8] ;  /* 0x0010b800010e7983 */ /* 0x002f240000300800 */
[----:B------:R-:W4:Y:S01]  /*7db50*/  LDL.LU R15, [R1+0x10bc] ;  /* 0x0010bc00010f7983 */ /* 0x000f220000300800 */
[----:B------:R-:W-:Y:S01]  /*7db60*/  STL.64 [R1+0x3a38], R58 ;  /* 0x003a383a01007387 */ /* 0x000fe20000100a00 */
[----:B--2---:R-:W-:Y:S11]  /*7db70*/  HMMA.16816.F32 R4, R16, R22, R4 ;  /* 0x000000161004723c */ /* 0x004ff60000001804 */
[----:B------:R-:W-:Y:S11]  /*7db80*/  @!UPT UIADD3 URZ, URZ, URZ, URZ ;  /* 0x0000003f3f3ff290 */ /* 0x000ff6000fffe03f */
[----:B------:R-:W-:Y:S01]  /*7db90*/  @!UPT UIADD3 URZ, URZ, URZ, URZ ;  /* 0x0000003f3f3ff290 */ /* 0x000fe2000fffe03f */
[----:B------:R-:W-:Y:S01]  /*7dba0*/  STL.64 [R1+0x5e0], R4 ;  /* 0x0005e00401007387 */ /* 0x000fe20000100a00 */
[----:B------:R0:W-:Y:S03]  /*7dbb0*/  STL.64 [R1+0x5e8], R6 ;  /* 0x0005e80601007387 */ /* 0x0001e60000100a00 */
[----:B0-----:R-:W3:Y:S01]  /*7dbc0*/  LDL.LU.64 R6, [R1+0x3c28] ;  /* 0x003c280001067983 */ /* 0x001ee20000300a00 */
[----:B------:R-:W-:Y:S02]  /*7dbd0*/  IMAD.MOV.U32 R58, RZ, RZ, R2 ;  /* 0x000000ffff3a7224 */ /* 0x000fe400078e0002 */
[----:B------:R-:W-:Y:S02]  /*7dbe0*/  IMAD.MOV.U32 R59, RZ, RZ, R0 ;  /* 0x000000ffff3b7224 */ /* 0x000fe400078e0000 */
[----:B------:R-:W-:Y:S02]  /*7dbf0*/  IMAD.MOV.U32 R2, RZ, RZ, R22 ;  /* 0x000000ffff027224 */ /* 0x000fe400078e0016 */
[----:B------:R-:W-:-:S02]  /*7dc00*/  IMAD.MOV.U32 R0, RZ, RZ, R23 ;  /* 0x000000ffff007224 */ /* 0x000fc400078e0017 */
[----:B------:R-:W2:Y:S01]  /*7dc10*/  LDL.LU.64 R22, [R1+0x3c20] ;  /* 0x003c200001167983 */ /* 0x000ea20000300a00 */
[----:B------:R-:W2:Y:S01]  /*7dc20*/  LDL.LU.64 R20, [R1+0x3c18] ;  /* 0x003c180001147983 */ /* 0x000ea20000300a00 */
[C---:B---3--:R-:W-:Y:S02]  /*7dc30*/  HMMA.16816.F32 R4, R16.reuse, R6, R24 ;  /* 0x000000061004723c */ /* 0x048fe40000001818 */
[----:B------:R-:W2:Y:S11]  /*7dc40*/  LDL.LU.64 R26, [R1+0x3c10] ;  /* 0x003c1000011a7983 */ /* 0x000eb60000300a00 */
[----:B------:R-:W-:Y:S10]  /*7dc50*/  @!UPT UIADD3 URZ, URZ, URZ, URZ ;  /* 0x0000003f3f3ff290 */ /* 0x000ff4000fffe03f */
        /* <DEDUP_REMOVED lines=18> */
[----:B------:R-:W-:Y:S02]  /*7dd80*/  IMAD.MOV.U32 R30, RZ, RZ, R29 ;  /* 0x000000ffff1e7224 */ /* 0x000fe400078e001d */
[----:B------:R-:W-:Y:S01]  /*7dd90*/  IMAD.MOV.U32 R31, RZ, RZ, R28 ;  /* 0x000000ffff1f7224 */ /* 0x000fe200078e001c */
[C---:B--2---:R-:W-:Y:S08]  /*7dda0*/  HMMA.16816.F32 R56, R16.reuse, R58, R20 ;  /* 0x0000003a1038723c */ /* 0x044ff00000001814 */
[C---:B----4-:R-:W-:Y:S01]  /*7ddb0*/  HMMA.16816.F32 R28, R16.reuse, R30, R12 ;  /* 0x0000001e101c723c */ /* 0x050fe2000000180c */
[----:B------:R-:W2:Y:S01]  /*7ddc0*/  LDL.LU.64 R4, [R1+0x3bd0] ;  /* 0x003bd00001047983 */ /* 0x000ea20000300a00 */
[----:B------:R-:W-:Y:S06]  /*7ddd0*/  STL.64 [R1+0x3a68], R26 ;  /* 0x003a681a01007387 */ /* 0x000fec0000100a00 */
[----:B---3--:R-:W-:Y:S11]  /*7dde0*/  HMMA.16816.F32 R8, R16, R6, R8 ;  /* 0x000000061008723c */ /* 0x008ff60000001808 */
[----:B------:R-:W-:Y:S11]  /*7ddf0*/  @!UPT UIADD3 URZ, URZ, URZ, URZ ;  /* 0x0000003f3f3ff290 */ /* 0x000ff6000fffe03f */
[----:B------:R-:W-:Y:S01]  /*7de00*/  @!UPT UIADD3 URZ, URZ, URZ, URZ ;  /* 0x0000003f3f3ff290 */ /* 0x000fe2000fffe03f */
[----:B------:R0:W-:Y:S01]  /*7de10*/  STL.64 [R1+0x5a0], R8 ;  /* 0x0005a00801007387 */ /* 0x0001e20000100a00 */
[----:B------:R-:W-:Y:S03]  /*7de20*/  STL.64 [R1+0x5a8], R10 ;  /* 0x0005a80a01007387 */ /* 0x000fe60000100a00 */
[----:B0-----:R-:W3:Y:S01]  /*7de30*/  LDL.LU R9, [R1+0x3bc8] ;  /* 0x003bc80001097983 */ /* 0x001ee20000300800 */
[----:B------:R-:W-:Y:S02]  /*7de40*/  STL.64 [R1+0x3a70], R6 ;  /* 0x003a700601007387 */ /* 0x000fe40000100a00 */
[----:B------:R-:W4:Y:S02]  /*7de50*/  LDL.LU.64 R22, [R1+0x3bc0] ;  /* 0x003bc00001167983 */ /* 0x000f240000300a00 */
[----:B------:R-:W2:Y:S01]  /*7de60*/  LDL.LU.64 R20, [R1+0x3bb8] ;  /* 0x003bb80001147983 */ /* 0x000ea20000300a00 */
[----:B------:R-:W2:Y:S01]  /*7de70*/  LDL.LU R12, [R1+0xf80] ;  /* 0x000f8000010c7983 */ /* 0x000ea20000300800 */
[----:B------:R0:W-:Y:S02]  /*7de80*/  STL.64 [R1+0x580], R56 ;  /* 0x0005803801007387 */ /* 0x0001e40000100a00 */
[----:B------:R1:W-:Y:S02]  /*7de90*/  STL.64 [R1+0x588], R58 ;  /* 0x0005883a01007387 */ /* 0x0003e40000100a00 */
[----:B------:R0:W-:Y:S01]  /*7dea0*/  STL.64 [R1+0x570], R28 ;  /* 0x0005701c01007387 */ /* 0x0001e20000100a00 */
[----:B------:R0:W-:Y:S01]  /*7deb0*/  STL.64 [R1+0x578], R30 ;  /* 0x0005781e01007387 */ /* 0x0001e20000100a00 */
[----:B------:R-:W2:Y:S02]  /*7dec0*/  LDL.LU R13, [R1+0xf84] ;  /* 0x000f8400010d7983 */ /* 0x000ea40000300800 */
[----:B------:R-:W2:Y:S02]  /*7ded0*/  LDL.LU R14, [R1+0xf88] ;  /* 0x000f8800010e7983 */ /* 0x000ea40000300800 */
[----:B------:R-:W2:Y:S02]  /*7dee0*/  LDL.LU R15, [R1+0xf8c] ;  /* 0x000f8c00010f7983 */ /* 0x000ea40000300800 */
[----:B--2---:R2:W-:Y:S01]  /*7def0*/  STL.64 [R1+0x3a80], R14 ;  /* 0x003a800e01007387 */ /* 0x0045e20000100a00 */
[----:B------:R-:W-:Y:S02]  /*7df00*/  STL.64 [R1+0x3a78], R12 ;  /* 0x003a780c01007387 */ /* 0x000fe40000100a00 */
[----:B0-----:R-:W2:Y:S02]  /*7df10*/  LDL.LU R56, [R1+0xf90] ;  /* 0x000f900001387983 */ /* 0x001ea40000300800 */
[----:B------:R-:W2:Y:S01]  /*7df20*/  LDL.LU R57, [R1+0xf94] ;  /* 0x000f940001397983 */ /* 0x000ea20000300800 */
[----:B-1----:R-:W2:Y:S01]  /*7df30*/  LDL.LU R58, [R1+0xf98] ;  /* 0x000f9800013a7983 */ /* 0x002ea20000300800 */
[----:B------:R-:W2:Y:S03]  /*7df40*/  LDL.LU R59, [R1+0xf9c] ;  /* 0x000f9c00013b7983 */ /* 0x000ea60000300800 */
        /* <DEDUP_REMOVED lines=10> */
[----:B--2---:R1:W-:Y:S01]  /*7dff0*/  STL.64 [R1+0x3aa0], R30 ;  /* 0x003aa01e01007387 */ /* 0x0043e20000100a00 */
[----:B------:R-:W-:Y:S02]  /*7e000*/  STL.64 [R1+0x3a98], R28 ;  /* 0x003a981c01007387 */ /* 0x000fe40000100a00 */
[----:B------:R-:W2:Y:S02]  /*7e010*/  LDL.LU R36, [R1+0x3bb0] ;  /* 0x003bb00001247983 */ /* 0x000ea40000300800 */
[----:B------:R-:W2:Y:S01]  /*7e020*/  LDL.LU R25, [R1+0x3bac] ;  /* 0x003bac0001197983 */ /* 0x000ea20000300800 */
[----:B------:R-:W-:Y:S01]  /*7e030*/  STL.64 [R1+0x3aa8], R34 ;  /* 0x003aa82201007387 */ /* 0x000fe20000100a00 */
[----:B------:R0:W-:Y:S02]  /*7e040*/  STL.64 [R1+0x3ab0], R42 ;  /* 0x003ab02a01007387 */ /* 0x0001e40000100a00 */
[----:B------:R-:W2:Y:S02]  /*7e050*/  LDL.LU R44, [R1+0xfc0] ;  /* 0x000fc000012c7983 */ /* 0x000ea40000300800 */
[----:B------:R-:W2:Y:S01]  /*7e060*/  LDL.LU R45, [R1+0xfc4] ;  /* 0x000fc400012d7983 */ /* 0x000ea20000300800 */
[----:B------:R-:W2:Y:S01]  /*7e070*/  LDL.LU R46, [R1+0xfc8] ;  /* 0x000fc800012e7983 */ /* 0x000ea20000300800 */
[----:B------:R-:W2:Y:S02]  /*7e080*/  LDL.LU R47, [R1+0xfcc] ;  /* 0x000fcc00012f7983 */ /* 0x000ea40000300800 */
        /* <DEDUP_REMOVED lines=10> */
[----:B---3--:R-:W-:Y:S01]  /*7e130*/  IMAD.MOV.U32 R15, RZ, RZ, R9 ;  /* 0x000000ffff0f7224 */ /* 0x008fe200078e0009 */
[----:B--2---:R-:W-:Y:S01]  /*7e140*/  STL.64 [R1+0x3ad8], R6 ;  /* 0x003ad80601007387 */ /* 0x004fe20000100a00 */
[----:B------:R2:W-:Y:S02]  /*7e150*/  STL.64 [R1+0x3ad0], R4 ;  /* 0x003ad00401007387 */ /* 0x0005e40000100a00 */
[----:B------:R-:W3:Y:S02]  /*7e160*/  LDL.LU R32, [R1+0x3ba8] ;  /* 0x003ba80001207983 */ /* 0x000ee40000300800 */
[----:B------:R-:W2:Y:S01]  /*7e170*/  LDL.LU R9, [R1+0x3ba4] ;  /* 0x003ba40001097983 */ /* 0x000ea20000300800 */
[----:B------:R2:W-:Y:S01]  /*7e180*/  STL.64 [R1+0x3ae0], R14 ;  /* 0x003ae00e01007387 */ /* 0x0005e20000100a00 */
[----:B0-----:R-:W2:Y:S02]  /*7e190*/  LDL.LU R56, [R1+0xfe0] ;  /* 0x000fe00001387983 */ /* 0x001ea40000300800 */
[----:B------:R-:W2:Y:S02]  /*7e1a0*/  LDL.LU R57, [R1+0xfe4] ;  /* 0x000fe40001397983 */ /* 0x000ea40000300800 */
[----:B------:R-:W2:Y:S01]  /*7e1b0*/  LDL.LU R58, [R1+0xfe8] ;  /* 0x000fe800013a7983 */ /* 0x000ea20000300800 */
[----:B------:R-:W2:Y:S01]  /*7e1c0*/  LDL.LU R59, [R1+0xfec] ;  /* 0x000fec00013b7983 */ /* 0x000ea20000300800 */
[----:B-1----:R-:W-:-:S02]  /*7e1d0*/  IMAD.MOV.U32 R30, RZ, RZ, R24 ;  /* 0x000000ffff1e7224 */ /* 0x002fc400078e0018 */
[----:B----4-:R-:W-:Y:S02]  /*7e1e0*/  IMAD.MOV.U32 R31, RZ, RZ, R22 ;  /* 0x000000ffff1f7224 */ /* 0x010fe400078e0016 */
[----:B------:R-:W-:Y:S02]  /*7e1f0*/  IMAD.MOV.U32 R42, RZ, RZ, R23 ;  /* 0x000000ffff2a7224 */ /* 0x000fe400078e0017 */
[----:B------:R-:W-:Y:S01]  /*7e200*/  IMAD.MOV.U32 R43, RZ, RZ, R61 ;  /* 0x000000ffff2b7224 */ /* 0x000fe200078e003d */
[----:B--2---:R-:W-:Y:S01]  /*7e210*/  STL.64 [R1+0x3af0], R58 ;  /* 0x003af03a01007387 */ /* 0x004fe20000100a00 */
[----:B------:R0:W-:Y:S02]  /*7e220*/  STL.64 [R1+0x3ae8], R56 ;  /* 0x003ae83801007387 */ /* 0x0001e40000100a00 */
[----:B------:R-:W2:Y:S02]  /*7e230*/  LDL.LU R24, [R1+0x3ba0] ;  /* 0x003ba00001187983 */ /* 0x000ea40000300800 */
[----:B------:R-:W4:Y:S01]  /*7e240*/  LDL.LU R22, [R1+0x3b9c] ;  /* 0x003b9c0001167983 */ /* 0x000f220000300800 */
[----:B------:R-:W-:Y:S01]  /*7e250*/  STL.64 [R1+0x3af8], R30 ;  /* 0x003af81e01007387 */ /* 0x000fe20000100a00 */
[----:B------:R-:W2:Y:S02]  /*7e260*/  LDL.LU R23, [R1+0x3b98] ;  /* 0x003b980001177983 */ /* 0x000ea40000300800 */
[----:B------:R-:W-:Y:S02]  /*7e270*/  STL.64 [R1+0x3b00], R42 ;  /* 0x003b002a01007387 */ /* 0x000fe40000100a00 */
[----:B------:R-:W2:Y:S01]  /*7e280*/  LDL.LU R44, [R1+0x1000] ;  /* 0x00100000012c7983 */ /* 0x000ea20000300800 */
[----:B------:R-:W2:Y:S01]  /*7e290*/  LDL.LU R45, [R1+0x1004] ;  /* 0x00100400012d7983 */ /* 0x000ea20000300800 */
[----:B------:R-:W2:Y:S02]  /*7e2a0*/  LDL.LU R46, [R1+0x1008] ;  /* 0x00100800012e7983 */ /* 0x000ea40000300800 */
[----:B------:R-:W2:Y:S02]  /*7e2b0*/  LDL.LU R47, [R1+0x100c] ;  /* 0x00100c00012f7983 */ /* 0x000ea40000300800 */
[----:B------:R-:W-:-:S02]  /*7e2c0*/  IMAD.MOV.U32 R26, RZ, RZ, R60 ;  /* 0x000000ffff1a7224 */ /* 0x000fc400078e003c */
[----:B------:R-:W-:Y:S01]  /*7e2d0*/  IMAD.MOV.U32 R27, RZ, RZ, R53 ;  /* 0x000000ffff1b7224 */ /* 0x000fe200078e0035 */
[----:B--2---:R1:W-:Y:S01]  /*7e2e0*/  STL.64 [R1+0x3b10], R46 ;  /* 0x003b102e01007387 */ /* 0x0043e20000100a00 */
[----:B------:R-:W-:Y:S03]  /*7e2f0*/  STL.64 [R1+0x3b08], R44 ;  /* 0x003b082c01007387 */ /* 0x000fe60000100a00 */
[----:B------:R-:W-:Y:S02]  /*7e300*/  STL.64 [R1+0x3b18], R26 ;  /* 0x003b181a01007387 */ /* 0x000fe40000100a00 */
[----:B------:R-:W2:Y:S01]  /*7e310*/  LDL.LU R4, [R1+0x1010] ;  /* 0x0010100001047983 */ /* 0x000ea20000300800 */
[----:B------:R-:W2:Y:S01]  /*7e320*/  LDL.LU R5, [R1+0x1014] ;  /* 0x0010140001057983 */ /* 0x000ea20000300800 */
[----:B------:R-:W2:Y:S02]  /*7e330*/  LDL.LU R6, [R1+0x1018] ;  /* 0x0010180001067983 */ /* 0x000ea40000300800 */
[----:B------:R-:W2:Y:S02]  /*7e340*/  LDL.LU R7, [R1+0x101c] ;  /* 0x00101c0001077983 */ /* 0x000ea40000300800 */
[----:B------:R-:W-:-:S02]  /*7e350*/  IMAD.MOV.U32 R14, RZ, RZ, R52 ;  /* 0x000000ffff0e7224 */ /* 0x000fc400078e0034 */
[----:B------:R-:W-:Y:S01]  /*7e360*/  IMAD.MOV.U32 R15, RZ, RZ, R41 ;  /* 0x000000ffff0f7224 */ /* 0x000fe200078e0029 */
[----:B--2---:R-:W-:Y:S01]  /*7e370*/  STL.64 [R1+0x3b38], R6 ;  /* 0x003b380601007387 */ /* 0x004fe20000100a00 */
[----:B------:R-:W-:Y:S03]  /*7e380*/  STL.64 [R1+0x3b30], R4 ;  /* 0x003b300401007387 */ /* 0x000fe60000100a00 */
[----:B------:R2:W-:Y:S02]  /*7e390*/  STL.64 [R1+0x3b50], R14 ;  /* 0x003b500e01007387 */ /* 0x0005e40000100a00 */
[----:B0-----:R-:W2:Y:S01]  /*7e3a0*/  LDL.LU R56, [R1+0x1020] ;  /* 0x0010200001387983 */ /* 0x001ea20000300800 */
[----:B------:R-:W2:Y:S01]  /*7e3b0*/  LDL.LU R57, [R1+0x1024] ;  /* 0x0010240001397983 */ /* 0x000ea20000300800 */
[----:B------:R-:W2:Y:S02]  /*7e3c0*/  LDL.LU R58, [R1+0x1028] ;  /* 0x00102800013a7983 */ /* 0x000ea40000300800 */
[----:B------:R-:W2:Y:S02]  /*7e3d0*/  LDL.LU R59, [R1+0x102c] ;  /* 0x00102c00013b7983 */ /* 0x000ea40000300800 */
[----:B-1----:R-:W-:-:S02]  /*7e3e0*/  IMAD.MOV.U32 R46, RZ, RZ, R49 ;  /* 0x000000ffff2e7224 */ /* 0x002fc400078e0031 */
[----:B------:R-:W-:Y:S02]  /*7e3f0*/  IMAD.MOV.U32 R47, RZ, RZ, R40 ;  /* 0x000000ffff2f7224 */ /* 0x000fe400078e0028 */
[----:B------:R-:W-:Y:S02]  /*7e400*/  IMAD.MOV.U32 R50, RZ, RZ, R48 ;  /* 0x000000ffff327224 */ /* 0x000fe400078e0030 */
[----:B------:R-:W-:Y:S02]  /*7e410*/  IMAD.MOV.U32 R51, RZ, RZ, R37 ;  /* 0x000000ffff337224 */ /* 0x000fe400078e0025 */
[----:B------:R-:W-:Y:S02]  /*7e420*/  IMAD.MOV.U32 R10, RZ, RZ, R36 ;  /* 0x000000ffff0a7224 */ /* 0x000fe400078e0024 */
[----:B------:R-:W-:Y:S01]  /*7e430*/  IMAD.MOV.U32 R11, RZ, RZ, R33 ;  /* 0x000000ffff0b7224 */ /* 0x000fe200078e0021 */
[----:B--2---:R3:W-:Y:S01]  /*7e440*/  STL.64 [R1+0x3b60], R58 ;  /* 0x003b603a01007387 */ /* 0x0047e20000100a00 */
[----:B------:R-:W-:Y:S02]  /*7e450*/  STL.64 [R1+0x3b58], R56 ;  /* 0x003b583801007387 */ /* 0x000fe40000100a00 */
[----:B------:R-:W-:Y:S02]  /*7e460*/  STL.64 [R1+0x3b68], R46 ;  /* 0x003b682e01007387 */ /* 0x000fe40000100a00 */
[----:B------:R0:W-:Y:S01]  /*7e470*/  STL.64 [R1+0x3b70], R50 ;  /* 0x003b703201007387 */ /* 0x0001e20000100a00 */
[----:B------:R1:W-:Y:S01]  /*7e480*/  STL.64 [R1+0x3b78], R10 ;  /* 0x003b780a01007387 */ /* 0x0003e20000100a00 */
[----:B------:R-:W2:Y:S02]  /*7e490*/  LDL.LU R12, [R1+0x1070] ;  /* 0x00107000010c7983 */ /* 0x000ea40000300800 */
[----:B------:R-:W2:Y:S02]  /*7e4a0*/  LDL.LU R13, [R1+0x1074] ;  /* 0x00107400010d7983 */ /* 0x000ea40000300800 */
[----:B------:R-:W2:Y:S01]  /*7e4b0*/  LDL.LU R14, [R1+0x1078] ;  /* 0x00107800010e7983 */ /* 0x000ea20000300800 */
[----:B------:R-:W2:Y:S01]  /*7e4c0*/  LDL.LU R15, [R1+0x107c] ;  /* 0x00107c00010f7983 */ /* 0x000ea20000300800 */
[----:B---3--:R-:W-:-:S02]  /*7e4d0*/  IMAD.MOV.U32 R58, RZ, RZ, R32 ;  /* 0x000000ffff3a7224 */ /* 0x008fc400078e0020 */
[----:B------:R-:W-:Y:S02]  /*7e4e0*/  IMAD.MOV.U32 R59, RZ, RZ, R25 ;  /* 0x000000ffff3b7224 */ /* 0x000fe400078e0019 */
[----:B0-----:R-:W-:Y:S01]  /*7e4f0*/  IMAD.MOV.U32 R51, RZ, RZ, R9 ;  /* 0x000000ffff337224 */ /* 0x001fe200078e0009 */
[----:B--2---:R-:W-:Y:S01]  /*7e500*/  STL.64 [R1+0x3b88], R14 ;  /* 0x003b880e01007387 */ /* 0x004fe20000100a00 */
[----:B------:R-:W-:Y:S02]  /*7e510*/  STL.64 [R1+0x3b80], R12 ;  /* 0x003b800c01007387 */ /* 0x000fe40000100a00 */
[----:B------:R0:W-:Y:S02]  /*7e520*/  STL.64 [R1+0x3b90], R58 ;  /* 0x003b903a01007387 */ /* 0x0001e40000100a00 */
[----:B------:R-:W2:Y:S01]  /*7e530*/  LDL.LU R44, [R1+0x1080] ;  /* 0x00108000012c7983 */ /* 0x000ea20000300800 */
[----:B------:R-:W2:Y:S01]  /*7e540*/  LDL.LU R45, [R1+0x1084] ;  /* 0x00108400012d7983 */ /* 0x000ea20000300800 */
[----:B------:R-:W2:Y:S02]  /*7e550*/  LDL.LU R46, [R1+0x1088] ;  /* 0x00108800012e7983 */ /* 0x000ea40000300800 */
[----:B------:R-:W2:Y:S02]  /*7e560*/  LDL.LU R47, [R1+0x108c] ;  /* 0x00108c00012f7983 */ /* 0x000ea40000300800 */
[----:B------:R-:W3:Y:S01]  /*7e570*/  LDL.LU R8, [R1+0x1090] ;  /* 0x0010900001087983 */ /* 0x000ee20000300800 */
[----:B------:R-:W3:Y:S01]  /*7e580*/  LDL.LU R9, [R1+0x1094] ;  /* 0x0010940001097983 */ /* 0x000ee20000300800 */
[----:B-1----:R-:W3:Y:S02]  /*7e590*/  LDL.LU R10, [R1+0x1098] ;  /* 0x00109800010a7983 */ /* 0x002ee40000300800 */
[----:B------:R-:W3:Y:S02]  /*7e5a0*/  LDL.LU R11, [R1+0x109c] ;  /* 0x00109c00010b7983 */ /* 0x000ee40000300800 */
[----:B------:R-:W2:Y:S01]  /*7e5b0*/  LDL.LU R56, [R1+0x10a0] ;  /* 0x0010a00001387983 */ /* 0x000ea20000300800 */
[----:B------:R-:W2:Y:S01]  /*7e5c0*/  LDL.LU R57, [R1+0x10a4] ;  /* 0x0010a40001397983 */ /* 0x000ea20000300800 */
[----:B0-----:R-:W2:Y:S02]  /*7e5d0*/  LDL.LU R58, [R1+0x10a8] ;  /* 0x0010a800013a7983 */ /* 0x001ea40000300800 */
[----:B------:R-:W2:Y:S02]  /*7e5e0*/  LDL.LU R59, [R1+0x10ac] ;  /* 0x0010ac00013b7983 */ /* 0x000ea40000300800 */
[----:B------:R-:W-:-:S02]  /*7e5f0*/  IMAD.MOV.U32 R14, RZ, RZ, R23 ;  /* 0x000000ffff0e7224 */ /* 0x000fc400078e0017 */
[----:B----4-:R-:W-:Y:S01]  /*7e600*/  IMAD.MOV.U32 R15, RZ, RZ, R22 ;  /* 0x000000ffff0f7224 */ /* 0x010fe200078e0016 */
[----:B------:R-:W4:Y:S01]  /*7e610*/  LDL.LU R4, [R1+0x1060] ;  /* 0x0010600001047983 */ /* 0x000f220000300800 */
[----:B------:R-:W4:Y:S02]  /*7e620*/  LDL.LU R5, [R1+0x1064] ;  /* 0x0010640001057983 */ /* 0x000f240000300800 */
[----:B------:R-:W4:Y:S02]  /*7e630*/  LDL.LU R6, [R1+0x1068] ;  /* 0x0010680001067983 */ /* 0x000f240000300800 */
[----:B------:R-:W4:Y:S01]  /*7e640*/  LDL.LU R7, [R1+0x106c] ;  /* 0x00106c0001077983 */ /* 0x000f220000300800 */
[----:B------:R-:W4:Y:S01]  /*7e650*/  LDL.LU R52, [R1+0x1050] ;  /* 0x0010500001347983 */ /* 0x000f220000300800 */
[----:B------:R-:W4:Y:S02]  /*7e660*/  LDL.LU R53, [R1+0x1054] ;  /* 0x0010540001357983 */ /* 0x000f240000300800 */
[----:B------:R-:W4:Y:S02]  /*7e670*/  LDL.LU R54, [R1+0x1058] ;  /* 0x0010580001367983 */ /* 0x000f240000300800 */
        /* <DEDUP_REMOVED lines=16> */
[----:B------:R-:W4:Y:S02]  /*7e780*/  LDL.LU R38, [R1+0xfb8] ;  /* 0x000fb80001267983 */ /* 0x000f240000300800 */
[----:B------:R-:W-:Y:S01]  /*7e790*/  IMAD.MOV.U32 R31, RZ, RZ, R20 ;  /* 0x000000ffff1f7224 */ /* 0x000fe200078e0014 */
[----:B------:R-:W4:Y:S01]  /*7e7a0*/  LDL.LU R39, [R1+0xfbc] ;  /* 0x000fbc0001277983 */ /* 0x000f220000300800 */
[----:B------:R-:W-:-:S02]  /*7e7b0*/  IMAD.MOV.U32 R30, RZ, RZ, R21 ;  /* 0x000000ffff1e7224 */ /* 0x000fc400078e0015 */
[----:B------:R-:W4:Y:S02]  /*7e7c0*/  LDL.LU R20, [R1+0xf70] ;  /* 0x000f700001147983 */ /* 0x000f240000300800 */
[----:B------:R-:W4:Y:S01]  /*7e7d0*/  LDL.LU R21, [R1+0xf74] ;  /* 0x000f740001157983 */ /* 0x000f220000300800 */
[----:B------:R-:W4:Y:S01]  /*7e7e0*/  LDL.LU R22, [R1+0xf78] ;  /* 0x000f780001167983 */ /* 0x000f220000300800 */
[----:B------:R-:W4:Y:S01]  /*7e7f0*/  LDL.LU R23, [R1+0xf7c] ;  /* 0x000f7c0001177983 */ /* 0x000f220000300800 */
[C---:B--2---:R-:W-:Y:S02]  /*7e800*/  HMMA.16816.F32 R12, R16.reuse, R14, R56 ;  /* 0x0000000e100c723c */ /* 0x044fe40000001838 */
[----:B------:R-:W2:Y:S06]  /*7e810*/  LDL.LU.64 R58, [R1+0x3b90] ;  /* 0x003b9000013a7983 */ /* 0x000eac0000300a00 */
[C---:B---3--:R-:W-:Y:S11]  /*7e820*/  HMMA.16816.F32 R48, R16.reuse, R50, R8 ;  /* 0x000000321030723c */ /* 0x048ff60000001808 */
        /* <DEDUP_REMOVED lines=9> */
[C---:B--2---:R-:W-:Y:S03]  /*7e8c0*/  HMMA.16816.F32 R56, R16.reuse, R58, R44 ;  /* 0x0000003a1038723c */ /* 0x044fe6000000182c */
[----:B------:R-:W2:Y:S05]  /*7e8d0*/  LDL.LU.64 R46, [R1+0x3b68] ;  /* 0x003b6800012e7983 */ /* 0x000eaa0000300a00 */
[C---:B---3--:R-:W-:Y:S11]  /*7e8e0*/  HMMA.16816.F32 R8, R16.reuse, R10, R12 ;  /* 0x0000000a1008723c */ /* 0x048ff6000000180c */
[----:B------:R-:W-:Y:S04]  /*7e8f0*/  @!UPT UIADD3 URZ, URZ, URZ, URZ ;  /* 0x0000003f3f3ff290 */ /* 0x000fe8000fffe03f */
[----:B------:R-:W-:Y:S01]  /*7e900*/  STL.64 [R1+0x4f0], R56 ;  /* 0x0004f03801007387 */ /* 0x000fe20000100a00 */
[----:B------:R0:W-:Y:S03]  /*7e910*/  STL.64 [R1+0x4f8], R58 ;  /* 0x0004f83a01007387 */ /* 0x0001e60000100a00 */
[----:B0-----:R-:W3:Y:S01]  /*7e920*/  LDL.LU.64 R58, [R1+0x3b60] ;  /* 0x003b6000013a7983 */ /* 0x001ee20000300a00 */
[----:B------:R-:W3:Y:S02]  /*7e930*/  LDL.LU.64 R56, [R1+0x3b58] ;  /* 0x003b580001387983 */ /* 0x000ee40000300a00 */
[----:B------:R-:W3:Y:S01]  /*7e940*/  LDL.LU.64 R14, [R1+0x3b50] ;  /* 0x003b5000010e7983 */ /* 0x000ee20000300a00 */
[----:B------:R-:W-:Y:S01]  /*7e950*/  STL.64 [R1+0x4e0], R8 ;  /* 0x0004e00801007387 */ /* 0x000fe20000100a00 */
[----:B------:R0:W-:Y:S03]  /*7e960*/  STL.64 [R1+0x4e8], R10 ;  /* 0x0004e80a01007387 */ /* 0x0001e60000100a00 */
[----:B0-----:R-:W3:Y:S01]  /*7e970*/  LDL.LU.64 R10, [R1+0x3b48] ;  /* 0x003b4800010a7983 */ /* 0x001ee20000300a00 */
[C---:B----4-:R-:W-:Y:S01]  /*7e980*/  HMMA.16816.F32 R48, R16.reuse, R50, R52 ;  /* 0x000000321030723c */ /* 0x050fe20000001834 */
[----:B------:R-:W4:Y:S07]  /*7e990*/  LDL.LU R8, [R1+0x3b40] ;  /* 0x003b400001087983 */ /* 0x000f2e0000300800 */
[C---:B------:R-:W-:Y:S11]  /*7e9a0*/  HMMA.16816.F32 R28, R16.reuse, R30, R40 ;  /* 0x0000001e101c723c */ /* 0x040ff60000001828 */
[----:B------:R-:W-:Y:S05]  /*7e9b0*/  @!UPT UIADD3 URZ, URZ, URZ, URZ ;  /* 0x0000003f3f3ff290 */ /* 0x000fea000fffe03f */
[----:B------:R-:W-:Y:S01]  /*7e9c0*/  IMAD.MOV.U32 R52, RZ, RZ, R50 ;  /* 0x000000ffff347224 */ /* 0x000fe200078e0032 */
[C---:B--2---:R-:W-:Y:S11]  /*7e9d0*/  HMMA.16816.F32 R44, R16.reuse, R46, R24 ;  /* 0x0000002e102c723c */ /* 0x044ff60000001818 */
[----:B------:R-:W-:Y:S11]  /*7e9e0*/  @!UPT UIADD3 URZ, URZ, URZ, URZ ;  /* 0x0000003f3f3ff290 */ /* 0x000ff6000fffe03f */
[----:B------:R-:W-:Y:S02]  /*7e9f0*/  @!UPT UIADD3 URZ, URZ, URZ, URZ ;  /* 0x0000003f3f3ff290 */ /* 0x000fe4000fffe03f */
[----:B------:R-:W-:Y:S01]  /*7ea00*/  IMAD.MOV.U32 R53, RZ, RZ, R46 ;  /* 0x000000ffff357224 */ /* 0x000fe200078e002e */
[C---:B---3--:R-:W-:Y:S11]  /*7ea10*/  HMMA.16816.F32 R4, R16.reuse, R10, R4 ;  /* 0x0000000a1004723c */ /* 0x048ff60000001804 */
[----:B------:R-:W-:Y:S11]  /*7ea20*/  @!UPT UIADD3 URZ, URZ, URZ, URZ ;  /* 0x0000003f3f3ff290 */ /* 0x000ff6000fffe03f */
[----:B------:R-:W-:Y:S01]  /*7ea30*/  @!UPT UIADD3 URZ, URZ, URZ, URZ ;  /* 0x0000003f3f3ff290 */ /* 0x000fe2000fffe03f */
[----:B------:R-:W-:Y:S01]  /*7ea40*/  STL.64 [R1+0x4d0], R4 ;  /* 0x0004d00401007387 */ /* 0x000fe20000100a00 */
[----:B------:R0:W-:Y:S03]  /*7ea50*/  STL.64 [R1+0x4d8], R6 ;  /* 0x0004d80601007387 */ /* 0x0001e60000100a00 */
[----:B0-----:R-:W2:Y:S01]  /*7ea60*/  LDL.LU.64 R6, [R1+0x3b38] ;  /* 0x003b380001067983 */ /* 0x001ea20000300a00 */
[----:B------:R-:W2:Y:S02]  /*7ea70*/  LDL.LU.64 R4, [R1+0x3b30] ;  /* 0x003b300001047983 */ /* 0x000ea40000300a00 */
[----:B------:R-:W-:Y:S02]  /*7ea80*/  STL.64 [R1+0x3a10], R10 ;  /* 0x003a100a01007387 */ /* 0x000fe40000100a00 */
[----:B------:R-:W3:Y:S01]  /*7ea90*/  LDL.LU.64 R54, [R1+0x3b28] ;  /* 0x003b280001367983 */ /* 0x000ee20000300a00 */
[----:B------:R-:W-:Y:S01]  /*7eaa0*/  STL.64 [R1+0x4c0], R48 ;  /* 0x0004c03001007387 */ /* 0x000fe20000100a00 */
[----:B------:R0:W-:Y:S03]  /*7eab0*/  STL.64 [R1+0x4c8], R50 ;  /* 0x0004c83201007387 */ /* 0x0001e60000100a00 */
[----:B0-----:R-:W2:Y:S01]  /*7eac0*/  LDL.LU.64 R50, [R1+0x3b20] ;  /* 0x003b200001327983 */ /* 0x001ea20000300a00 */
[----:B------:R-:W-:Y:S02]  /*7ead0*/  STL [R1+0x3728], R48 ;  /* 0x0037283001007387 */ /* 0x000fe40000100800 */
[----:B------:R-:W-:Y:S02]  /*7eae0*/  STL [R1+0x3724], R52 ;  /* 0x0037243401007387 */ /* 0x000fe40000100800 */
[----:B------:R-:W2:Y:S02]  /*7eaf0*/  LDL.LU.64 R26, [R1+0x3b18] ;  /* 0x003b1800011a7983 */ /* 0x000ea40000300a00 */
[----:B------:R-:W-:Y:S01]  /*7eb00*/  IMAD.MOV.U32 R49, RZ, RZ, R44 ;  /* 0x000000ffff317224 */ /* 0x000fe200078e002c */
[----:B------:R-:W-:Y:S01]  /*7eb10*/  STL.64 [R1+0x4b0], R44 ;  /* 0x0004b02c01007387 */ /* 0x000fe20000100a00 */
[----:B------:R0:W-:Y:S03]  /*7eb20*/  STL.64 [R1+0x4b8], R46 ;  /* 0x0004b82e01007387 */ /* 0x0001e60000100a00 */
[----:B0-----:R-:W3:Y:S01]  /*7eb30*/  LDL.LU.64 R46, [R1+0x3b10] ;  /* 0x003b1000012e7983 */ /* 0x001ee20000300a00 */
[----:B------:R-:W3:Y:S02]  /*7eb40*/  LDL.LU.64 R44, [R1+0x3b08] ;  /* 0x003b0800012c7983 */ /* 0x000ee40000300a00 */
[----:B------:R-:W-:Y:S02]  /*7eb50*/  STL [R1+0x3730], R49 ;  /* 0x0037303101007387 */ /* 0x000fe40000100800 */
[----:B------:R-:W-:Y:S01]  /*7eb60*/  STL [R1+0x372c], R53 ;  /* 0x00372c3501007387 */ /* 0x000fe20000100800 */
[----:B------:R-:W3:Y:S01]  /*7eb70*/  LDL.LU.64 R42, [R1+0x3b00] ;  /* 0x003b0000012a7983 */ /* 0x000ee20000300a00 */
[----:B------:R-:W-:Y:S02]  /*7eb80*/  STL.64 [R1+0x4a0], R28 ;  /* 0x0004a01c01007387 */ /* 0x000fe40000100a00 */
[----:B------:R0:W-:Y:S02]  /*7eb90*/  STL.64 [R1+0x4a8], R30 ;  /* 0x0004a81e01007387 */ /* 0x0001e40000100a00 */
        /* <DEDUP_REMOVED lines=9> */
[----:B------:R-:W2:Y:S01]  /*7ec30*/  LDL.LU.64 R6, [R1+0x3ad8] ;  /* 0x003ad80001067983 */ /* 0x000ea20000300a00 */
[----:B------:R-:W2:Y:S04]  /*7ec40*/  LDL.LU.64 R4, [R1+0x3ad0] ;  /* 0x003ad00001047983 */ /* 0x000ea80000300a00 */
[C---:B---3--:R-:W-:Y:S11]  /*7ec50*/  HMMA.16816.F32 R40, R16.reuse, R42, R44 ;  /* 0x0000002a1028723c */ /* 0x048ff6000000182c */
[----:B------:R-:W-:Y:S04]  /*7ec60*/  @!UPT UIADD3 URZ, URZ, URZ, URZ ;  /* 0x0000003f3f3ff290 */ /* 0x000fe8000fffe03f */
[----:B------:R-:W-:Y:S01]  /*7ec70*/  STL.64 [R1+0x480], R24 ;  /* 0x0004801801007387 */ /* 0x000fe20000100a00 */
[----:B------:R0:W-:Y:S03]  /*7ec80*/  STL.64 [R1+0x488], R26 ;  /* 0x0004881a01007387 */ /* 0x0001e60000100a00 */
[----:B0-----:R-:W2:Y:S01]  /*7ec90*/  LDL.LU.64 R26, [R1+0x3ac8] ;  /* 0x003ac800011a7983 */ /* 0x001ea20000300a00 */
[----:B------:R-:W3:Y:S02]  /*7eca0*/  LDL.LU.64 R46, [R1+0x3ac0] ;  /* 0x003ac000012e7983 */ /* 0x000ee40000300a00 */
[----:B------:R-:W3:Y:S01]  /*7ecb0*/  LDL.LU.64 R44, [R1+0x3ab8] ;  /* 0x003ab800012c7983 */ /* 0x000ee20000300a00 */
[----:B------:R-:W-:Y:S01]  /*7ecc0*/  STL.64 [R1+0x470], R40 ;  /* 0x0004702801007387 */ /* 0x000fe20000100a00 */
[----:B------:R0:W-:Y:S01]  /*7ecd0*/  STL.64 [R1+0x478], R42 ;  /* 0x0004782a01007387 */ /* 0x0001e20000100a00 */
[C---:B----4-:R-:W-:Y:S02]  /*7ece0*/  HMMA.16816.F32 R28, R16.reuse, R30, R32 ;  /* 0x0000001e101c723c */ /* 0x050fe40000001820 */
[----:B0-----:R-:W3:Y:S01]  /*7ecf0*/  LDL.LU.64 R42, [R1+0x3ab0] ;  /* 0x003ab000012a7983 */ /* 0x001ee20000300a00 */
[----:B------:R-:W4:Y:S11]  /*7ed00*/  LDL.LU.64 R34, [R1+0x3aa8] ;  /* 0x003aa80001227983 */ /* 0x000f360000300a00 */
[----:B------:R-:W-:Y:S09]  /*7ed10*/  @!UPT UIADD3 URZ, URZ, URZ, URZ ;  /* 0x0000003f3f3ff290 */ /* 0x000ff2000fffe03f */
[----:B------:R-:W-:Y:S01]  /*7ed20*/  STL.64 [R1+0x460], R28 ;  /* 0x0004601c01007387 */ /* 0x000fe20000100a00 */
[----:B------:R0:W-:Y:S03]  /*7ed30*/  STL.64 [R1+0x468], R30 ;  /* 0x0004681e01007387 */ /* 0x0001e60000100a00 */
[----:B0-----:R-:W4:Y:S01]  /*7ed40*/  LDL.LU.64 R30, [R1+0x3aa0] ;  /* 0x003aa000011e7983 */ /* 0x001f220000300a00 */
[----:B------:R-:W4:Y:S01]  /*7ed50*/  LDL.LU.64 R28, [R1+0x3a98] ;  /* 0x003a9800011c7983 */ /* 0x000f220000300a00 */
[C---:B------:R-:W-:Y:S01]  /*7ed60*/  HMMA.16816.F32 R12, R16.reuse, R14, R56 ;  /* 0x0000000e100c723c */ /* 0x040fe20000001838 */
[----:B------:R-:W4:Y:S01]  /*7ed70*/  LDL.LU.64 R58, [R1+0x3a90] ;  /* 0x003a9000013a7983 */ /* 0x000f220000300a00 */
[----:B------:R-:W4:Y:S01]  /*7ed80*/  LDL.LU.64 R56, [R1+0x3a88] ;  /* 0x003a880001387983 */ /* 0x000f220000300a00 */
[----:B------:R-:W-:Y:S02]  /*7ed90*/  IMAD.MOV.U32 R10, RZ, RZ, R8 ;  /* 0x000000ffff0a7224 */ /* 0x000fe400078e0008 */
[----:B------:R-:W-:Y:S11]  /*7eda0*/  IMAD.MOV.U32 R11, RZ, RZ, R3 ;  /* 0x000000ffff0b7224 */ /* 0x000ff600078e0003 */
[----:B------:R-:W-:Y:S07]  /*7edb0*/  @!UPT UIADD3 URZ, URZ, URZ, URZ ;  /* 0x0000003f3f3ff290 */ /* 0x000fee000fffe03f */
[----:B------:R-:W-:Y:S01]  /*7edc0*/  STL.64 [R1+0x450], R12 ;  /* 0x0004500c01007387 */ /* 0x000fe20000100a00 */
[----:B------:R0:W-:Y:S03]  /*7edd0*/  STL.64 [R1+0x458], R14 ;  /* 0x0004580e01007387 */ /* 0x0001e60000100a00 */
[----:B0-----:R-:W4:Y:S01]  /*7ede0*/  LDL.LU.64 R14, [R1+0x3a80] ;  /* 0x003a8000010e7983 */ /* 0x001f220000300a00 */
[----:B------:R-:W4:Y:S01]  /*7edf0*/  LDL.LU.64 R12, [R1+0x3a78] ;  /* 0x003a7800010c7983 */ /* 0x000f220000300a00 */
[C---:B--2---:R-:W-:Y:S02]  /*7ee00*/  HMMA.16816.F32 R24, R16.reuse, R26, R4 ;  /* 0x0000001a1018723c */ /* 0x044fe40000001804 */
[----:B------:R-:W2:Y:S06]  /*7ee10*/  LDL.LU.64 R6, [R1+0x3a70] ;  /* 0x003a700001067983 */ /* 0x000eac0000300a00 */
[C---:B---3--:R-:W-:Y:S08]  /*7ee20*/  HMMA.16816.F32 R40, R16.reuse, R42, R44 ;  /* 0x0000002a1028723c */ /* 0x048ff0000000182c */
[C---:B----4-:R-:W-:Y:S07]  /*7ee30*/  HMMA.16816.F32 R32, R16.reuse, R34, R36 ;  /* 0x000000221020723c */ /* 0x050fee0000001824 */
[----:B------:R-:W-:Y:S01]  /*7ee40*/  STL.64 [R1+0x440], R24 ;  /* 0x0004401801007387 */ /* 0x000fe20000100a00 */
[----:B------:R0:W-:Y:S03]  /*7ee50*/  STL.64 [R1+0x448], R26 ;  /* 0x0004481a01007387 */ /* 0x0001e60000100a00 */
[----:B0-----:R-:W3:Y:S01]  /*7ee60*/  LDL.LU.64 R26, [R1+0x3a68] ;  /* 0x003a6800011a7983 */ /* 0x001ee20000300a00 */
[----:B------:R-:W4:Y:S03]  /*7ee70*/  LDL.LU.64 R46, [R1+0x3a60] ;  /* 0x003a6000012e7983 */ /* 0x000f260000300a00 */
[----:B------:R-:W-:Y:S01]  /*7ee80*/  STL.64 [R1+0x420], R40 ;  /* 0x0004202801007387 */ /* 0x000fe20000100a00 */
[----:B------:R0:W-:Y:S01]  /*7ee90*/  STL.64 [R1+0x428], R42 ;  /* 0x0004282a01007387 */ /* 0x0001e20000100a00 */
[C---:B------:R-:W-:Y:S02]  /*7eea0*/  HMMA.16816.F32 R8, R16.reuse, R10, R28 ;  /* 0x0000000a1008723c */ /* 0x040fe4000000181c */
[----:B0-----:R-:W2:Y:S01]  /*7eeb0*/  LDL.LU.64 R42, [R1+0x3a58] ;  /* 0x003a5800012a7983 */ /* 0x001ea20000300a00 */
[----:B------:R-:W2:Y:S03]  /*7eec0*/  LDL.LU.64 R38, [R1+0x3a50] ;  /* 0x003a500001267983 */ /* 0x000ea60000300a00 */
[----:B------:R-:W-:Y:S02]  /*7eed0*/  STL.64 [R1+0x410], R32 ;  /* 0x0004102001007387 */ /* 0x000fe40000100a00 */
[----:B------:R0:W-:Y:S02]  /*7eee0*/  STL.64 [R1+0x418], R34 ;  /* 0x0004182201007387 */ /* 0x0001e40000100a00 */
[----:B0-----:R-:W2:Y:S01]  /*7eef0*/  LDL.LU.64 R34, [R1+0x3a48] ;  /* 0x003a480001227983 */ /* 0x001ea20000300a00 */
[----:B------:R-:W2:Y:S11]  /*7ef00*/  LDL.LU.64 R30, [R1+0x3a40] ;  /* 0x003a4000011e7983 */ /* 0x000eb60000300a00 */
[----:B------:R-:W-:Y:S01]  /*7ef10*/  @!UPT UIADD3 URZ, URZ, URZ, URZ ;  /* 0x0000003f3f3ff290 */ /* 0x000fe2000fffe03f */
[----:B------:R-:W-:Y:S02]  /*7ef20*/  STL.64 [R1+0x380], R8 ;  /* 0x0003800801007387 */ /* 0x000fe40000100a00 */
[----:B------:R2:W-:Y:S02]  /*7ef30*/  STL.64 [R1+0x388], R10 ;  /* 0x0003880a01007387 */ /* 0x0005e40000100a00 */
[C---:B--2---:R-:W-:Y:S01]  /*7ef40*/  HMMA.16816.F32 R8, R16.reuse, R30, R56 ;  /* 0x0000001e1008723c */ /* 0x044fe20000001838 */
[----:B------:R-:W-:Y:S07]  /*7ef50*/  STL.64 [R1+0x3a18], R30 ;  /* 0x003a181e01007387 */ /* 0x000fee0000100a00 */
[C---:B------:R-:W-:Y:S11]  /*7ef60*/  HMMA.16816.F32 R12, R16.reuse, R34, R12 ;  /* 0x00000022100c723c */ /* 0x040ff6000000180c */
[----:B------:R-:W-:Y:S04]  /*7ef70*/  @!UPT UIADD3 URZ, URZ, URZ, URZ ;  /* 0x0000003f3f3ff290 */ /* 0x000fe8000fffe03f */
[----:B------:R-:W-:Y:S01]  /*7ef80*/  STL.64 [R1+0x370], R8 ;  /* 0x0003700801007387 */ /* 0x000fe20000100a00 */
[----:B------:R0:W-:Y:S02]  /*7ef90*/  STL.64 [R1+0x378], R10 ;  /* 0x0003780a01007387 */ /* 0x0001e40000100a00 */
[C---:B0-----:R-:W-:Y:S01]  /*7efa0*/  HMMA.16816.F32 R8, R16.reuse, R38, R20 ;  /* 0x000000261008723c */ /* 0x041fe20000001814 */
[----:B------:R-:W-:Y:S04]  /*7efb0*/  STL.64 [R1+0x39c0], R34 ;  /* 0x0039c02201007387 */ /* 0x000fe80000100a00 */
[----:B------:R-:W-:Y:S02]  /*7efc0*/  STL.64 [R1+0x360], R12 ;  /* 0x0003600c01007387 */ /* 0x000fe40000100a00 */
[----:B------:R-:W-:Y:S02]  /*7efd0*/  STL.64 [R1+0x368], R14 ;  /* 0x0003680e01007387 */ /* 0x000fe40000100a00 */
[----:B------:R-:W4:Y:S11]  /*7efe0*/  LDL.LU R28, [R1+0xf50] ;  /* 0x000f5000011c7983 */ /* 0x000f360000300800 */
[----:B------:R-:W-:Y:S03]  /*7eff0*/  @!UPT UIADD3 URZ, URZ, URZ, URZ ;  /* 0x0000003f3f3ff290 */ /* 0x000fe6000fffe03f */
[----:B------:R0:W-:Y:S01]  /*7f000*/  STL.64 [R1+0x350], R8 ;  /* 0x0003500801007387 */ /* 0x0001e20000100a00 */
[----:B------:R1:W-:Y:S02]  /*7f010*/  STL.64 [R1+0x358], R10 ;  /* 0x0003580a01007387 */ /* 0x0003e40000100a00 */
[----:B------:R-:W4:Y:S02]  /*7f020*/  LDL.LU R29, [R1+0xf54] ;  /* 0x000f5400011d7983 */ /* 0x000f240000300800 */
[----:B------:R-:W4:Y:S01]  /*7f030*/  LDL.LU R30, [R1+0xf58] ;  /* 0x000f5800011e7983 */ /* 0x000f220000300800 */
[----:B------:R-:W4:Y:S04]  /*7f040*/  LDL.LU R31, [R1+0xf5c] ;  /* 0x000f5c00011f7983 */ /* 0x000f280000300800 */
[----:B0-----:R-:W2:Y:S01]  /*7f050*/  LDL.LU R8, [R1+0xf40] ;  /* 0x000f400001087983 */ /* 0x001ea20000300800 */
[----:B------:R-:W2:Y:S02]  /*7f060*/  LDL.LU R9, [R1+0xf44] ;  /* 0x000f440001097983 */ /* 0x000ea40000300800 */
[----:B-1----:R-:W2:Y:S02]  /*7f070*/  LDL.LU R10, [R1+0xf48] ;  /* 0x000f4800010a7983 */ /* 0x002ea40000300800 */
[----:B------:R-:W2:Y:S01]  /*7f080*/  LDL.LU R11, [R1+0xf4c] ;  /* 0x000f4c00010b7983 */ /* 0x000ea20000300800 */
        /* <DEDUP_REMOVED lines=17> */
[----:B------:R-:W3:Y:S02]  /*7f1a0*/  LDL.LU R36, [R1+0xf60] ;  /* 0x000f600001247983 */ /* 0x000ee40000300800 */
[----:B------:R-:W3:Y:S01]  /*7f1b0*/  LDL.LU R37, [R1+0xf64] ;  /* 0x000f640001257983 */ /* 0x000ee20000300800 */
[----:B0-----:R-:W3:Y:S01]  /*7f1c0*/  LDL.LU R38, [R1+0xf68] ;  /* 0x000f680001267983 */ /* 0x001ee20000300800 */
[----:B------:R-:W3:Y:S01]  /*7f1d0*/  LDL.LU R39, [R1+0xf6c] ;  /* 0x000f6c0001277983 */ /* 0x000ee20000300800 */
[C---:B----4-:R-:W-:Y:S08]  /*7f1e0*/  HMMA.16816.F32 R28, R16.reuse, R46, R28 ;  /* 0x0000002e101c723c */ /* 0x050ff0000000181c */
[C---:B--2---:R-:W-:Y:S08]  /*7f1f0*/  HMMA.16816.F32 R8, R16.reuse, R50, R8 ;  /* 0x000000321008723c */ /* 0x044ff00000001808 */
[C---:B---3--:R-:W-:Y:S08]  /*7f200*/  HMMA.16816.F32 R36, R16.reuse, R42, R36 ;  /* 0x0000002a1024723c */ /* 0x048ff00000001824 */
[C---:B------:R-:W-:Y:S11]  /*7f210*/  HMMA.16816.F32 R56, R16.reuse, R54, R56 ;  /* 0x000000361038723c */ /* 0x040ff60000001838 */
[----:B------:R-:W-:Y:S04]  /*7f220*/  @!UPT UIADD3 URZ, URZ, URZ, URZ ;  /* 0x0000003f3f3ff290 */ /* 0x000fe8000fffe03f */
[----:B------:R0:W-:Y:S01]  /*7f230*/  STL.64 [R1+0x340], R36 ;  /* 0x0003402401007387 */ /* 0x0001e20000100a00 */
[----:B------:R1:W-:Y:S03]  /*7f240*/  STL.64 [R1+0x348], R38 ;  /* 0x0003482601007387 */ /* 0x0003e60000100a00 */
[----:B0-----:R-:W2:Y:S01]  /*7f250*/  LDL.LU R36, [R1+0xcf0] ;  /* 0x000cf00001247983 */ /* 0x001ea20000300800 */
[----:B------:R-:W2:Y:S02]  /*7f260*/  LDL.LU R37, [R1+0xcf4] ;  /* 0x000cf40001257983 */ /* 0x000ea40000300800 */
[----:B-1----:R-:W2:Y:S02]  /*7f270*/  LDL.LU R38, [R1+0xcf8] ;  /* 0x000cf80001267983 */ /* 0x002ea40000300800 */
[----:B------:R-:W2:Y:S01]  /*7f280*/  LDL.LU R39, [R1+0xcfc] ;  /* 0x000cfc0001277983 */ /* 0x000ea20000300800 */
[----:B------:R0:W-:Y:S01]  /*7f290*/  STL.64 [R1+0x39d8], R42 ;  /* 0x0039d82a01007387 */ /* 0x0001e20000100a00 */
[----:B------:R-:W3:Y:S02]  /*7f2a0*/  LDL.LU R40, [R1+0xd00] ;  /* 0x000d000001287983 */ /* 0x000ee40000300800 */
[----:B------:R-:W3:Y:S01]  /*7f2b0*/  LDL.LU R41, [R1+0xd04] ;  /* 0x000d040001297983 */ /* 0x000ee20000300800 */
[----:B0-----:R-:W3:Y:S01]  /*7f2c0*/  LDL.LU R42, [R1+0xd08] ;  /* 0x000d0800012a7983 */ /* 0x001ee20000300800 */
[----:B------:R-:W3:Y:S02]  /*7f2d0*/  LDL.LU R43, [R1+0xd0c] ;  /* 0x000d0c00012b7983 */ /* 0x000ee40000300800 */
[----:B------:R0:W-:Y:S02]  /*7f2e0*/  STL.64 [R1+0x39f0], R46 ;  /* 0x0039f02e01007387 */ /* 0x0001e40000100a00 */
[----:B0-----:R-:W4:Y:S01]  /*7f2f0*/  LDL.LU.64 R46, [R1+0x158] ;  /* 0x00015800012e7983 */ /* 0x001f220000300a00 */
[----:B------:R0:W-:Y:S02]  /*7f300*/  STL.64 [R1+0x330], R28 ;  /* 0x0003301c01007387 */ /* 0x0001e40000100a00 */
[----:B------:R1:W-:Y:S01]  /*7f310*/  STL.64 [R1+0x338], R30 ;  /* 0x0003381e01007387 */ /* 0x0003e20000100a00 */
[----:B0-----:R-:W2:Y:S01]  /*7f320*/  LDL.LU R28, [R1+0xce0] ;  /* 0x000ce000011c7983 */ /* 0x001ea20000300800 */
[----:B------:R-:W-:Y:S02]  /*7f330*/  STL.64 [R1+0x320], R8 ;  /* 0x0003200801007387 */ /* 0x000fe40000100a00 */
[----:B------:R0:W-:Y:S02]  /*7f340*/  STL.64 [R1+0x328], R10 ;  /* 0x0003280a01007387 */ /* 0x0001e40000100a00 */
[----:B------:R-:W2:Y:S01]  /*7f350*/  LDL.LU R29, [R1+0xce4] ;  /* 0x000ce400011d7983 */ /* 0x000ea20000300800 */
[----:B-1----:R-:W2:Y:S01]  /*7f360*/  LDL.LU R30, [R1+0xce8] ;  /* 0x000ce800011e7983 */ /* 0x002ea20000300800 */
[----:B------:R-:W2:Y:S03]  /*7f370*/  LDL.LU R31, [R1+0xcec] ;  /* 0x000cec00011f7983 */ /* 0x000ea60000300800 */
[----:B0-----:R-:W2:Y:S01]  /*7f380*/  LDL.LU.64 R10, [R1+0x128] ;  /* 0x00012800010a7983 */ /* 0x001ea20000300a00 */
[----:B------:R0:W-:Y:S03]  /*7f390*/  STL.64 [R1+0x39e0], R50 ;  /* 0x0039e03201007387 */ /* 0x0001e60000100a00 */
[----:B0-----:R-:W2:Y:S01]  /*7f3a0*/  LDL.LU.64 R50, [R1+0x168] ;  /* 0x0001680001327983 */ /* 0x001ea20000300a00 */
[----:B------:R-:W-:Y:S02]  /*7f3b0*/  STL.64 [R1+0x310], R56 ;  /* 0x0003103801007387 */ /* 0x000fe40000100a00 */
[----:B------:R0:W-:Y:S02]  /*7f3c0*/  STL.64 [R1+0x318], R58 ;  /* 0x0003183a01007387 */ /* 0x0001e40000100a00 */
[----:B0-----:R-:W2:Y:S01]  /*7f3d0*/  LDL.LU.64 R58, [R1+0x3a38] ;  /* 0x003a3800013a7983 */ /* 0x001ea20000300a00 */
[----:B------:R-:W-:Y:S01]  /*7f3e0*/  STL.64 [R1+0x39e8], R54 ;  /* 0x0039e83601007387 */ /* 0x000fe20000100a00 */
[----:B--2---:R-:W-:Y:S02]  /*7f3f0*/  HMMA.16816.F32 R16, R16, R58, R20 ;  /* 0x0000003a1010723c */ /* 0x004fe40000001814 */
[----:B------:R-:W2:Y:S01]  /*7f400*/  LDL.LU.64 R22, [R1+0x3a30] ;  /* 0x003a300001167983 */ /* 0x000ea20000300a00 */
[----:B------:R-:W2:Y:S11]  /*7f410*/  LDL.LU.64 R20, [R1+0x3a28] ;  /* 0x003a280001147983 */ /* 0x000eb60000300a00 */
[----:B------:R-:W-:Y:S09]  /*7f420*/  @!UPT UIADD3 URZ, URZ, URZ, URZ ;  /* 0x0000003f3f3ff290 */ /* 0x000ff2000fffe03f */
[----:B------:R0:W-:Y:S01]  /*7f430*/  STL.64 [R1+0x300], R16 ;  /* 0x0003001001007387 */ /* 0x0001e20000100a00 */
[----:B------:R1:W-:Y:S03]  /*7f440*/  STL.64 [R1+0x308], R18 ;  /* 0x0003081201007387 */ /* 0x0003e60000100a00 */
[----:B0-----:R-:W2:Y:S01]  /*7f450*/  LDL.LU R16, [R1+0xd30] ;  /* 0x000d300001107983 */ /* 0x001ea20000300800 */
[----:B------:R-:W2:Y:S02]  /*7f460*/  LDL.LU R17, [R1+0xd34] ;  /* 0x000d340001117983 */ /* 0x000ea40000300800 */
[----:B-1----:R-:W2:Y:S02]  /*7f470*/  LDL.LU R18, [R1+0xd38] ;  /* 0x000d380001127983 */ /* 0x002ea40000300800 */
[----:B------:R-:W2:Y:S02]  /*7f480*/  LDL.LU R19, [R1+0xd3c] ;  /* 0x000d3c0001137983 */ /* 0x000ea40000300800 */
[----:B------:R-:W-:-:S02]  /*7f490*/  IMAD.MOV.U32 R54, RZ, RZ, R2 ;  /* 0x000000ffff367224 */ /* 0x000fc400078e0002 */
[----:B------:R-:W-:-:S07]  /*7f4a0*/  IMAD.MOV.U32 R55, RZ, RZ, R0 ;  /* 0x000000ffff377224 */ /* 0x000fce00078e0000 */
[C---:B--2---:R-:W-:Y:S08]  /*7f4b0*/  HMMA.16816.F32 R52, R20.reuse, R54, R16 ;  /* 0x000000361434723c */ /* 0x044ff00000001810 */
[----:B------:R-:W-:Y:S07]  /*7f4c0*/  HMMA.16816.F32 R16, R20, R50, R12 ;  /* 0x000000321410723c */ /* 0x000fee000000180c */
[----:B------:R-:W-:-:S02]  /*7f4d0*/  IMAD.MOV.U32 R12, RZ, RZ, R51 ;  /* 0x000000ffff0c7224 */ /* 0x000fc400078e0033 */
[----:B------:R-:W-:-:S06]  /*7f4e0*/  IMAD.MOV.U32 R13, RZ, RZ, R50 ;  /* 0x000000ffff0d7224 */ /* 0x000fcc00078e0032 */
[----:B------:R-:W-:Y:S01]  /*7f4f0*/  STL.64 [R1+0x1380], R52 ;  /* 0x0013803401007387 */ /* 0x000fe20000100a00 */
[----:B------:R-:W-:Y:S07]  /*7f500*/  STL.64 [R1+0x1388], R54 ;  /* 0x0013883601007387 */ /* 0x000fee0000100a00 */
[----:B------:R-:W-:Y:S02]  /*7f510*/  STL.64 [R1+0x1370], R16 ;  /* 0x0013701001007387 */ /* 0x000fe40000100a00 */
[----:B------:R-:W-:Y:S01]  /*7f520*/  STL.64 [R1+0x1378], R18 ;  /* 0x0013781201007387 */ /* 0x000fe20000100a00 */
[----:B------:R-:W-:Y:S01]  /*7f530*/  STL [R1+0x39cc], R12 ;  /* 0x0039cc0c01007387 */ /* 0x000fe20000100800 */
[----:B------:R4:W-:Y:S02]  /*7f540*/  STL [R1+0x39c8], R13 ;  /* 0x0039c80d01007387 */ /* 0x0009e40000100800 */
[C---:B----4-:R-:W-:Y:S11]  /*7f550*/  HMMA.16816.F32 R12, R20.reuse, R46, R32 ;  /* 0x0000002e140c723c */ /* 0x050ff60000001820 */
[----:B------:R-:W-:Y:S11]  /*7f560*/  @!UPT UIADD3 URZ, URZ, URZ, URZ ;  /* 0x0000003f3f3ff290 */ /* 0x000ff6000fffe03f */
[----:B------:R-:W-:Y:S01]  /*7f570*/  @!UPT UIADD3 URZ, URZ, URZ, URZ ;  /* 0x0000003f3f3ff290 */ /* 0x000fe2000fffe03f */
[----:B------:R-:W-:Y:S01]  /*7f580*/  STL.64 [R1+0x1360], R12 ;  /* 0x0013600c01007387 */ /* 0x000fe20000100a00 */
[----:B------:R3:W-:Y:S02]  /*7f590*/  STL.64 [R1+0x1368], R14 ;  /* 0x0013680e01007387 */ /* 0x0007e40000100a00 */
[----:B---3--:R-:W-:Y:S01]  /*7f5a0*/  HMMA.16816.F32 R12, R20, R26, R40 ;  /* 0x0000001a140c723c */ /* 0x008fe20000001828 */
[----:B------:R-:W-:Y:S02]  /*7f5b0*/  IMAD.MOV.U32 R33, RZ, RZ, R46 ;  /* 0x000000ffff217224 */ /* 0x000fe400078e002e */
[----:B------:R-:W-:-:S03]  /*7f5c0*/  IMAD.MOV.U32 R35, RZ, RZ, R26 ;  /* 0x000000ffff237224 */ /* 0x000fc600078e001a */
[----:B------:R-:W-:Y:S01]  /*7f5d0*/  STL [R1+0x39d0], R33 ;  /* 0x0039d02101007387 */ /* 0x000fe20000100800 */
[----:B------:R-:W-:Y:S11]  /*7f5e0*/  IMAD.MOV.U32 R34, RZ, RZ, R27 ;  /* 0x000000ffff227224 */ /* 0x000ff600078e001b */
[----:B------:R-:W-:Y:S05]  /*7f5f0*/  @!UPT UIADD3 URZ, URZ, URZ, URZ ;  /* 0x0000003f3f3ff290 */ /* 0x000fea000fffe03f */
[----:B------:R-:W-:Y:S01]  /*7f600*/  STL.64 [R1+0x1350], R12 ;  /* 0x0013500c01007387 */ /* 0x000fe20000100a00 */
[----:B------:R0:W-:Y:S02]  /*7f610*/  STL.64 [R1+0x1358], R14 ;  /* 0x0013580e01007387 */ /* 0x0001e40000100a00 */
[----:B------:R-:W2:Y:S02]  /*7f620*/  LDL.LU R24, [R1+0xcd0] ;  /* 0x000cd00001187983 */ /* 0x000ea40000300800 */
[----:B------:R-:W2:Y:S01]  /*7f630*/  LDL.LU R25, [R1+0xcd4] ;  /* 0x000cd40001197983 */ /* 0x000ea20000300800 */
[----:B------:R-:W2:Y:S01]  /*7f640*/  LDL.LU R26, [R1+0xcd8] ;  /* 0x000cd800011a7983 */ /* 0x000ea20000300800 */
[----:B------:R-:W2:Y:S02]  /*7f650*/  LDL.LU R27, [R1+0xcdc] ;  /* 0x000cdc00011b7983 */ /* 0x000ea40000300800 */
[----:B------:R-:W2:Y:S01]  /*7f660*/  LDL.LU.64 R50, [R1+0x118] ;  /* 0x0001180001327983 */ /* 0x000ea20000300a00 */
[C---:B------:R-:W-:Y:S11]  /*7f670*/  HMMA.16816.F32 R16, R20.reuse, R6, R36 ;  /* 0x000000061410723c */ /* 0x040ff60000001824 */
[----:B------:R-:W-:Y:S11]  /*7f680*/  @!UPT UIADD3 URZ, URZ, URZ, URZ ;  /* 0x0000003f3f3ff290 */ /* 0x000ff6000fffe03f */
[----:B------:R-:W-:Y:S01]  /*7f690*/  @!UPT UIADD3 URZ, URZ, URZ, URZ ;  /* 0x0000003f3f3ff290 */ /* 0x000fe2000fffe03f */
[----:B------:R-:W-:Y:S01]  /*7f6a0*/  STL.64 [R1+0x8a0], R16 ;  /* 0x0008a01001007387 */ /* 0x000fe20000100a00 */
[----:B------:R1:W-:Y:S02]  /*7f6b0*/  STL.64 [R1+0x8a8], R18 ;  /* 0x0008a81201007387 */ /* 0x0003e40000100a00 */
[----:B------:R-:W3:Y:S02]  /*7f6c0*/  LDL.LU R4, [R1+0xcc0] ;  /* 0x000cc00001047983 */ /* 0x000ee40000300800 */
[----:B0-----:R-:W-:Y:S01]  /*7f6d0*/  IMAD.MOV.U32 R14, RZ, RZ, R6 ;  /* 0x000000ffff0e7224 */ /* 0x001fe200078e0006 */
[----:B------:R-:W3:Y:S01]  /*7f6e0*/  LDL.LU R5, [R1+0xcc4] ;  /* 0x000cc40001057983 */ /* 0x000ee20000300800 */
[----:B------:R-:W-:Y:S02]  /*7f6f0*/  IMAD.MOV.U32 R13, RZ, RZ, R7 ;  /* 0x000000ffff0d7224 */ /* 0x000fe400078e0007 */
[----:B------:R-:W3:Y:S02]  /*7f700*/  LDL.LU R6, [R1+0xcc8] ;  /* 0x000cc80001067983 */ /* 0x000ee40000300800 */
[----:B------:R-:W3:Y:S01]  /*7f710*/  LDL.LU R7, [R1+0xccc] ;  /* 0x000ccc0001077983 */ /* 0x000ee20000300800 */
[----:B------:R-:W3:Y:S01]  /*7f720*/  LDL.LU.64 R38, [R1+0x108] ;  /* 0x0001080001267983 */ /* 0x000ee20000300a00 */
[----:B-1----:R-:W-:Y:S01]  /*7f730*/  HMMA.16816.F32 R16, R20, R10, R28 ;  /* 0x0000000a1410723c */ /* 0x002fe2000000181c */
[----:B------:R-:W-:-:S02]  /*7f740*/  IMAD.MOV.U32 R33, RZ, RZ, R10 ;  /* 0x000000ffff217224 */ /* 0x000fc400078e000a */
[----:B------:R-:W-:Y:S02]  /*7f750*/  IMAD.MOV.U32 R12, RZ, RZ, R11 ;  /* 0x000000ffff0c7224 */ /* 0x000fe400078e000b */
[----:B------:R-:W-:Y:S11]  /*7f760*/  IMAD.MOV.U32 R32, RZ, RZ, R47 ;  /* 0x000000ffff207224 */ /* 0x000ff600078e002f */
[----:B------:R-:W-:Y:S07]  /*7f770*/  @!UPT UIADD3 URZ, URZ, URZ, URZ ;  /* 0x0000003f3f3ff290 */ /* 0x000fee000fffe03f */
[----:B------:R0:W-:Y:S01]  /*7f780*/  STL.64 [R1+0x880], R16 ;  /* 0x0008801001007387 */ /* 0x0001e20000100a00 */
[----:B------:R1:W-:Y:S02]  /*7f790*/  STL.64 [R1+0x888], R18 ;  /* 0x0008881201007387 */ /* 0x0003e40000100a00 */
[----:B------:R-:W4:Y:S02]  /*7f7a0*/  LDL.LU R28, [R1+0xcb0] ;  /* 0x000cb000011c7983 */ /* 0x000f240000300800 */
        /* <DEDUP_REMOVED lines=8> */
[----:B------:R-:W4:Y:S01]  /*7f830*/  LDL.LU.64 R42, [R1+0xd8] ;  /* 0x0000d800012a7983 */ /* 0x000f220000300a00 */
[----:B0-----:R-:W4:Y:S01]  /*7f840*/  LDL.LU R16, [R1+0xc70] ;  /* 0x000c700001107983 */ /* 0x001f220000300800 */
[----:B------:R-:W4:Y:S02]  /*7f850*/  LDL.LU R17, [R1+0xc74] ;  /* 0x000c740001117983 */ /* 0x000f240000300800 */
[----:B-1----:R-:W4:Y:S02]  /*7f860*/  LDL.LU R18, [R1+0xc78] ;  /* 0x000c780001127983 */ /* 0x002f240000300800 */
[----:B------:R-:W4:Y:S01]  /*7f870*/  LDL.LU R19, [R1+0xc7c] ;  /* 0x000c7c0001137983 */ /* 0x000f220000300800 */
[----:B------:R-:W4:Y:S01]  /*7f880*/  LDL.LU.64 R54, [R1+0xb8] ;  /* 0x0000b80001367983 */ /* 0x000f220000300a00 */
[----:B------:R-:W-:Y:S02]  /*7f890*/  STL.64 [R1+0x3a00], R34 ;  /* 0x003a002201007387 */ /* 0x000fe40000100a00 */
        /* <DEDUP_REMOVED lines=9> */
[----:B------:R1:W-:Y:S03]  /*7f930*/  STL.64 [R1+0x878], R26 ;  /* 0x0008781a01007387 */ /* 0x0003e60000100a00 */
[----:B0-----:R-:W2:Y:S01]  /*7f940*/  LDL.LU.64 R24, [R1+0x3a20] ;  /* 0x003a200001187983 */ /* 0x001ea20000300a00 */
[----:B-1----:R-:W-:Y:S02]  /*7f950*/  IMAD.MOV.U32 R26, RZ, RZ, R50 ;  /* 0x000000ffff1a7224 */ /* 0x002fe400078e0032 */
[----:B------:R-:W-:Y:S02]  /*7f960*/  IMAD.MOV.U32 R27, RZ, RZ, R51 ;  /* 0x000000ffff1b7224 */ /* 0x000fe400078e0033 */
[C---:B---3--:R-:W-:Y:S03]  /*7f970*/  HMMA.16816.F32 R48, R20.reuse, R38, R4 ;  /* 0x000000261430723c */ /* 0x048fe60000001804 */
[----:B------:R0:W-:Y:S05]  /*7f980*/  STL.64 [R1+0x3938], R26 ;  /* 0x0039381a01007387 */ /* 0x0001ea0000100a00 */
[----:B----4-:R-:W-:Y:S01]  /*7f990*/  HMMA.16816.F32 R28, R20, R10, R28 ;  /* 0x0000000a141c723c */ /* 0x010fe2000000181c */
[----:B------:R-:W-:-:S02]  /*7f9a0*/  IMAD.MOV.U32 R5, RZ, RZ, R38 ;  /* 0x000000ffff057224 */ /* 0x000fc400078e0026 */
[----:B------:R-:W-:Y:S02]  /*7f9b0*/  IMAD.MOV.U32 R4, RZ, RZ, R39 ;  /* 0x000000ffff047224 */ /* 0x000fe400078e0027 */
[----:B------:R-:W-:Y:S02]  /*7f9c0*/  IMAD.MOV.U32 R7, RZ, RZ, R10 ;  /* 0x000000ffff077224 */ /* 0x000fe400078e000a */
[----:B------:R-:W-:Y:S01]  /*7f9d0*/  IMAD.MOV.U32 R6, RZ, RZ, R11 ;  /* 0x000000ffff067224 */ /* 0x000fe200078e000b */
[----:B--2---:R-:W-:Y:S01]  /*7f9e0*/  STL.64 [R1+0x3930], R24 ;  /* 0x0039301801007387 */ /* 0x004fe20000100a00 */
[----:B0-----:R-:W2:Y:S06]  /*7f9f0*/  LDL.LU.64 R26, [R1+0xe8] ;  /* 0x0000e800011a7983 */ /* 0x001eac0000300a00 */
[----:B------:R0:W-:Y:S02]  /*7fa00*/  STL.64 [R1+0x890], R48 ;  /* 0x0008903001007387 */ /* 0x0001e40000100a00 */
[----:B------:R1:W-:Y:S01]  /*7fa10*/  STL.64 [R1+0x898], R50 ;  /* 0x0008983201007387 */ /* 0x0003e20000100a00 */
[----:B0-----:R-:W3:Y:S01]  /*7fa20*/  LDL.LU R48, [R1+0xc60] ;  /* 0x000c600001307983 */ /* 0x001ee20000300800 */
[----:B------:R-:W3:Y:S02]  /*7fa30*/  LDL.LU R49, [R1+0xc64] ;  /* 0x000c640001317983 */ /* 0x000ee40000300800 */
[----:B-1----:R-:W3:Y:S02]  /*7fa40*/  LDL.LU R50, [R1+0xc68] ;  /* 0x000c680001327983 */ /* 0x002ee40000300800 */
[----:B------:R-:W3:Y:S01]  /*7fa50*/  LDL.LU R51, [R1+0xc6c] ;  /* 0x000c6c0001337983 */ /* 0x000ee20000300800 */
[----:B------:R-:W3:Y:S01]  /*7fa60*/  LDL.LU.64 R38, [R1+0xa8] ;  /* 0x0000a80001267983 */ /* 0x000ee20000300a00 */
[----:B------:R-:W-:Y:S02]  /*7fa70*/  STL.64 [R1+0x860], R28 ;  /* 0x0008601c01007387 */ /* 0x000fe40000100a00 */
[----:B------:R0:W-:Y:S02]  /*7fa80*/  STL.64 [R1+0x868], R30 ;  /* 0x0008681e01007387 */ /* 0x0001e40000100a00 */
[----:B0-----:R-:W4:Y:S01]  /*7fa90*/  LDL.LU.64 R30, [R1+0x3a18] ;  /* 0x003a1800011e7983 */ /* 0x001f220000300a00 */
[----:B------:R-:W2:Y:S02]  /*7faa0*/  LDL.LU.64 R10, [R1+0x3a10] ;  /* 0x003a1000010a7983 */ /* 0x000ea40000300a00 */
[----:B------:R-:W-:Y:S02]  /*7fab0*/  STL.64 [R1+0x38a0], R6 ;  /* 0x0038a00601007387 */ /* 0x000fe40000100a00 */
[----:B------:R0:W-:Y:S02]  /*7fac0*/  STL.64 [R1+0x3898], R4 ;  /* 0x0038980401007387 */ /* 0x0001e40000100a00 */
[----:B0-----:R-:W2:Y:S01]  /*7fad0*/  LDL.LU R4, [R1+0xca0] ;  /* 0x000ca00001047983 */ /* 0x001ea20000300800 */
[----:B------:R-:W2:Y:S02]  /*7fae0*/  LDL.LU R5, [R1+0xca4] ;  /* 0x000ca40001057983 */ /* 0x000ea40000300800 */
[----:B------:R-:W2:Y:S02]  /*7faf0*/  LDL.LU R6, [R1+0xca8] ;  /* 0x000ca80001067983 */ /* 0x000ea40000300800 */
[----:B------:R-:W2:Y:S02]  /*7fb00*/  LDL.LU R7, [R1+0xcac] ;  /* 0x000cac0001077983 */ /* 0x000ea40000300800 */
[----:B------:R-:W-:-:S02]  /*7fb10*/  IMAD.MOV.U32 R28, RZ, RZ, R42 ;  /* 0x000000ffff1c7224 */ /* 0x000fc400078e002a */
[----:B------:R-:W-:Y:S01]  /*7fb20*/  IMAD.MOV.U32 R15, RZ, RZ, R43 ;  /* 0x000000ffff0f7224 */ /* 0x000fe200078e002b */
        /* <DEDUP_REMOVED lines=8> */
[----:B------:R-:W-:Y:S01]  /*7fbb0*/  STL.64 [R1+0x840], R4 ;  /* 0x0008400401007387 */ /* 0x000fe20000100a00 */
[----:B------:R0:W-:Y:S02]  /*7fbc0*/  STL.64 [R1+0x848], R6 ;  /* 0x0008480601007387 */ /* 0x0001e40000100a00 */
[----:B------:R-:W2:Y:S02]  /*7fbd0*/  LDL.LU R40, [R1+0xc50] ;  /* 0x000c500001287983 */ /* 0x000ea40000300800 */
[----:B------:R-:W2:Y:S01]  /*7fbe0*/  LDL.LU R41, [R1+0xc54] ;  /* 0x000c540001297983 */ /* 0x000ea20000300800 */
[----:B------:R-:W2:Y:S01]  /*7fbf0*/  LDL.LU R42, [R1+0xc58] ;  /* 0x000c5800012a7983 */ /* 0x000ea20000300800 */
[----:B------:R-:W2:Y:S02]  /*7fc00*/  LDL.LU R43, [R1+0xc5c] ;  /* 0x000c5c00012b7983 */ /* 0x000ea40000300800 */
[----:B------:R-:W2:Y:S02]  /*7fc10*/  LDL.LU.64 R46, [R1+0x98] ;  /* 0x00009800012e7983 */ /* 0x000ea40000300a00 */
[----:B------:R-:W-:-:S02]  /*7fc20*/  IMAD.MOV.U32 R9, RZ, RZ, R26 ;  /* 0x000000ffff097224 */ /* 0x000fc400078e001a */
[----:B------:R-:W-:Y:S02]  /*7fc30*/  IMAD.MOV.U32 R8, RZ, RZ, R27 ;  /* 0x000000ffff087224 */ /* 0x000fe400078e001b */
[C---:B------:R-:W-:Y:S08]  /*7fc40*/  HMMA.16816.F32 R24, R20.reuse, R10, R32 ;  /* 0x0000000a1418723c */ /* 0x040ff00000001820 */
[C---:B0-----:R-:W-:Y:S08]  /*7fc50*/  HMMA.16816.F32 R4, R20.reuse, R54, R16 ;  /* 0x000000361404723c */ /* 0x041ff00000001810 */
[----:B---3--:R-:W-:Y:S01]  /*7fc60*/  HMMA.16816.F32 R32, R20, R38, R48 ;  /* 0x000000261420723c */ /* 0x008fe20000001830 */
[----:B------:R-:W-:Y:S01]  /*7fc70*/  STL [R1+0x38b8], R15 ;  /* 0x0038b80f01007387 */ /* 0x000fe20000100800 */
[----:B------:R-:W-:Y:S05]  /*7fc80*/  STL.64 [R1+0x3850], R10 ;  /* 0x0038500a01007387 */ /* 0x000fea0000100a00 */
[----:B------:R-:W-:Y:S01]  /*7fc90*/  STL.64 [R1+0x830], R24 ;  /* 0x0008301801007387 */ /* 0x000fe20000100a00 */
[----:B------:R-:W-:Y:S07]  /*7fca0*/  STL.64 [R1+0x838], R26 ;  /* 0x0008381a01007387 */ /* 0x000fee0000100a00 */
[----:B------:R0:W-:Y:S02]  /*7fcb0*/  STL.64 [R1+0x820], R4 ;  /* 0x0008200401007387 */ /* 0x0001e40000100a00 */
[----:B------:R1:W-:Y:S02]  /*7fcc0*/  STL.64 [R1+0x828], R6 ;  /* 0x0008280601007387 */ /* 0x0003e40000100a00 */
[----:B------:R-:W-:-:S02]  /*7fcd0*/  IMAD.MOV.U32 R16, RZ, RZ, R4 ;  /* 0x000000ffff107224 */ /* 0x000fc400078e0004 */
[----:B------:R-:W-:Y:S02]  /*7fce0*/  IMAD.MOV.U32 R17, RZ, RZ, R5 ;  /* 0x000000ffff117224 */ /* 0x000fe400078e0005 */
[----:B------:R-:W-:Y:S01]  /*7fcf0*/  IMAD.MOV.U32 R18, RZ, RZ, R6 ;  /* 0x000000ffff127224 */ /* 0x000fe200078e0006 */
[----:B0-----:R-:W3:Y:S01]  /*7fd00*/  LDL.LU R4, [R1+0xc40] ;  /* 0x000c400001047983 */ /* 0x001ee20000300800 */
[----:B------:R-:W3:Y:S02]  /*7fd10*/  LDL.LU R5, [R1+0xc44] ;  /* 0x000c440001057983 */ /* 0x000ee40000300800 */
[----:B-1----:R-:W3:Y:S02]  /*7fd20*/  LDL.LU R6, [R1+0xc48] ;  /* 0x000c480001067983 */ /* 0x002ee40000300800 */
[----:B------:R-:W3:Y:S01]  /*7fd30*/  LDL.LU R7, [R1+0xc4c] ;  /* 0x000c4c0001077983 */ /* 0x000ee20000300800 */
[----:B------:R-:W3:Y:S01]  /*7fd40*/  LDL.LU.64 R26, [R1+0x88] ;  /* 0x00008800011a7983 */ /* 0x000ee20000300a00 */
[----:B------:R-:W-:Y:S02]  /*7fd50*/  STL [R1+0x3738], R17 ;  /* 0x0037381101007387 */ /* 0x000fe40000100800 */
[----:B------:R-:W-:Y:S02]  /*7fd60*/  STL [R1+0x3734], R18 ;  /* 0x0037341201007387 */ /* 0x000fe40000100800 */
[----:B------:R-:W-:Y:S01]  /*7fd70*/  STL.64 [R1+0x550], R32 ;  /* 0x0005502001007387 */ /* 0x000fe20000100a00 */
[----:B------:R0:W-:Y:S01]  /*7fd80*/  STL.64 [R1+0x558], R34 ;  /* 0x0005582201007387 */ /* 0x0001e20000100a00 */
[----:B------:R-:W4:Y:S02]  /*7fd90*/  LDL.LU R36, [R1+0xc30] ;  /* 0x000c300001247983 */ /* 0x000f240000300800 */
[----:B------:R-:W-:-:S02]  /*7fda0*/  IMAD.MOV.U32 R11, RZ, RZ, R38 ;  /* 0x000000ffff0b7224 */ /* 0x000fc400078e0026 */
[----:B------:R-:W-:Y:S02]  /*7fdb0*/  IMAD.MOV.U32 R57, RZ, RZ, R33 ;  /* 0x000000ffff397224 */ /* 0x000fe400078e0021 */
[----:B------:R-:W-:Y:S01]  /*7fdc0*/  IMAD.MOV.U32 R56, RZ, RZ, R32 ;  /* 0x000000ffff387224 */ /* 0x000fe200078e0020 */
[----:B------:R-:W4:Y:S01]  /*7fdd0*/  LDL.LU R37, [R1+0xc34] ;  /* 0x000c340001257983 */ /* 0x000f220000300800 */
[----:B------:R-:W-:Y:S02]  /*7fde0*/  IMAD.MOV.U32 R10, RZ, RZ, R39 ;  /* 0x000000ffff0a7224 */ /* 0x000fe400078e0027 */
[----:B------:R-:W4:Y:S02]  /*7fdf0*/  LDL.LU R38, [R1+0xc38] ;  /* 0x000c380001267983 */ /* 0x000f240000300800 */
[----:B------:R-:W4:Y:S01]  /*7fe00*/  LDL.LU R39, [R1+0xc3c] ;  /* 0x000c3c0001277983 */ /* 0x000f220000300800 */
[----:B0-----:R-:W4:Y:S01]  /*7fe10*/  LDL.LU.64 R34, [R1+0x78] ;  /* 0x0000780001227983 */ /* 0x001f220000300a00 */
[----:B------:R-:W-:Y:S02]  /*7fe20*/  STL.64 [R1+0x3948], R58 ;  /* 0x0039483a01007387 */ /* 0x000fe40000100a00 */
[----:B------:R-:W-:Y:S02]  /*7fe30*/  STL.64 [R1+0x3940], R56 ;  /* 0x0039403801007387 */ /* 0x000fe40000100a00 */
[----:B------:R-:W-:Y:S01]  /*7fe40*/  STL.64 [R1+0x38b0], R10 ;  /* 0x0038b00a01007387 */ /* 0x000fe20000100a00 */
[----:B------:R-:W-:Y:S01]  /*7fe50*/  STL.64 [R1+0x38a8], R8 ;  /* 0x0038a80801007387 */ /* 0x000fe20000100a00 */
[----:B------:R-:W-:-:S02]  /*7fe60*/  IMAD.MOV.U32 R3, RZ, RZ, R54 ;  /* 0x000000ffff037224 */ /* 0x000fc400078e0036 */
[----:B------:R-:W-:Y:S01]  /*7fe70*/  IMAD.MOV.U32 R2, RZ, RZ, R55 ;  /* 0x000000ffff027224 */ /* 0x000fe200078e0037 */
[C---:B--2---:R-:W-:Y:S01]  /*7fe80*/  HMMA.16816.F32 R40, R20.reuse, R46, R40 ;  /* 0x0000002e1428723c */ /* 0x044fe20000001828 */
[----:B------:R-:W-:Y:S02]  /*7fe90*/  IMAD.MOV.U32 R18, RZ, RZ, R46 ;  /* 0x000000ffff127224 */ /* 0x000fe400078e002e */
[----:B------:R-:W-:Y:S11]  /*7fea0*/  IMAD.MOV.U32 R17, RZ, RZ, R47 ;  /* 0x000000ffff117224 */ /* 0x000ff600078e002f */
[----:B------:R-:W-:Y:S09]  /*7feb0*/  @!UPT UIADD3 URZ, URZ, URZ, URZ ;  /* 0x0000003f3f3ff290 */ /* 0x000ff2000fffe03f */
[----:B------:R-:W-:Y:S01]  /*7fec0*/  STL.64 [R1+0x540], R40 ;  /* 0x0005402801007387 */ /* 0x000fe20000100a00 */
[----:B------:R0:W-:Y:S02]  /*7fed0*/  STL.64 [R1+0x548], R42 ;  /* 0x0005482a01007387 */ /* 0x0001e40000100a00 */
[----:B------:R-:W2:Y:S02]  /*7fee0*/  LDL.LU R44, [R1+0xc20] ;  /* 0x000c2000012c7983 */ /* 0x000ea40000300800 */
[----:B------:R-:W2:Y:S01]  /*7fef0*/  LDL.LU R45, [R1+0xc24] ;  /* 0x000c2400012d7983 */ /* 0x000ea20000300800 */
[----:B------:R-:W2:Y:S01]  /*7ff00*/  LDL.LU R46, [R1+0xc28] ;  /* 0x000c2800012e7983 */ /* 0x000ea20000300800 */
[----:B------:R-:W2:Y:S02]  /*7ff10*/  LDL.LU R47, [R1+0xc2c] ;  /* 0x000c2c00012f7983 */ /* 0x000ea40000300800 */
[----:B------:R-:W2:Y:S01]  /*7ff20*/  LDL.LU.64 R54, [R1+0x68] ;  /* 0x0000680001367983 */ /* 0x000ea20000300a00 */
[C---:B---3--:R-:W-:Y:S01]  /*7ff30*/  HMMA.16816.F32 R4, R20.reuse, R26, R4 ;  /* 0x0000001a1404723c */ /* 0x048fe20000001804 */
[----:B------:R-:W-:Y:S01]  /*7ff40*/  IMAD.MOV.U32 R19, RZ, RZ, R40 ;  /* 0x000000ffff137224 */ /* 0x000fe200078e0028 */
[----:B------:R-:W3:Y:S01]  /*7ff50*/  LDL.LU R48, [R1+0xc10] ;  /* 0x000c100001307983 */ /* 0x000ee20000300800 */
[----:B------:R-:W3:Y:S02]  /*7ff60*/  LDL.LU R49, [R1+0xc14] ;  /* 0x000c140001317983 */ /* 0x000ee40000300800 */
[----:B------:R-:W3:Y:S02]  /*7ff70*/  LDL.LU R50, [R1+0xc18] ;  /* 0x000c180001327983 */ /* 0x000ee40000300800 */
[----:B------:R-:W3:Y:S01]  /*7ff80*/  LDL.LU R51, [R1+0xc1c] ;  /* 0x000c1c0001337983 */ /* 0x000ee20000300800 */
[----:B0-----:R-:W3:Y:S01]  /*7ff90*/  LDL.LU.64 R42, [R1+0x58] ;  /* 0x00005800012a7983 */ /* 0x001ee20000300a00 */
[----:B------:R0:W-:Y:S02]  /*7ffa0*/  STL [R1+0x3740], R19 ;  /* 0x0037401301007387 */ /* 0x0001e40000100800 */
[----:B------:R1:W-:Y:S01]  /*7ffb0*/  STL [R1+0x373c], R16 ;  /* 0x00373c1001007387 */ /* 0x0003e20000100800 */
[----:B----4-:R-:W-:Y:S11]  /*7ffc0*/  HMMA.16816.F32 R36, R20, R34, R36 ;  /* 0x000000221424723c */ /* 0x010ff60000001824 */
[----:B------:R4:W-:Y:S01]  /*7ffd0*/  STL.64 [R1+0x530], R4 ;  /* 0x0005300401007387 */ /* 0x0009e20000100a00 */
[----:B------:R4:W-:Y:S02]  /*7ffe0*/  STL.64 [R1+0x538], R6 ;  /* 0x0005380601007387 */ /* 0x0009e40000100a00 */
[----:B------:R-:W3:Y:S02]  /*7fff0*/  LDL.LU R8, [R1+0xbe0] ;  /* 0x000be00001087983 */ /* 0x000ee40000300800 */
[----:B------:R-:W3:Y:S01]  /*80000*/  LDL.LU R9, [R1+0xbe4] ;  /* 0x000be40001097983 */ /* 0x000ee20000300800 */
[----:B------:R-:W3:Y:S01]  /*80010*/  LDL.LU R10, [R1+0xbe8] ;  /* 0x000be800010a7983 */ /* 0x000ee20000300800 */
[----:B------:R-:W3:Y:S02]  /*80020*/  LDL.LU R11, [R1+0xbec] ;  /* 0x000bec00010b7983 */ /* 0x000ee40000300800 */
[----:B------:R-:W3:Y:S02]  /*80030*/  LDL.LU.64 R58, [R1+0x28] ;  /* 0x00002800013a7983 */ /* 0x000ee40000300a00 */
[----:B0-----:R-:W-:-:S02]  /*80040*/  IMAD.MOV.U32 R19, RZ, RZ, R26 ;  /* 0x000000ffff137224 */ /* 0x001fc400078e001a */
[----:B-1----:R-:W-:Y:S01]  /*80050*/  IMAD.MOV.U32 R16, RZ, RZ, R27 ;  /* 0x000000ffff107224 */ /* 0x002fe200078e001b */
[----:B----4-:R-:W4:Y:S01]  /*80060*/  LDL.LU R4, [R1+0xbd0] ;  /* 0x000bd00001047983 */ /* 0x010f220000300800 */
[----:B------:R-:W4:Y:S02]  /*80070*/  LDL.LU R5, [R1+0xbd4] ;  /* 0x000bd40001057983 */ /* 0x000f240000300800 */
[----:B------:R-:W4:Y:S02]  /*80080*/  LDL.LU R6, [R1+0xbd8] ;  /* 0x000bd80001067983 */ /* 0x000f240000300800 */
[----:B------:R-:W4:Y:S01]  /*80090*/  LDL.LU R7, [R1+0xbdc] ;  /* 0x000bdc0001077983 */ /* 0x000f220000300800 */
[----:B------:R-:W4:Y:S01]  /*800a0*/  LDL.LU.64 R26, [R1+0x18] ;  /* 0x00001800011a7983 */ /* 0x000f220000300a00 */
[----:B------:R0:W-:Y:S02]  /*800b0*/  STL.64 [R1+0x38c8], R18 ;  /* 0x0038c81201007387 */ /* 0x0001e40000100a00 */
[----:B------:R-:W-:Y:S02]  /*800c0*/  STL.64 [R1+0x38c0], R16 ;  /* 0x0038c01001007387 */ /* 0x000fe40000100a00 */
[----:B------:R-:W-:Y:S01]  /*800d0*/  IMAD.MOV.U32 R29, RZ, RZ, R35 ;  /* 0x000000ffff1d7224 */ /* 0x000fe200078e0023 */
[----:B0-----:R-:W4:Y:S01]  /*800e0*/  LDL.LU.64 R18, [R1+0x38] ;  /* 0x0000380001127983 */ /* 0x001f220000300a00 */
[----:B------:R0:W-:Y:S02]  /*800f0*/  STL.64 [R1+0x520], R36 ;  /* 0x0005202401007387 */ /* 0x0001e40000100a00 */
[----:B------:R1:W-:Y:S02]  /*80100*/  STL.64 [R1+0x528], R38 ;  /* 0x0005282601007387 */ /* 0x0003e40000100a00 */
[----:B0-----:R-:W-:Y:S01]  /*80110*/  IMAD.MOV.U32 R36, RZ, RZ, R34 ;  /* 0x000000ffff247224 */ /* 0x001fe200078e0022 */
[----:B-1----:R-:W4:Y:S01]  /*80120*/  LDL.LU.64 R38, [R1+0x3a08] ;  /* 0x003a080001267983 */ /* 0x002f220000300a00 */
[----:B------:R-:W4:Y:S02]  /*80130*/  LDL.LU.64 R34, [R1+0x3a00] ;  /* 0x003a000001227983 */ /* 0x000f240000300a00 */
[----:B------:R-:W4:Y:S02]  /*80140*/  LDL.LU.64 R32, [R1+0x39f8] ;  /* 0x0039f80001207983 */ /* 0x000f240000300a00 */
[----:B------:R-:W-:Y:S01]  /*80150*/  STL.64 [R1+0x39b8], R30 ;  /* 0x0039b81e01007387 */ /* 0x000fe20000100a00 */
[----:B------:R0:W-:Y:S04]  /*80160*/  STL.64 [R1+0x39b0], R28 ;  /* 0x0039b01c01007387 */ /* 0x0001e80000100a00 */
        /* <DEDUP_REMOVED lines=9> */
[----:B0-----:R-:W2:Y:S01]  /*80200*/  LDL.LU.64 R46, [R1+0x39f0] ;  /* 0x0039f000012e7983 */ /* 0x001ea20000300a00 */
[----:B---3--:R-:W-:Y:S01]  /*80210*/  HMMA.16816.F32 R48, R20, R42, R48 ;  /* 0x0000002a1430723c */ /* 0x008fe20000001830 */
[----:B------:R-:W-:Y:S02]  /*80220*/  IMAD.MOV.U32 R37, RZ, RZ, R55 ;  /* 0x000000ffff257224 */ /* 0x000fe400078e0037 */
[----:B------:R-:W-:Y:S02]  /*80230*/  IMAD.MOV.U32 R44, RZ, RZ, R54 ;  /* 0x000000ffff2c7224 */ /* 0x000fe400078e0036 */
[----:B------:R-:W3:Y:S01]  /*80240*/  LDL.LU.64 R54, [R1+0x39e8] ;  /* 0x0039e80001367983 */ /* 0x000ee20000300a00 */
[----:B------:R-:W-:-:S02]  /*80250*/  IMAD.MOV.U32 R45, RZ, RZ, R43 ;  /* 0x000000ffff2d7224 */ /* 0x000fc400078e002b */
[----:B------:R-:W-:Y:S01]  /*80260*/  IMAD.MOV.U32 R52, RZ, RZ, R42 ;  /* 0x000000ffff347224 */ /* 0x000fe200078e002a */
[----:B----4-:R0:W-:Y:S01]  /*80270*/  STL.64 [R1+0x3998], R38 ;  /* 0x0039982601007387 */ /* 0x0101e20000100a00 */
[----:B------:R-:W-:Y:S03]  /*80280*/  STL.64 [R1+0x3990], R36 ;  /* 0x0039902401007387 */ /* 0x000fe60000100a00 */
[----:B0-----:R-:W4:Y:S10]  /*80290*/  LDL.LU.64 R38, [R1+0x48] ;  /* 0x0000480001267983 */ /* 0x001f340000300a00 */
[----:B------:R-:W-:Y:S02]  /*802a0*/  STL.64 [R1+0x810], R48 ;  /* 0x0008103001007387 */ /* 0x000fe40000100a00 */
[----:B------:R0:W-:Y:S02]  /*802b0*/  STL.64 [R1+0x818], R50 ;  /* 0x0008183201007387 */ /* 0x0001e40000100a00 */
[----:B0-----:R-:W3:Y:S01]  /*802c0*/  LDL.LU.64 R50, [R1+0x39e0] ;  /* 0x0039e00001327983 */ /* 0x001ee20000300a00 */
[----:B------:R-:W3:Y:S03]  /*802d0*/  LDL.LU.64 R42, [R1+0x39d8] ;  /* 0x0039d800012a7983 */ /* 0x000ee60000300a00 */
[----:B--2---:R-:W-:Y:S01]  /*802e0*/  STL.64 [R1+0x3978], R46 ;  /* 0x0039782e01007387 */ /* 0x004fe20000100a00 */
[----:B------:R0:W-:Y:S03]  /*802f0*/  STL.64 [R1+0x3970], R44 ;  /* 0x0039702c01007387 */ /* 0x0001e60000100a00 */
[----:B0-----:R-:W2:Y:S01]  /*80300*/  LDL.LU R44, [R1+0xc00] ;  /* 0x000c0000012c7983 */ /* 0x001ea20000300800 */
[----:B------:R-:W2:Y:S02]  /*80310*/  LDL.LU R45, [R1+0xc04] ;  /* 0x000c0400012d7983 */ /* 0x000ea40000300800 */
[----:B------:R-:W2:Y:S02]  /*80320*/  LDL.LU R46, [R1+0xc08] ;  /* 0x000c0800012e7983 */ /* 0x000ea40000300800 */
[----:B------:R-:W2:Y:S01]  /*80330*/  LDL.LU R47, [R1+0xc0c] ;  /* 0x000c0c00012f7983 */ /* 0x000ea20000300800 */
[C---:B------:R-:W-:Y:S08]  /*80340*/  HMMA.16816.F32 R28, R20.reuse, R18, R28 ;  /* 0x00000012141c723c */ /* 0x040ff0000000181c */
[C---:B------:R-:W-:Y:S08]  /*80350*/  HMMA.16816.F32 R8, R20.reuse, R58, R8 ;  /* 0x0000003a1408723c */ /* 0x040ff00000001808 */
[----:B------:R-:W-:Y:S01]  /*80360*/  HMMA.16816.F32 R4, R20, R26, R4 ;  /* 0x0000001a1404723c */ /* 0x000fe20000001804 */
[----:B------:R-:W-:-:S02]  /*80370*/  IMAD.MOV.U32 R49, RZ, RZ, R58 ;  /* 0x000000ffff317224 */ /* 0x000fc400078e003a */
[----:B------:R-:W-:Y:S02]  /*80380*/  IMAD.MOV.U32 R48, RZ, RZ, R59 ;  /* 0x000000ffff307224 */ /* 0x000fe400078e003b */
[----:B------:R-:W-:Y:S02]  /*80390*/  IMAD.MOV.U32 R41, RZ, RZ, R26 ;  /* 0x000000ffff297224 */ /* 0x000fe400078e001a */
[----:B------:R-:W-:Y:S02]  /*803a0*/  IMAD.MOV.U32 R40, RZ, RZ, R27 ;  /* 0x000000ffff287224 */ /* 0x000fe400078e001b */
[----:B----4-:R-:W-:Y:S01]  /*803b0*/  IMAD.MOV.U32 R53, RZ, RZ, R39 ;  /* 0x000000ffff357224 */ /* 0x010fe200078e0027 */
[----:B--2---:R-:W-:Y:S11]  /*803c0*/  HMMA.16816.F32 R44, R20, R38, R44 ;  /* 0x00000026142c723c */ /* 0x004ff6000000182c */
[----:B------:R-:W-:Y:S11]  /*803d0*/  @!UPT UIADD3 URZ, URZ, URZ, URZ ;  /* 0x0000003f3f3ff290 */ /* 0x000ff6000fffe03f */
[----:B------:R-:W-:Y:S01]  /*803e0*/  @!UPT UIADD3 URZ, URZ, URZ, URZ ;  /* 0x0000003f3f3ff290 */ /* 0x000fe2000fffe03f */
[----:B------:R-:W-:Y:S01]  /*803f0*/  STL.64 [R1+0x800], R44 ;  /* 0x0008002c01007387 */ /* 0x000fe20000100a00 */
[----:B------:R-:W-:Y:S02]  /*80400*/  STL.64 [R1+0x808], R46 ;  /* 0x0008082e01007387 */ /* 0x000fe40000100a00 */
[----:B---3--:R-:W-:Y:S02]  /*80410*/  STL.64 [R1+0x3958], R54 ;  /* 0x0039583601007387 */ /* 0x008fe40000100a00 */
[----:B------:R-:W-:Y:S01]  /*80420*/  STL.64 [R1+0x3950], R52 ;  /* 0x0039503401007387 */ /* 0x000fe20000100a00 */
[----:B------:R-:W-:Y:S01]  /*80430*/  STL.64 [R1+0x7f0], R28 ;  /* 0x0007f01c01007387 */ /* 0x000fe20000100a00 */
[----:B------:R-:W-:Y:S02]  /*80440*/  STL.64 [R1+0x7f8], R30 ;  /* 0x0007f81e01007387 */ /* 0x000fe40000100a00 */
[----:B------:R-:W-:Y:S02]  /*80450*/  STL.64 [R1+0x7e0], R8 ;  /* 0x0007e00801007387 */ /* 0x000fe40000100a00 */
[----:B------:R-:W-:Y:S01]  /*80460*/  STL.64 [R1+0x7e8], R10 ;  /* 0x0007e80a01007387 */ /* 0x000fe20000100a00 */
[----:B------:R-:W-:Y:S01]  /*80470*/  STL.64 [R1+0x3968], R50 ;  /* 0x0039683201007387 */ /* 0x000fe20000100a00 */
[----:B------:R-:W-:Y:S02]  /*80480*/  STL.64 [R1+0x3960], R48 ;  /* 0x0039603001007387 */ /* 0x000fe40000100a00 */
[----:B------:R-:W-:Y:S02]  /*80490*/  STL.64 [R1+0x7d0], R4 ;  /* 0x0007d00401007387 */ /* 0x000fe40000100a00 */
[----:B------:R0:W-:Y:S01]  /*804a0*/  STL.64 [R1+0x7d8], R6 ;  /* 0x0007d80601007387 */ /* 0x0001e20000100a00 */
[----:B------:R-:W-:Y:S01]  /*804b0*/  STL.64 [R1+0x3988], R42 ;  /* 0x0039882a01007387 */ /* 0x000fe20000100a00 */
[----:B------:R-:W-:Y:S02]  /*804c0*/  STL.64 [R1+0x3980], R40 ;  /* 0x0039802801007387 */ /* 0x000fe40000100a00 */
[----:B0-----:R-:W-:-:S02]  /*804d0*/  IMAD.MOV.U32 R6, RZ, RZ, R33 ;  /* 0x000000ffff067224 */ /* 0x001fc400078e0021 */
[----:B------:R-:W-:Y:S01]  /*804e0*/  IMAD.MOV.U32 R7, RZ, RZ, R12 ;  /* 0x000000ffff077224 */ /* 0x000fe200078e000c */
[----:B------:R-:W2:Y:S01]  /*804f0*/  LDL.LU R33, [R1+0x39d0] ;  /* 0x0039d00001217983 */ /* 0x000ea20000300800 */
[----:B------:R-:W3:Y:S03]  /*80500*/  LDL.LU R12, [R1+0x39cc] ;  /* 0x0039cc00010c7983 */ /* 0x000ee60000300800 */
[----:B------:R0:W-:Y:S01]  /*80510*/  STL.64 [R1+0x38d0], R6 ;  /* 0x0038d00601007387 */ /* 0x0001e20000100a00 */
[----:B------:R-:W4:Y:S02]  /*80520*/  LDL.LU R8, [R1+0xa80] ;  /* 0x000a800001087983 */ /* 0x000f240000300800 */
[----:B------:R-:W4:Y:S02]  /*80530*/  LDL.LU R9, [R1+0xa84] ;  /* 0x000a840001097983 */ /* 0x000f240000300800 */
[----:B------:R-:W2:Y:S01]  /*80540*/  LDL.LU R10, [R1+0xa88] ;  /* 0x000a8800010a7983 */ /* 0x000ea20000300800 */
[----:B------:R-:W2:Y:S01]  /*80550*/  LDL.LU R11, [R1+0xa8c] ;  /* 0x000a8c00010b7983 */ /* 0x000ea20000300800 */
[----:B------:R-:W-:-:S02]  /*80560*/  IMAD.MOV.U32 R15, RZ, RZ, R13 ;  /* 0x000000ffff0f7224 */ /* 0x000fc400078e000d */
[----:B0-----:R-:W-:Y:S02]  /*80570*/  IMAD.MOV.U32 R6, RZ, RZ, R35 ;  /* 0x000000ffff067224 */ /* 0x001fe400078e0023 */
[----:B------:R-:W-:Y:S01]  /*80580*/  IMAD.MOV.U32 R7, RZ, RZ, R34 ;  /* 0x000000ffff077224 */ /* 0x000fe200078e0022 */
[----:B--2---:R-:W-:Y:S01]  /*80590*/  STL.64 [R1+0x38e0], R10 ;  /* 0x0038e00a01007387 */ /* 0x004fe20000100a00 */
[----:B----4-:R0:W-:Y:S02]  /*805a0*/  STL.64 [R1+0x38d8], R8 ;  /* 0x0038d80801007387 */ /* 0x0101e40000100a00 */
[----:B------:R-:W2:Y:S02]  /*805b0*/  LDL.LU R13, [R1+0x39c8] ;  /* 0x0039c800010d7983 */ /* 0x000ea40000300800 */
[----:B------:R1:W-:Y:S01]  /*805c0*/  STL.64 [R1+0x38e8], R14 ;  /* 0x0038e80e01007387 */ /* 0x0003e20000100a00 */
[----:B------:R4:W-:Y:S04]  /*805d0*/  STL.64 [R1+0x38f0], R6 ;  /* 0x0038f00601007387 */ /* 0x0009e80000100a00 */
[----:B0-----:R-:W2:Y:S01]  /*805e0*/  LDL.LU R8, [R1+0xaa0] ;  /* 0x000aa00001087983 */ /* 0x001ea20000300800 */
[----:B------:R-:W2:Y:S02]  /*805f0*/  LDL.LU R9, [R1+0xaa4] ;  /* 0x000aa40001097983 */ /* 0x000ea40000300800 */
[----:B------:R-:W2:Y:S02]  /*80600*/  LDL.LU R10, [R1+0xaa8] ;  /* 0x000aa800010a7983 */ /* 0x000ea40000300800 */
[----:B------:R-:W2:Y:S02]  /*80610*/  LDL.LU R11, [R1+0xaac] ;  /* 0x000aac00010b7983 */ /* 0x000ea40000300800 */
[----:B-1----:R-:W-:-:S02]  /*80620*/  IMAD.MOV.U32 R14, RZ, RZ, R33 ;  /* 0x000000ffff0e7224 */ /* 0x002fc400078e0021 */
[----:B------:R-:W-:Y:S01]  /*80630*/  IMAD.MOV.U32 R15, RZ, RZ, R32 ;  /* 0x000000ffff0f7224 */ /* 0x000fe200078e0020 */
[----:B--2---:R-:W-:Y:S01]  /*80640*/  STL.64 [R1+0x3900], R10 ;  /* 0x0039000a01007387 */ /* 0x004fe20000100a00 */
[----:B------:R-:W-:Y:S03]  /*80650*/  STL.64 [R1+0x38f8], R8 ;  /* 0x0038f80801007387 */ /* 0x000fe60000100a00 */
[----:B------:R-:W-:Y:S02]  /*80660*/  STL.64 [R1+0x3908], R14 ;  /* 0x0039080e01007387 */ /* 0x000fe40000100a00 */
[----:B------:R-:W2:Y:S01]  /*80670*/  LDL.LU R4, [R1+0xab0] ;  /* 0x000ab00001047983 */ /* 0x000ea20000300800 */
[----:B------:R-:W2:Y:S01]  /*80680*/  LDL.LU R5, [R1+0xab4] ;  /* 0x000ab40001057983 */ /* 0x000ea20000300800 */
[----:B----4-:R-:W4:Y:S02]  /*80690*/  LDL.LU R6, [R1+0xab8] ;  /* 0x000ab80001067983 */ /* 0x010f240000300800 */
[----:B------:R-:W4:Y:S02]  /*806a0*/  LDL.LU R7, [R1+0xabc] ;  /* 0x000abc0001077983 */ /* 0x000f240000300800 */
[----:B----4-:R-:W-:Y:S01]  /*806b0*/  STL.64 [R1+0x3918], R6 ;  /* 0x0039180601007387 */ /* 0x010fe20000100a00 */
[----:B--2---:R-:W-:Y:S02]  /*806c0*/  STL.64 [R1+0x3910], R4 ;  /* 0x0039100401007387 */ /* 0x004fe40000100a00 */
[----:B------:R-:W2:Y:S02]  /*806d0*/  LDL.LU R24, [R1+0xb40] ;  /* 0x000b400001187983 */ /* 0x000ea40000300800 */
[----:B------:R-:W2:Y:S01]  /*806e0*/  LDL.LU R25, [R1+0xb44] ;  /* 0x000b440001197983 */ /* 0x000ea20000300800 */
[----:B------:R-:W4:Y:S01]  /*806f0*/  LDL.LU R26, [R1+0xb48] ;  /* 0x000b4800011a7983 */ /* 0x000f220000300800 */
[----:B------:R-:W4:Y:S02]  /*80700*/  LDL.LU R27, [R1+0xb4c] ;  /* 0x000b4c00011b7983 */ /* 0x000f240000300800 */
[----:B------:R-:W-:Y:S01]  /*80710*/  IMAD.MOV.U32 R61, RZ, RZ, R38 ;  /* 0x000000ffff3d7224 */ /* 0x000fe200078e0026 */
[----:B----4-:R-:W-:Y:S01]  /*80720*/  STL.64 [R1+0x39a8], R26 ;  /* 0x0039a81a01007387 */ /* 0x010fe20000100a00 */
[----:B--2---:R0:W-:Y:S02]  /*80730*/  STL.64 [R1+0x39a0], R24 ;  /* 0x0039a01801007387 */ /* 0x0041e40000100a00 */
        /* <DEDUP_REMOVED lines=17> */
[----:B0-----:R-:W4:Y:S01]  /*80850*/  LDL.LU R24, [R1+0xbb0] ;  /* 0x000bb00001187983 */ /* 0x001f220000300800 */
        /* <DEDUP_REMOVED lines=10> */
[----:B------:R-:W-:-:S02]  /*80900*/  IMAD.MOV.U32 R10, RZ, RZ, R13 ;  /* 0x000000ffff0a7224 */ /* 0x000fc400078e000d */
[----:B---3--:R-:W-:Y:S01]  /*80910*/  IMAD.MOV.U32 R11, RZ, RZ, R12 ;  /* 0x000000ffff0b7224 */ /* 0x008fe200078e000c */
[----:B------:R-:W3:Y:S01]  /*80920*/  LDL.LU R51, [R1+0xb7c] ;  /* 0x000b7c0001337983 */ /* 0x000ee20000300800 */
[----:B------:R-:W3:Y:S02]  /*80930*/  LDL.LU R56, [R1+0xb50] ;  /* 0x000b500001387983 */ /* 0x000ee40000300800 */
[----:B------:R-:W3:Y:S02]  /*80940*/  LDL.LU R57, [R1+0xb54] ;  /* 0x000b540001397983 */ /* 0x000ee40000300800 */
[----:B------:R-:W3:Y:S01]  /*80950*/  LDL.LU R58, [R1+0xb58] ;  /* 0x000b5800013a7983 */ /* 0x000ee20000300800 */
[----:B------:R-:W3:Y:S01]  /*80960*/  LDL.LU R59, [R1+0xb5c] ;  /* 0x000b5c00013b7983 */ /* 0x000ee20000300800 */
[----:B------:R0:W-:Y:S02]  /*80970*/  STL.64 [R1+0x3920], R10 ;  /* 0x0039200a01007387 */ /* 0x0001e40000100a00 */
        /* <DEDUP_REMOVED lines=8> */
[----:B------:R-:W-:Y:S01]  /*80a00*/  IMAD.MOV.U32 R0, RZ, RZ, R18 ;  /* 0x000000ffff007224 */ /* 0x000fe200078e0012 */
[----:B0-----:R-:W3:Y:S01]  /*80a10*/  LDL.LU R10, [R1+0xad8] ;  /* 0x000ad800010a7983 */ /* 0x001ee20000300800 */
[----:B------:R-:W3:Y:S02]  /*80a20*/  LDL.LU R11, [R1+0xadc] ;  /* 0x000adc00010b7983 */ /* 0x000ee40000300800 */
[----:B------:R-:W3:Y:S02]  /*80a30*/  LDL.LU R16, [R1+0xa90] ;  /* 0x000a900001107983 */ /* 0x000ee40000300800 */
[----:B------:R-:W3:Y:S02]  /*80a40*/  LDL.LU R17, [R1+0xa94] ;  /* 0x000a940001117983 */ /* 0x000ee40000300800 */
[----:B------:R-:W-:Y:S01]  /*80a50*/  IMAD.MOV.U32 R60, RZ, RZ, R19 ;  /* 0x000000ffff3c7224 */ /* 0x000fe200078e0013 */
[----:B------:R-:W3:Y:S01]  /*80a60*/  LDL.LU R18, [R1+0xa98] ;  /* 0x000a980001127983 */ /* 0x000ee20000300800 */
[----:B------:R-:W3:Y:S01]  /*80a70*/  LDL.LU R19, [R1+0xa9c] ;  /* 0x000a9c0001137983 */ /* 0x000ee20000300800 */
        /* <DEDUP_REMOVED lines=8> */
[----:B------:R-:W4:Y:S02]  /*80b00*/  LDL.LU.64 R30, [R1+0x39b8] ;  /* 0x0039b800011e7983 */ /* 0x000f240000300a00 */
[----:B------:R-:W2:Y:S01]  /*80b10*/  LDL.LU.64 R28, [R1+0x39b0] ;  /* 0x0039b000011c7983 */ /* 0x000ea20000300a00 */
[C---:B----4-:R-:W-:Y:S08]  /*80b20*/  HMMA.16816.F32 R24, R20.reuse, R30, R24 ;  /* 0x0000001e1418723c */ /* 0x050ff00000001818 */
[C---:B--2---:R-:W-:Y:S11]  /*80b30*/  HMMA.16816.F32 R36, R20.reuse, R34, R36 ;  /* 0x000000221424723c */ /* 0x044ff60000001824 */
[----:B------:R-:W-:Y:S04]  /*80b40*/  @!UPT UIADD3 URZ, URZ, URZ, URZ ;  /* 0x0000003f3f3ff290 */ /* 0x000fe8000fffe03f */
[----:B------:R-:W-:Y:S01]  /*80b50*/  STL.64 [R1+0x7b0], R24 ;  /* 0x0007b01801007387 */ /* 0x000fe20000100a00 */
[----:B------:R0:W-:Y:S03]  /*80b60*/  STL.64 [R1+0x7b8], R26 ;  /* 0x0007b81a01007387 */ /* 0x0001e60000100a00 */
[----:B0-----:R-:W2:Y:S01]  /*80b70*/  LDL.LU.64 R26, [R1+0x39a8] ;  /* 0x0039a800011a7983 */ /* 0x001ea20000300a00 */
[----:B------:R-:W2:Y:S02]  /*80b80*/  LDL.LU.64 R24, [R1+0x39a0] ;  /* 0x0039a00001187983 */ /* 0x000ea40000300a00 */
[----:B------:R-:W-:Y:S02]  /*80b90*/  STL.64 [R1+0x3748], R30 ;  /* 0x0037481e01007387 */ /* 0x000fe40000100a00 */
[----:B------:R-:W-:Y:S01]  /*80ba0*/  STL.64 [R1+0x7a0], R36 ;  /* 0x0007a02401007387 */ /* 0x000fe20000100a00 */
[----:B------:R0:W-:Y:S04]  /*80bb0*/  STL.64 [R1+0x7a8], R38 ;  /* 0x0007a82601007387 */ /* 0x0001e80000100a00 */
        /* <DEDUP_REMOVED lines=40> */
[----:B0-----:R-:W2:Y:S01]  /*80e40*/  LDL.LU.64 R58, [R1+0x3948] ;  /* 0x00394800013a7983 */ /* 0x001ea20000300a00 */
[----:B------:R-:W3:Y:S02]  /*80e50*/  LDL.LU.64 R56, [R1+0x3940] ;  /* 0x0039400001387983 */ /* 0x000ee40000300a00 */
[----:B------:R-:W-:Y:S01]  /*80e60*/  STL.64 [R1+0x3778], R54 ;  /* 0x0037783601007387 */ /* 0x000fe20000100a00 */
[----:B--2---:R-:W-:Y:S01]  /*80e70*/  HMMA.16816.F32 R20, R20, R58, R24 ;  /* 0x0000003a1414723c */ /* 0x004fe20000001818 */
[----:B------:R-:W2:Y:S01]  /*80e80*/  LDL.LU.64 R26, [R1+0x3938] ;  /* 0x00393800011a7983 */ /* 0x000ea20000300a00 */
[----:B------:R-:W3:Y:S11]  /*80e90*/  LDL.LU.64 R24, [R1+0x3930] ;  /* 0x0039300001187983 */ /* 0x000ef60000300a00 */
[----:B------:R-:W-:Y:S10]  /*80ea0*/  @!UPT UIADD3 URZ, URZ, URZ, URZ ;  /* 0x0000003f3f3ff290 */ /* 0x000ff4000fffe03f */
[----:B------:R-:W-:Y:S01]  /*80eb0*/  STL.64 [R1+0x740], R20 ;  /* 0x0007401401007387 */ /* 0x000fe20000100a00 */
[----:B------:R2:W-:Y:S02]  /*80ec0*/  STL.64 [R1+0x748], R22 ;  /* 0x0007481601007387 */ /* 0x0005e40000100a00 */
[----:B--2---:R-:W-:Y:S02]  /*80ed0*/  IMAD.MOV.U32 R22, RZ, RZ, R26 ;  /* 0x000000ffff167224 */ /* 0x004fe400078e001a */
[----:B------:R-:W-:Y:S01]  /*80ee0*/  IMAD.MOV.U32 R23, RZ, RZ, R27 ;  /* 0x000000ffff177224 */ /* 0x000fe200078e001b */
[----:B------:R-:W2:Y:S01]  /*80ef0*/  LDL.LU R26, [R1+0x392c] ;  /* 0x00392c00011a7983 */ /* 0x000ea20000300800 */
[----:B------:R-:W2:Y:S02]  /*80f00*/  LDL.LU R27, [R1+0x3928] ;  /* 0x00392800011b7983 */ /* 0x000ea40000300800 */
[----:B------:R-:W-:Y:S02]  /*80f10*/  STL.64 [R1+0x3788], R58 ;  /* 0x0037883a01007387 */ /* 0x000fe40000100a00 */
[----:B---3--:R0:W-:Y:S02]  /*80f20*/  STL.64 [R1+0x3780], R56 ;  /* 0x0037803801007387 */ /* 0x0081e40000100a00 */
[----:B0-----:R-:W3:Y:S01]  /*80f30*/  LDL.LU R56, [R1+0xa70] ;  /* 0x000a700001387983 */ /* 0x001ee20000300800 */
[----:B------:R-:W3:Y:S02]  /*80f40*/  LDL.LU R57, [R1+0xa74] ;  /* 0x000a740001397983 */ /* 0x000ee40000300800 */
[----:B------:R-:W3:Y:S02]  /*80f50*/  LDL.LU R58, [R1+0xa78] ;  /* 0x000a7800013a7983 */ /* 0x000ee40000300800 */
[----:B------:R-:W3:Y:S01]  /*80f60*/  LDL.LU R59, [R1+0xa7c] ;  /* 0x000a7c00013b7983 */ /* 0x000ee20000300800 */
[C---:B--2---:R-:W-:Y:S01]  /*80f70*/  HMMA.16816.F32 R4, R24.reuse, R6, R8 ;  /* 0x000000061804723c */ /* 0x044fe20000001808 */
[----:B------:R-:W2:Y:S11]  /*80f80*/  LDL.LU.64 R10, [R1+0x3920] ;  /* 0x00392000010a7983 */ /* 0x000eb60000300a00 */
[----:B------:R-:W-:Y:S11]  /*80f90*/  @!UPT UIADD3 URZ, URZ, URZ, URZ ;  /* 0x0000003f3f3ff290 */ /* 0x000ff6000fffe03f */
[----:B------:R-:W-:Y:S01]  /*80fa0*/  STL.64 [R1+0x15a0], R4 ;  /* 0x0015a00401007387 */ /* 0x000fe20000100a00 */
[----:B------:R0:W-:Y:S03]  /*80fb0*/  STL.64 [R1+0x15a8], R6 ;  /* 0x0015a80601007387 */ /* 0x0001e60000100a00 */
[----:B0-----:R-:W3:Y:S01]  /*80fc0*/  LDL.LU.64 R6, [R1+0x3918] ;  /* 0x0039180001067983 */ /* 0x001ee20000300a00 */
[----:B------:R-:W3:Y:S01]  /*80fd0*/  LDL.LU.64 R4, [R1+0x3910] ;  /* 0x0039100001047983 */ /* 0x000ee20000300a00 */
[C---:B--2---:R-:W-:Y:S02]  /*80fe0*/  HMMA.16816.F32 R8, R24.reuse, R10, R12 ;  /* 0x0000000a1808723c */ /* 0x044fe4000000180c */
[----:B------:R-:W3:Y:S11]  /*80ff0*/  LDL.LU.64 R14, [R1+0x3908] ;  /* 0x00390800010e7983 */ /* 0x000ef60000300a00 */
        /* <DEDUP_REMOVED lines=18> */
[C---:B---3--:R-:W-:Y:S08]  /*81120*/  HMMA.16816.F32 R12, R24.reuse, R14, R16 ;  /* 0x0000000e180c723c */ /* 0x048ff00000001810 */
[----:B------:R-:W-:Y:S01]  /*81130*/  HMMA.16816.F32 R20, R24, R22, R56 ;  /* 0x000000161814723c */ /* 0x000fe20000001838 */
[----:B------:R-:W3:Y:S01]  /*81140*/  LDL.LU.64 R18, [R1+0x38c8] ;  /* 0x0038c80001127983 */ /* 0x000ee20000300a00 */
[----:B------:R-:W3:Y:S01]  /*81150*/  LDL.LU.64 R16, [R1+0x38c0] ;  /* 0x0038c00001107983 */ /* 0x000ee20000300a00 */
[----:B------:R-:W-:-:S02]  /*81160*/  IMAD.MOV.U32 R30, RZ, RZ, R33 ;  /* 0x000000ffff1e7224 */ /* 0x000fc400078e0021 */
[----:B------:R-:W-:-:S10]  /*81170*/  IMAD.MOV.U32 R31, RZ, RZ, R32 ;  /* 0x000000ffff1f7224 */ /* 0x000fd400078e0020 */
[----:B------:R-:W-:Y:S01]  /*81180*/  STL.64 [R1+0x13c0], R12 ;  /* 0x0013c00c01007387 */ /* 0x000fe20000100a00 */
[----:B------:R0:W-:Y:S03]  /*81190*/  STL.64 [R1+0x13c8], R14 ;  /* 0x0013c80e01007387 */ /* 0x0001e60000100a00 */
[----:B0-----:R-:W3:Y:S01]  /*811a0*/  LDL.LU R15, [R1+0x38b8] ;  /* 0x0038b800010f7983 */ /* 0x001ee20000300800 */
[----:B------:R-:W-:-:S04]  /*811b0*/  IMAD.MOV.U32 R12, RZ, RZ, R14 ;  /* 0x000000ffff0c7224 */ /* 0x000fc800078e000e */
[----:B------:R-:W-:Y:S01]  /*811c0*/  IMAD.MOV.U32 R14, RZ, RZ, R22 ;  /* 0x000000ffff0e7224 */ /* 0x000fe200078e0016 */
[----:B--2---:R-:W-:Y:S01]  /*811d0*/  HMMA.16816.F32 R4, R24, R6, R8 ;  /* 0x000000061804723c */ /* 0x004fe20000001808 */
[----:B------:R-:W2:Y:S01]  /*811e0*/  LDL.LU.64 R10, [R1+0x38b0] ;  /* 0x0038b000010a7983 */ /* 0x000ea20000300a00 */
[----:B------:R-:W2:Y:S11]  /*811f0*/  LDL.LU.64 R8, [R1+0x38a8] ;  /* 0x0038a80001087983 */ /* 0x000eb60000300a00 */
[----:B------:R-:W-:Y:S10]  /*81200*/  @!UPT UIADD3 URZ, URZ, URZ, URZ ;  /* 0x0000003f3f3ff290 */ /* 0x000ff4000fffe03f */
[----:B------:R-:W-:Y:S01]  /*81210*/  STL.64 [R1+0x13b0], R4 ;  /* 0x0013b00401007387 */ /* 0x000fe20000100a00 */
[----:B------:R0:W-:Y:S02]  /*81220*/  STL.64 [R1+0x13b8], R6 ;  /* 0x0013b80601007387 */ /* 0x0001e40000100a00 */
[----:B------:R-:W-:Y:S02]  /*81230*/  IMAD.MOV.U32 R13, RZ, RZ, R6 ;  /* 0x000000ffff0d7224 */ /* 0x000fe400078e0006 */
[----:B0-----:R-:W2:Y:S01]  /*81240*/  LDL.LU.64 R6, [R1+0x38a0] ;  /* 0x0038a00001067983 */ /* 0x001ea20000300a00 */
[----:B------:R-:W2:Y:S02]  /*81250*/  LDL.LU.64 R4, [R1+0x3898] ;  /* 0x0038980001047983 */ /* 0x000ea40000300a00 */
[----:B------:R-:W-:Y:S02]  /*81260*/  STL.64 [R1+0x13a0], R20 ;  /* 0x0013a01401007387 */ /* 0x000fe40000100a00 */
[----:B------:R-:W-:Y:S01]  /*81270*/  STL.64 [R1+0x13a8], R22 ;  /* 0x0013a81601007387 */ /* 0x000fe20000100a00 */
[----:B------:R-:W-:Y:S01]  /*81280*/  STL [R1+0x3890], R14 ;  /* 0x0038900e01007387 */ /* 0x000fe20000100800 */
[----:B------:R-:W-:Y:S02]  /*81290*/  STL.64 [R1+0x3888], R12 ;  /* 0x0038880c01007387 */ /* 0x000fe40000100a00 */
[----:B------:R0:W-:Y:S02]  /*812a0*/  STL.64 [R1+0x3790], R30 ;  /* 0x0037901e01007387 */ /* 0x0001e40000100a00 */
[----:B------:R-:W2:Y:S01]  /*812b0*/  LDL.LU R32, [R1+0x960] ;  /* 0x0009600001207983 */ /* 0x000ea20000300800 */
[----:B------:R-:W2:Y:S01]  /*812c0*/  LDL.LU R33, [R1+0x964] ;  /* 0x0009640001217983 */ /* 0x000ea20000300800 */
[----:B------:R-:W2:Y:S02]  /*812d0*/  LDL.LU R34, [R1+0x968] ;  /* 0x0009680001227983 */ /* 0x000ea40000300800 */
        /* <DEDUP_REMOVED lines=26> */
[----:B------:R0:W-:Y:S01]  /*81480*/  STL.64 [R1+0x37d8], R54 ;  /* 0x0037d83601007387 */ /* 0x0001e20000100a00 */
[----:B------:R-:W-:Y:S01]  /*81490*/  STL.64 [R1+0x37e0], R30 ;  /* 0x0037e01e01007387 */ /* 0x000fe20000100a00 */
[----:B-1----:R-:W2:Y:S02]  /*814a0*/  LDL.LU R32, [R1+0x9a0] ;  /* 0x0009a00001207983 */ /* 0x002ea40000300800 */
[----:B------:R-:W2:Y:S02]  /*814b0*/  LDL.LU R33, [R1+0x9a4] ;  /* 0x0009a40001217983 */ /* 0x000ea40000300800 */
[----:B------:R-:W2:Y:S01]  /*814c0*/  LDL.LU R34, [R1+0x9a8] ;  /* 0x0009a80001227983 */ /* 0x000ea20000300800 */
[----:B------:R-:W2:Y:S01]  /*814d0*/  LDL.LU R35, [R1+0x9ac] ;  /* 0x0009ac0001237983 */ /* 0x000ea20000300800 */
[----:B------:R-:W-:-:S02]  /*814e0*/  IMAD.MOV.U32 R38, RZ, RZ, R52 ;  /* 0x000000ffff267224 */ /* 0x000fc400078e0034 */
[----:B----4-:R-:W-:Y:S01]  /*814f0*/  IMAD.MOV.U32 R39, RZ, RZ, R45 ;  /* 0x000000ffff277224 */ /* 0x010fe200078e002d */
[----:B--2---:R3:W-:Y:S01]  /*81500*/  STL.64 [R1+0x37f0], R34 ;  /* 0x0037f02201007387 */ /* 0x0047e20000100a00 */
[----:B------:R-:W-:Y:S03]  /*81510*/  STL.64 [R1+0x37e8], R32 ;  /* 0x0037e82001007387 */ /* 0x000fe60000100a00 */
[----:B------:R1:W-:Y:S02]  /*81520*/  STL.64 [R1+0x37f8], R38 ;  /* 0x0037f82601007387 */ /* 0x0003e40000100a00 */
[----:B------:R-:W2:Y:S01]  /*81530*/  LDL.LU R40, [R1+0x9b0] ;  /* 0x0009b00001287983 */ /* 0x000ea20000300800 */
[----:B------:R-:W2:Y:S01]  /*81540*/  LDL.LU R41, [R1+0x9b4] ;  /* 0x0009b40001297983 */ /* 0x000ea20000300800 */
[----:B------:R-:W4:Y:S02]  /*81550*/  LDL.LU R42, [R1+0x9b8] ;  /* 0x0009b800012a7983 */ /* 0x000f240000300800 */
[----:B------:R-:W4:Y:S02]  /*81560*/  LDL.LU R43, [R1+0x9bc] ;  /* 0x0009bc00012b7983 */ /* 0x000f240000300800 */
[----:B------:R-:W-:-:S02]  /*81570*/  IMAD.MOV.U32 R46, RZ, RZ, R44 ;  /* 0x000000ffff2e7224 */ /* 0x000fc400078e002c */
[----:B------:R-:W-:Y:S01]  /*81580*/  IMAD.MOV.U32 R47, RZ, RZ, R37 ;  /* 0x000000ffff2f7224 */ /* 0x000fe200078e0025 */
[----:B----4-:R4:W-:Y:S01]  /*81590*/  STL.64 [R1+0x3808], R42 ;  /* 0x0038082a01007387 */ /* 0x0109e20000100a00 */
[----:B--2---:R-:W-:Y:S03]  /*815a0*/  STL.64 [R1+0x3800], R40 ;  /* 0x0038002801007387 */ /* 0x004fe60000100a00 */
[----:B------:R2:W-:Y:S02]  /*815b0*/  STL.64 [R1+0x3810], R46 ;  /* 0x0038102e01007387 */ /* 0x0005e40000100a00 */
[----:B0-----:R-:W2:Y:S01]  /*815c0*/  LDL.LU R48, [R1+0x9c0] ;  /* 0x0009c00001307983 */ /* 0x001ea20000300800 */
[----:B------:R-:W2:Y:S01]  /*815d0*/  LDL.LU R49, [R1+0x9c4] ;  /* 0x0009c40001317983 */ /* 0x000ea20000300800 */
[----:B------:R-:W2:Y:S02]  /*815e0*/  LDL.LU R50, [R1+0x9c8] ;  /* 0x0009c80001327983 */ /* 0x000ea40000300800 */
[----:B------:R-:W2:Y:S02]  /*815f0*/  LDL.LU R51, [R1+0x9cc] ;  /* 0x0009cc0001337983 */ /* 0x000ea40000300800 */
[----:B------:R-:W-:-:S02]  /*81600*/  IMAD.MOV.U32 R54, RZ, RZ, R36 ;  /* 0x000000ffff367224 */ /* 0x000fc400078e0024 */
[----:B------:R-:W-:Y:S02]  /*81610*/  IMAD.MOV.U32 R55, RZ, RZ, R29 ;  /* 0x000000ffff377224 */ /* 0x000fe400078e001d */
[----:B---3--:R-:W-:Y:S02]  /*81620*/  IMAD.MOV.U32 R34, RZ, RZ, R19 ;  /* 0x000000ffff227224 */ /* 0x008fe400078e0013 */
[----:B------:R-:W-:Y:S01]  /*81630*/  IMAD.MOV.U32 R35, RZ, RZ, R16 ;  /* 0x000000ffff237224 */ /* 0x000fe200078e0010 */
[----:B--2---:R0:W-:Y:S01]  /*81640*/  STL.64 [R1+0x3820], R50 ;  /* 0x0038203201007387 */ /* 0x0041e20000100a00 */
[----:B------:R-:W-:Y:S02]  /*81650*/  STL.64 [R1+0x3818], R48 ;  /* 0x0038183001007387 */ /* 0x000fe40000100a00 */
[----:B------:R2:W-:Y:S02]  /*81660*/  STL.64 [R1+0x3828], R54 ;  /* 0x0038283601007387 */ /* 0x0005e40000100a00 */
[----:B------:R-:W-:Y:S01]  /*81670*/  STL.64 [R1+0x3830], R34 ;  /* 0x0038302201007387 */ /* 0x000fe20000100a00 */
[----:B------:R-:W3:Y:S01]  /*81680*/  LDL.LU R36, [R1+0x9e0] ;  /* 0x0009e00001247983 */ /* 0x000ee20000300800 */
[----:B------:R-:W3:Y:S02]  /*81690*/  LDL.LU R37, [R1+0x9e4] ;  /* 0x0009e40001257983 */ /* 0x000ee40000300800 */
[----:B-1----:R-:W2:Y:S02]  /*816a0*/  LDL.LU R38, [R1+0x9e8] ;  /* 0x0009e80001267983 */ /* 0x002ea40000300800 */
[----:B------:R-:W2:Y:S02]  /*816b0*/  LDL.LU R39, [R1+0x9ec] ;  /* 0x0009ec0001277983 */ /* 0x000ea40000300800 */
[----:B----4-:R-:W-:-:S02]  /*816c0*/  IMAD.MOV.U32 R42, RZ, RZ, R18 ;  /* 0x000000ffff2a7224 */ /* 0x010fc400078e0012 */
[----:B------:R-:W-:Y:S01]  /*816d0*/  IMAD.MOV.U32 R43, RZ, RZ, R17 ;  /* 0x000000ffff2b7224 */ /* 0x000fe200078e0011 */
[----:B--2---:R-:W-:Y:S01]  /*816e0*/  STL.64 [R1+0x3840], R38 ;  /* 0x0038402601007387 */ /* 0x004fe20000100a00 */
[----:B---3--:R-:W-:Y:S03]  /*816f0*/  STL.64 [R1+0x3838], R36 ;  /* 0x0038382401007387 */ /* 0x008fe60000100a00 */
[----:B------:R-:W-:Y:S02]  /*81700*/  STL.64 [R1+0x3848], R42 ;  /* 0x0038482a01007387 */ /* 0x000fe40000100a00 */
[----:B------:R-:W2:Y:S01]  /*81710*/  LDL.LU R44, [R1+0x9f0] ;  /* 0x0009f000012c7983 */ /* 0x000ea20000300800 */
[----:B------:R-:W2:Y:S01]  /*81720*/  LDL.LU R45, [R1+0x9f4] ;  /* 0x0009f400012d7983 */ /* 0x000ea20000300800 */
[----:B------:R-:W3:Y:S02]  /*81730*/  LDL.LU R46, [R1+0x9f8] ;  /* 0x0009f800012e7983 */ /* 0x000ee40000300800 */
[----:B------:R-:W3:Y:S02]  /*81740*/  LDL.LU R47, [R1+0x9fc] ;  /* 0x0009fc00012f7983 */ /* 0x000ee40000300800 */
[----:B0-----:R-:W-:-:S02]  /*81750*/  IMAD.MOV.U32 R50, RZ, RZ, R11 ;  /* 0x000000ffff327224 */ /* 0x001fc400078e000b */
[----:B------:R-:W-:Y:S01]  /*81760*/  IMAD.MOV.U32 R51, RZ, RZ, R10 ;  /* 0x000000ffff337224 */ /* 0x000fe200078e000a */
[----:B---3--:R-:W-:Y:S01]  /*81770*/  STL.64 [R1+0x3860], R46 ;  /* 0x0038602e01007387 */ /* 0x008fe20000100a00 */
[----:B--2---:R-:W-:Y:S03]  /*81780*/  STL.64 [R1+0x3858], R44 ;  /* 0x0038582c01007387 */ /* 0x004fe60000100a00 */
[----:B------:R0:W-:Y:S02]  /*81790*/  STL.64 [R1+0x3868], R50 ;  /* 0x0038683201007387 */ /* 0x0001e40000100a00 */
[----:B------:R-:W2:Y:S01]  /*817a0*/  LDL.LU R52, [R1+0xa00] ;  /* 0x000a000001347983 */ /* 0x000ea20000300800 */
[----:B------:R-:W2:Y:S01]  /*817b0*/  LDL.LU R53, [R1+0xa04] ;  /* 0x000a040001357983 */ /* 0x000ea20000300800 */
[----:B------:R-:W3:Y:S02]  /*817c0*/  LDL.LU R54, [R1+0xa08] ;  /* 0x000a080001367983 */ /* 0x000ee40000300800 */
[----:B------:R-:W3:Y:S02]  /*817d0*/  LDL.LU R55, [R1+0xa0c] ;  /* 0x000a0c0001377983 */ /* 0x000ee40000300800 */
[----:B------:R-:W-:-:S02]  /*817e0*/  IMAD.MOV.U32 R22, RZ, RZ, R28 ;  /* 0x000000ffff167224 */ /* 0x000fc400078e001c */
[----:B------:R-:W-:Y:S01]  /*817f0*/  IMAD.MOV.U32 R23, RZ, RZ, R15 ;  /* 0x000000ffff177224 */ /* 0x000fe200078e000f */
[----:B---3--:R-:W-:Y:S01]  /*81800*/  STL.64 [R1+0x3878], R54 ;  /* 0x0038783601007387 */ /* 0x008fe20000100a00 */
[----:B--2---:R-:W-:Y:S03]  /*81810*/  STL.64 [R1+0x3870], R52 ;  /* 0x0038703401007387 */ /* 0x004fe60000100a00 */
[----:B------:R1:W-:Y:S02]  /*81820*/  STL.64 [R1+0x3880], R22 ;  /* 0x0038801601007387 */ /* 0x0003e40000100a00 */
        /* <DEDUP_REMOVED lines=8> */
[----:B------:R-:W4:Y:S01]  /*818b0*/  LDL.LU R20, [R1+0xa50] ;  /* 0x000a500001147983 */ /* 0x000f220000300800 */
[----:B------:R-:W4:Y:S01]  /*818c0*/  LDL.LU R21, [R1+0xa54] ;  /* 0x000a540001157983 */ /* 0x000f220000300800 */
[----:B-1----:R-:W4:Y:S02]  /*818d0*/  LDL.LU R22, [R1+0xa58] ;  /* 0x000a580001167983 */ /* 0x002f240000300800 */
[----:B------:R-:W4:Y:S02]  /*818e0*/  LDL.LU R23, [R1+0xa5c] ;  /* 0x000a5c0001177983 */ /* 0x000f240000300800 */
[----:B------:R-:W-:-:S02]  /*818f0*/  IMAD.MOV.U32 R18, RZ, RZ, R5 ;  /* 0x000000ffff127224 */ /* 0x000fc400078e0005 */
[----:B------:R-:W-:Y:S02]  /*81900*/  IMAD.MOV.U32 R19, RZ, RZ, R4 ;  /* 0x000000ffff137224 */ /* 0x000fe400078e0004 */
[----:B------:R-:W-:Y:S02]  /*81910*/  IMAD.MOV.U32 R47, RZ, RZ, R8 ;  /* 0x000000ffff2f7224 */ /* 0x000fe400078e0008 */
[----:B------:R-:W-:Y:S01]  /*81920*/  IMAD.MOV.U32 R46, RZ, RZ, R9 ;  /* 0x000000ffff2e7224 */ /* 0x000fe200078e0009 */
        /* <DEDUP_REMOVED lines=21> */
[----:B------:R-:W-:-:S02]  /*81a80*/  IMAD.MOV.U32 R55, RZ, RZ, R6 ;  /* 0x000000ffff377224 */ /* 0x000fc400078e0006 */
[----:B------:R-:W2:Y:S02]  /*81a90*/  LDL.LU R5, [R1+0x954] ;  /* 0x0009540001057983 */ /* 0x000ea40000300800 */
[----:B------:R-:W-:Y:S01]  /*81aa0*/  IMAD.MOV.U32 R54, RZ, RZ, R7 ;  /* 0x000000ffff367224 */ /* 0x000fe200078e0007 */
[----:B------:R-:W2:Y:S01]  /*81ab0*/  LDL.LU R6, [R1+0x958] ;  /* 0x0009580001067983 */ /* 0x000ea20000300800 */
[----:B------:R-:W2:Y:S01]  /*81ac0*/  LDL.LU R7, [R1+0x95c] ;  /* 0x00095c0001077983 */ /* 0x000ea20000300800 */
[C---:B---3--:R-:W-:Y:S02]  /*81ad0*/  HMMA.16816.F32 R16, R24.reuse, R18, R12 ;  /* 0x000000121810723c */ /* 0x048fe4000000180c */
[----:B------:R0:W5:Y:S01]  /*81ae0*/  LDL.LU R14, [R1+0x3890] ;  /* 0x00389000010e7983 */ /* 0x0001620000300800 */
[----:B------:R0:W5:Y:S05]  /*81af0*/  LDL.LU.64 R12, [R1+0x3888] ;  /* 0x00388800010c7983 */ /* 0x00016a0000300a00 */
[C---:B----4-:R-:W-:Y:S11]  /*81b00*/  HMMA.16816.F32 R52, R24.reuse, R54, R20 ;  /* 0x000000361834723c */ /* 0x050ff60000001814 */
[----:B------:R-:W-:Y:S04]  /*81b10*/  @!UPT UIADD3 URZ, URZ, URZ, URZ ;  /* 0x0000003f3f3ff290 */ /* 0x000fe8000fffe03f */
[----:B------:R1:W-:Y:S01]  /*81b20*/  STL.64 [R1+0x1390], R16 ;  /* 0x0013901001007387 */ /* 0x0003e20000100a00 */
[----:B------:R3:W-:Y:S02]  /*81b30*/  STL.64 [R1+0x1398], R18 ;  /* 0x0013981201007387 */ /* 0x0007e40000100a00 */
[----:B------:R-:W-:Y:S01]  /*81b40*/  IMAD.MOV.U32 R15, RZ, RZ, R18 ;  /* 0x000000ffff0f7224 */ /* 0x000fe200078e0012 */
[----:B-1----:R-:W4:Y:S01]  /*81b50*/  LDL.LU R16, [R1+0x940] ;  /* 0x0009400001107983 */ /* 0x002f220000300800 */
[----:B------:R-:W4:Y:S02]  /*81b60*/  LDL.LU R17, [R1+0x944] ;  /* 0x0009440001117983 */ /* 0x000f240000300800 */
[----:B---3--:R-:W4:Y:S02]  /*81b70*/  LDL.LU R18, [R1+0x948] ;  /* 0x0009480001127983 */ /* 0x008f240000300800 */
[----:B------:R-:W4:Y:S01]  /*81b80*/  LDL.LU R19, [R1+0x94c] ;  /* 0x00094c0001137983 */ /* 0x000f220000300800 */
[----:B------:R-:W3:Y:S01]  /*81b90*/  LDL.LU.64 R22, [R1+0x3880] ;  /* 0x0038800001167983 */ /* 0x000ee20000300a00 */
[C---:B--2---:R-:W-:Y:S01]  /*81ba0*/  HMMA.16816.F32 R44, R24.reuse, R46, R48 ;  /* 0x0000002e182c723c */ /* 0x044fe20000001830 */
[----:B------:R-:W-:Y:S02]  /*81bb0*/  STL.64 [R1+0x1300], R52 ;  /* 0x0013003401007387 */ /* 0x000fe40000100a00 */
[----:B------:R1:W-:Y:S02]  /*81bc0*/  STL.64 [R1+0x1308], R54 ;  /* 0x0013083601007387 */ /* 0x0003e40000100a00 */
[----:B-1----:R-:W2:Y:S01]  /*81bd0*/  LDL.LU.64 R54, [R1+0x3878] ;  /* 0x0038780001367983 */ /* 0x002ea20000300a00 */
[----:B------:R-:W2:Y:S02]  /*81be0*/  LDL.LU.64 R52, [R1+0x3870] ;  /* 0x0038700001347983 */ /* 0x000ea40000300a00 */
[----:B------:R-:W2:Y:S11]  /*81bf0*/  LDL.LU.64 R50, [R1+0x3868] ;  /* 0x0038680001327983 */ /* 0x000eb60000300a00 */
[----:B------:R-:W-:Y:S04]  /*81c00*/  @!UPT UIADD3 URZ, URZ, URZ, URZ ;  /* 0x0000003f3f3ff290 */ /* 0x000fe8000fffe03f */
[----:B------:R-:W-:Y:S01]  /*81c10*/  STL.64 [R1+0x12f0], R44 ;  /* 0x0012f02c01007387 */ /* 0x000fe20000100a00 */
[----:B------:R1:W-:Y:S03]  /*81c20*/  STL.64 [R1+0x12f8], R46 ;  /* 0x0012f82e01007387 */ /* 0x0003e60000100a00 */
[----:B-1----:R-:W2:Y:S01]  /*81c30*/  LDL.LU.64 R46, [R1+0x3860] ;  /* 0x00386000012e7983 */ /* 0x002ea20000300a00 */
[----:B------:R-:W2:Y:S01]  /*81c40*/  LDL.LU.64 R44, [R1+0x3858] ;  /* 0x00385800012c7983 */ /* 0x000ea20000300a00 */
[----:B---3--:R-:W-:Y:S02]  /*81c50*/  HMMA.16816.F32 R20, R24, R22, R8 ;  /* 0x000000161814723c */ /* 0x008fe40000001808 */
[----:B------:R-:W3:Y:S01]  /*81c60*/  LDL.LU.64 R10, [R1+0x3850] ;  /* 0x00385000010a7983 */ /* 0x000ee20000300a00 */
[----:B------:R-:W-:Y:S02]  /*81c70*/  IMAD.MOV.U32 R34, RZ, RZ, R3 ;  /* 0x000000ffff227224 */ /* 0x000fe400078e0003 */
[----:B------:R-:W-:-:S07]  /*81c80*/  IMAD.MOV.U32 R35, RZ, RZ, R2 ;  /* 0x000000ffff237224 */ /* 0x000fce00078e0002 */
[C---:B------:R-:W-:Y:S11]  /*81c90*/  HMMA.16816.F32 R32, R24.reuse, R34, R36 ;  /* 0x000000221820723c */ /* 0x040ff60000001824 */
[----:B------:R1:W-:Y:S01]  /*81ca0*/  STL.64 [R1+0x12e0], R20 ;  /* 0x0012e01401007387 */ /* 0x0003e20000100a00 */
[----:B------:R0:W-:Y:S03]  /*81cb0*/  STL.64 [R1+0x12e8], R22 ;  /* 0x0012e81601007387 */ /* 0x0001e60000100a00 */
[----:B-1----:R-:W4:Y:S01]  /*81cc0*/  LDL.LU R20, [R1+0x900] ;  /* 0x0009000001147983 */ /* 0x002f220000300800 */
[----:B------:R-:W4:Y:S02]  /*81cd0*/  LDL.LU R21, [R1+0x904] ;  /* 0x0009040001157983 */ /* 0x000f240000300800 */
[----:B0-----:R-:W4:Y:S02]  /*81ce0*/  LDL.LU R22, [R1+0x908] ;  /* 0x0009080001167983 */ /* 0x001f240000300800 */
[----:B------:R-:W4:Y:S01]  /*81cf0*/  LDL.LU R23, [R1+0x90c] ;  /* 0x00090c0001177983 */ /* 0x000f220000300800 */
[C---:B--2---:R-:W-:Y:S08]  /*81d00*/  HMMA.16816.F32 R48, R24.reuse, R50, R52 ;  /* 0x000000321830723c */ /* 0x044ff00000001834 */
[C---:B---3--:R-:W-:Y:S01]  /*81d10*/  HMMA.16816.F32 R8, R24.reuse, R10, R40 ;  /* 0x0000000a1808723c */ /* 0x048fe20000001828 */
[----:B------:R-:W2:Y:S11]  /*81d20*/  LDL.LU.64 R42, [R1+0x3848] ;  /* 0x00384800012a7983 */ /* 0x000eb60000300a00 */
[----:B------:R-:W-:Y:S11]  /*81d30*/  @!UPT UIADD3 URZ, URZ, URZ, URZ ;  /* 0x0000003f3f3ff290 */ /* 0x000ff6000fffe03f */
        /* <DEDUP_REMOVED lines=11> */
[----:B------:R-:W4:Y:S02]  /*81df0*/  LDL.LU.64 R54, [R1+0x3828] ;  /* 0x0038280001367983 */ /* 0x000f240000300a00 */
[----:B------:R-:W-:Y:S02]  /*81e00*/  STL.64 [R1+0x11e0], R48 ;  /* 0x0011e03001007387 */ /* 0x000fe40000100a00 */
[----:B------:R0:W-:Y:S02]  /*81e10*/  STL.64 [R1+0x11e8], R50 ;  /* 0x0011e83201007387 */ /* 0x0001e40000100a00 */
[----:B0-----:R-:W4:Y:S01]  /*81e20*/  LDL.LU.64 R50, [R1+0x3820] ;  /* 0x0038200001327983 */ /* 0x001f220000300a00 */
[----:B------:R-:W4:Y:S01]  /*81e30*/  LDL.LU.64 R48, [R1+0x3818] ;  /* 0x0038180001307983 */ /* 0x000f220000300a00 */
[C---:B--2---:R-:W-:Y:S02]  /*81e40*/  HMMA.16816.F32 R40, R24.reuse, R42, R44 ;  /* 0x0000002a1828723c */ /* 0x044fe4000000182c */
[----:B------:R-:W2:Y:S11]  /*81e50*/  LDL.LU.64 R46, [R1+0x3810] ;  /* 0x00381000012e7983 */ /* 0x000eb60000300a00 */
[----:B------:R-:W-:Y:S10]  /*81e60*/  @!UPT UIADD3 URZ, URZ, URZ, URZ ;  /* 0x0000003f3f3ff290 */ /* 0x000ff4000fffe03f */
[----:B------:R-:W-:Y:S01]  /*81e70*/  STL.64 [R1+0x11d0], R40 ;  /* 0x0011d02801007387 */ /* 0x000fe20000100a00 */
[----:B------:R0:W-:Y:S03]  /*81e80*/  STL.64 [R1+0x11d8], R42 ;  /* 0x0011d82a01007387 */ /* 0x0001e60000100a00 */
[----:B0-----:R-:W2:Y:S01]  /*81e90*/  LDL.LU.64 R42, [R1+0x3808] ;  /* 0x00380800012a7983 */ /* 0x001ea20000300a00 */
[----:B------:R-:W2:Y:S01]  /*81ea0*/  LDL.LU.64 R40, [R1+0x3800] ;  /* 0x0038000001287983 */ /* 0x000ea20000300a00 */
[C---:B---3--:R-:W-:Y:S02]  /*81eb0*/  HMMA.16816.F32 R32, R24.reuse, R34, R36 ;  /* 0x000000221820723c */ /* 0x048fe40000001824 */
[----:B------:R-:W3:Y:S06]  /*81ec0*/  LDL.LU.64 R38, [R1+0x37f8] ;  /* 0x0037f80001267983 */ /* 0x000eec0000300a00 */
[C---:B----4-:R-:W-:Y:S11]  /*81ed0*/  HMMA.16816.F32 R52, R24.reuse, R54, R28 ;  /* 0x000000361834723c */ /* 0x050ff6000000181c */
[----:B------:R-:W-:Y:S04]  /*81ee0*/  @!UPT UIADD3 URZ, URZ, URZ, URZ ;  /* 0x0000003f3f3ff290 */ /* 0x000fe8000fffe03f */
[----:B------:R-:W-:Y:S01]  /*81ef0*/  STL.64 [R1+0x11c0], R32 ;  /* 0x0011c02001007387 */ /* 0x000fe20000100a00 */
[----:B------:R0:W-:Y:S03]  /*81f00*/  STL.64 [R1+0x11c8], R34 ;  /* 0x0011c82201007387 */ /* 0x0001e60000100a00 */
[----:B0-----:R-:W4:Y:S01]  /*81f10*/  LDL.LU.64 R34, [R1+0x37f0] ;  /* 0x0037f00001227983 */ /* 0x001f220000300a00 */
[----:B------:R-:W4:Y:S02]  /*81f20*/  LDL.LU.64 R32, [R1+0x37e8] ;  /* 0x0037e80001207983 */ /* 0x000f240000300a00 */
[----:B------:R-:W4:Y:S02]  /*81f30*/  LDL.LU.64 R30, [R1+0x37e0] ;  /* 0x0037e000011e7983 */ /* 0x000f240000300a00 */
[----:B------:R-:W-:Y:S01]  /*81f40*/  STL.64 [R1+0x11b0], R52 ;  /* 0x0011b03401007387 */ /* 0x000fe20000100a00 */
[----:B------:R0:W-:Y:S04]  /*81f50*/  STL.64 [R1+0x11b8], R54 ;  /* 0x0011b83601007387 */ /* 0x0001e80000100a00 */
[----:B0-----:R-:W4:Y:S01]  /*81f60*/  LDL.LU.64 R54, [R1+0x37d8] ;  /* 0x0037d80001367983 */ /* 0x001f220000300a00 */
[C---:B--2---:R-:W-:Y:S03]  /*81f70*/  HMMA.16816.F32 R44, R24.reuse, R46, R48 ;  /* 0x0000002e182c723c */ /* 0x044fe60000001830 */
[----:B------:R-:W2:Y:S01]  /*81f80*/  LDL.LU.64 R50, [R1+0x37d0] ;  /* 0x0037d00001327983 */ /* 0x000ea20000300a00 */
[----:B------:R-:W2:Y:S11]  /*81f90*/  LDL.LU.64 R48, [R1+0x37c8] ;  /* 0x0037c80001307983 */ /* 0x000eb60000300a00 */
[----:B------:R-:W-:Y:S08]  /*81fa0*/  @!UPT UIADD3 URZ, URZ, URZ, URZ ;  /* 0x0000003f3f3ff290 */ /* 0x000ff0000fffe03f */
[----:B------:R-:W-:Y:S01]  /*81fb0*/  STL.64 [R1+0x11a0], R44 ;  /* 0x0011a02c01007387 */ /* 0x000fe20000100a00 */
[----:B------:R0:W-:Y:S03]  /*81fc0*/  STL.64 [R1+0x11a8], R46 ;  /* 0x0011a82e01007387 */ /* 0x0001e60000100a00 */
[----:B0-----:R-:W2:Y:S01]  /*81fd0*/  LDL.LU.64 R46, [R1+0x37c0] ;  /* 0x0037c000012e7983 */ /* 0x001ea20000300a00 */
[C---:B---3--:R-:W-:Y:S03]  /*81fe0*/  HMMA.16816.F32 R36, R24.reuse, R38, R40 ;  /* 0x000000261824723c */ /* 0x048fe60000001828 */
[----:B------:R-:W3:Y:S01]  /*81ff0*/  LDL.LU.64 R42, [R1+0x37b8] ;  /* 0x0037b800012a7983 */ /* 0x000ee20000300a00 */
[----:B------:R-:W3:Y:S04]  /*82000*/  LDL.LU.64 R40, [R1+0x37b0] ;  /* 0x0037b00001287983 */ /* 0x000ee80000300a00 */
[C---:B----4-:R-:W-:Y:S11]  /*82010*/  HMMA.16816.F32 R28, R24.reuse, R30, R32 ;  /* 0x0000001e181c723c */ /* 0x050ff60000001820 */
[----:B------:R-:W-:Y:S04]  /*82020*/  @!UPT UIADD3 URZ, URZ, URZ, URZ ;  /* 0x0000003f3f3ff290 */ /* 0x000fe8000fffe03f */
[----:B------:R-:W-:Y:S01]  /*82030*/  STL.64 [R1+0x1190], R36 ;  /* 0x0011902401007387 */ /* 0x000fe20000100a00 */
[----:B------:R0:W-:Y:S03]  /*82040*/  STL.64 [R1+0x1198], R38 ;  /* 0x0011982601007387 */ /* 0x0001e60000100a00 */
[----:B0-----:R-:W3:Y:S01]  /*82050*/  LDL.LU.64 R38, [R1+0x37a8] ;  /* 0x0037a80001267983 */ /* 0x001ee20000300a00 */
[----:B------:R-:W4:Y:S02]  /*82060*/  LDL.LU.64 R34, [R1+0x37a0] ;  /* 0x0037a00001227983 */ /* 0x000f240000300a00 */
[----:B------:R-:W4:Y:S01]  /*82070*/  LDL.LU.64 R32, [R1+0x3798] ;  /* 0x0037980001207983 */ /* 0x000f220000300a00 */
[----:B------:R-:W-:Y:S01]  /*82080*/  STL.64 [R1+0x1180], R28 ;  /* 0x0011801c01007387 */ /* 0x000fe20000100a00 */
[----:B------:R0:W-:Y:S03]  /*82090*/  STL.64 [R1+0x1188], R30 ;  /* 0x0011881e01007387 */ /* 0x0001e60000100a00 */
[----:B0-----:R-:W4:Y:S01]  /*820a0*/  LDL.LU.64 R30, [R1+0x3790] ;  /* 0x00379000011e7983 */ /* 0x001f220000300a00 */
[C---:B------:R-:W-:Y:S01]  /*820b0*/  HMMA.16816.F32 R52, R24.reuse, R54, R56 ;  /* 0x000000361834723c */ /* 0x040fe20000001838 */
[----:B------:R-:W4:Y:S02]  /*820c0*/  LDL.LU.64 R58, [R1+0x3788] ;  /* 0x00378800013a7983 */ /* 0x000f240000300a00 */
[----:B------:R0:W5:Y:S11]  /*820d0*/  LDL.LU.64 R56, [R1+0x3780] ;  /* 0x0037800001387983 */ /* 0x0001760000300a00 */
[----:B------:R-:W-:Y:S09]  /*820e0*/  @!UPT UIADD3 URZ, URZ, URZ, URZ ;  /* 0x0000003f3f3ff290 */ /* 0x000ff2000fffe03f */
[----:B------:R-:W-:Y:S01]  /*820f0*/  STL.64 [R1+0x1170], R52 ;  /* 0x0011703401007387 */ /* 0x000fe20000100a00 */
[----:B------:R1:W-:Y:S03]  /*82100*/  STL.64 [R1+0x1178], R54 ;  /* 0x0011783601007387 */ /* 0x0003e60000100a00 */
[----:B-1----:R-:W4:Y:S01]  /*82110*/  LDL.LU.64 R54, [R1+0x3778] ;  /* 0x0037780001367983 */ /* 0x002f220000300a00 */
[C---:B--2---:R-:W-:Y:S03]  /*82120*/  HMMA.16816.F32 R44, R24.reuse, R46, R48 ;  /* 0x0000002e182c723c */ /* 0x044fe60000001830 */
[----:B------:R-:W2:Y:S11]  /*82130*/  LDL.LU.64 R50, [R1+0x3770] ;  /* 0x0037700001327983 */ /* 0x000eb60000300a00 */
[----:B------:R-:W-:Y:S09]  /*82140*/  @!UPT UIADD3 URZ, URZ, URZ, URZ ;  /* 0x0000003f3f3ff290 */ /* 0x000ff2000fffe03f */
[----:B------:R-:W-:Y:S01]  /*82150*/  STL.64 [R1+0x1160], R44 ;  /* 0x0011602c01007387 */ /* 0x000fe20000100a00 */
[----:B------:R1:W-:Y:S03]  /*82160*/  STL.64 [R1+0x1168], R46 ;  /* 0x0011682e01007387 */ /* 0x0003e60000100a00 */
[----:B-1----:R-:W2:Y:S01]  /*82170*/  LDL.LU.64 R46, [R1+0x3768] ;  /* 0x00376800012e7983 */ /* 0x002ea20000300a00 */
[C---:B---3--:R-:W-:Y:S03]  /*82180*/  HMMA.16816.F32 R36, R24.reuse, R38, R40 ;  /* 0x000000261824723c */ /* 0x048fe60000001828 */
[----:B------:R-:W3:Y:S05]  /*82190*/  LDL.LU.64 R42, [R1+0x3760] ;  /* 0x00376000012a7983 */ /* 0x000eea0000300a00 */
[C---:B----4-:R-:W-:Y:S11]  /*821a0*/  HMMA.16816.F32 R28, R24.reuse, R30, R32 ;  /* 0x0000001e181c723c */ /* 0x050ff60000001820 */
[----:B------:R-:W-:Y:S04]  /*821b0*/  @!UPT UIADD3 URZ, URZ, URZ, URZ ;  /* 0x0000003f3f3ff290 */ /* 0x000fe8000fffe03f */
[----:B------:R-:W-:Y:S01]  /*821c0*/  STL.64 [R1+0x1150], R36 ;  /* 0x0011502401007387 */ /* 0x000fe20000100a00 */
[----:B------:R1:W-:Y:S03]  /*821d0*/  STL.64 [R1+0x1158], R38 ;  /* 0x0011582601007387 */ /* 0x0003e60000100a00 */
[----:B-1----:R-:W4:Y:S01]  /*821e0*/  LDL.LU.64 R38, [R1+0x3758] ;  /* 0x0037580001267983 */ /* 0x002f220000300a00 */
[----:B------:R-:W2:Y:S03]  /*821f0*/  LDL.LU.64 R34, [R1+0x3750] ;  /* 0x0037500001227983 */ /* 0x000ea60000300a00 */
[----:B------:R-:W-:Y:S01]  /*82200*/  STL.64 [R1+0x1140], R28 ;  /* 0x0011401c01007387 */ /* 0x000fe20000100a00 */
[----:B------:R1:W-:Y:S03]  /*82210*/  STL.64 [R1+0x1148], R30 ;  /* 0x0011481e01007387 */ /* 0x0003e60000100a00 */
[----:B-1----:R-:W3:Y:S01]  /*82220*/  LDL.LU.64 R30, [R1+0x3748] ;  /* 0x00374800011e7983 */ /* 0x002ee20000300a00 */
[----:B------:R-:W4:Y:S01]  /*82230*/  LDL.LU R28, [R1+0x910] ;  /* 0x00091000011c7983 */ /* 0x000f220000300800 */
[C---:B--2---:R-:W-:Y:S08]  /*82240*/  HMMA.16816.F32 R16, R24.reuse, R34, R16 ;  /* 0x000000221810723c */ /* 0x044ff00000001810 */
[C---:B---3--:R-:W-:Y:S11]  /*82250*/  HMMA.16816.F32 R4, R24.reuse, R30, R4 ;  /* 0x0000001e1804723c */ /* 0x048ff60000001804 */
[----:B------:R-:W-:Y:S11]  /*82260*/  @!UPT UIADD3 URZ, URZ, URZ, URZ ;  /* 0x0000003f3f3ff290 */ /* 0x000ff6000fffe03f */
[----:B------:R-:W-:Y:S01]  /*82270*/  @!UPT UIADD3 URZ, URZ, URZ, URZ ;  /* 0x0000003f3f3ff290 */ /* 0x000fe2000fffe03f */
[----:B------:R1:W-:Y:S01]  /*82280*/  STL.64 [R1+0x170], R4 ;  /* 0x0001700401007387 */ /* 0x0003e20000100a00 */
[----:B------:R-:W-:Y:S02]  /*82290*/  STL.64 [R1+0x178], R6 ;  /* 0x0001780601007387 */ /* 0x000fe40000100a00 */
[----:B------:R-:W4:Y:S02]  /*822a0*/  LDL.LU R29, [R1+0x914] ;  /* 0x00091400011d7983 */ /* 0x000f240000300800 */
[----:B------:R-:W4:Y:S01]  /*822b0*/  LDL.LU R30, [R1+0x918] ;  /* 0x00091800011e7983 */ /* 0x000f220000300800 */
[----:B------:R-:W4:Y:S04]  /*822c0*/  LDL.LU R31, [R1+0x91c] ;  /* 0x00091c00011f7983 */ /* 0x000f280000300800 */
[----:B-1----:R-:W2:Y:S01]  /*822d0*/  LDL.LU.64 R4, [R1+0x1ad8] ;  /* 0x001ad80001047983 */ /* 0x002ea20000300a00 */
[----:B------:R-:W3:Y:S02]  /*822e0*/  LDL.LU R32, [R1+0x920] ;  /* 0x0009200001207983 */ /* 0x000ee40000300800 */
[----:B------:R1:W-:Y:S02]  /*822f0*/  STL.64 [R1+0x160], R16 ;  /* 0x0001601001007387 */ /* 0x0003e40000100a00 */
[----:B------:R0:W-:Y:S01]  /*82300*/  STL.64 [R1+0x168], R18 ;  /* 0x0001681201007387 */ /* 0x0001e20000100a00 */
[----:B------:R-:W3:Y:S01]  /*82310*/  LDL.LU R33, [R1+0x924] ;  /* 0x0009240001217983 */ /* 0x000ee20000300800 */
[----:B------:R-:W3:Y:S02]  /*82320*/  LDL.LU R34, [R1+0x928] ;  /* 0x0009280001227983 */ /* 0x000ee40000300800 */
[----:B------:R-:W3:Y:S01]  /*82330*/  LDL.LU R35, [R1+0x92c] ;  /* 0x00092c0001237983 */ /* 0x000ee20000300800 */
[C---:B------:R-:W-:Y:S08]  /*82340*/  HMMA.16816.F32 R20, R24.reuse, R46, R20 ;  /* 0x0000002e1814723c */ /* 0x040ff00000001814 */
[C---:B------:R-:W-:Y:S01]  /*82350*/  HMMA.16816.F32 R8, R24.reuse, R50, R8 ;  /* 0x000000321808723c */ /* 0x040fe20000001808 */
[----:B-1----:R-:W2:Y:S01]  /*82360*/  LDL.LU R16, [R1+0x8e0] ;  /* 0x0008e00001107983 */ /* 0x002ea20000300800 */
[----:B------:R-:W2:Y:S02]  /*82370*/  LDL.LU R17, [R1+0x8e4] ;  /* 0x0008e40001117983 */ /* 0x000ea40000300800 */
[----:B0-----:R-:W2:Y:S02]  /*82380*/  LDL.LU R18, [R1+0x8e8] ;  /* 0x0008e80001127983 */ /* 0x001ea40000300800 */
[----:B------:R-:W2:Y:S01]  /*82390*/  LDL.LU R19, [R1+0x8ec] ;  /* 0x0008ec0001137983 */ /* 0x000ea20000300800 */
[----:B------:R-:W2:Y:S01]  /*823a0*/  LDL.LU.64 R52, [R1+0x1ad0] ;  /* 0x001ad00001347983 */ /* 0x000ea20000300a00 */
[C---:B----4-:R-:W-:Y:S08]  /*823b0*/  HMMA.16816.F32 R28, R24.reuse, R42, R28 ;  /* 0x0000002a181c723c */ /* 0x050ff0000000181c */
[C---:B---3--:R-:W-:Y:S11]  /*823c0*/  HMMA.16816.F32 R32, R24.reuse, R38, R32 ;  /* 0x000000261820723c */ /* 0x048ff60000001820 */
[----:B------:R-:W-:Y:S11]  /*823d0*/  @!UPT UIADD3 URZ, URZ, URZ, URZ ;  /* 0x0000003f3f3ff290 */ /* 0x000ff6000fffe03f */
[----:B------:R-:W-:Y:S01]  /*823e0*/  @!UPT UIADD3 URZ, URZ, URZ, URZ ;  /* 0x0000003f3f3ff290 */ /* 0x000fe2000fffe03f */
[----:B------:R0:W-:Y:S01]  /*823f0*/  STL.64 [R1+0x150], R32 ;  /* 0x0001502001007387 */ /* 0x0001e20000100a00 */
[----:B------:R-:W-:Y:S02]  /*82400*/  STL.64 [R1+0x158], R34 ;  /* 0x0001582201007387 */ /* 0x000fe40000100a00 */
[----:B------:R-:W3:Y:S02]  /*82410*/  LDL.LU.64 R6, [R1+0x1898] ;  /* 0x0018980001067983 */ /* 0x000ee40000300a00 */
[----:B------:R1:W-:Y:S01]  /*82420*/  STL.64 [R1+0x140], R28 ;  /* 0x0001401c01007387 */ /* 0x0003e20000100a00 */
[----:B------:R4:W-:Y:S01]  /*82430*/  STL.64 [R1+0x148], R30 ;  /* 0x0001481e01007387 */ /* 0x0009e20000100a00 */
[----:B------:R-:W3:Y:S02]  /*82440*/  LDL.LU.64 R44, [R1+0x1890] ;  /* 0x00189000012c7983 */ /* 0x000ee40000300a00 */
[----:B------:R-:W3:Y:S02]  /*82450*/  LDL.LU R40, [R1+0x1b04] ;  /* 0x001b040001287983 */ /* 0x000ee40000300800 */
[----:B------:R-:W-:Y:S01]  /*82460*/  STL.64 [R1+0xdb0], R20 ;  /* 0x000db01401007387 */ /* 0x000fe20000100a00 */
[----:B------:R-:W-:Y:S01]  /*82470*/  STL.64 [R1+0xdb8], R22 ;  /* 0x000db81601007387 */ /* 0x000fe20000100a00 */
[----:B------:R-:W-:Y:S02]  /*82480*/  STL.64 [R1+0x1110], R8 ;  /* 0x0011100801007387 */ /* 0x000fe40000100a00 */
[----:B------:R2:W-:Y:S02]  /*82490*/  STL.64 [R1+0x1118], R10 ;  /* 0x0011180a01007387 */ /* 0x0005e40000100a00 */
[----:B------:R-:W3:Y:S01]  /*824a0*/  LDL.LU R48, [R1+0x560] ;  /* 0x0005600001307983 */ /* 0x000ee20000300800 */
[----:B------:R-:W3:Y:S01]  /*824b0*/  LDL.LU R49, [R1+0x564] ;  /* 0x0005640001317983 */ /* 0x000ee20000300800 */
[----:B------:R-:W3:Y:S02]  /*824c0*/  LDL.LU R50, [R1+0x568] ;  /* 0x0005680001327983 */ /* 0x000ee40000300800 */
[----:B------:R-:W3:Y:S02]  /*824d0*/  LDL.LU R51, [R1+0x56c] ;  /* 0x00056c0001337983 */ /* 0x000ee40000300800 */
[----:B------:R-:W3:Y:S01]  /*824e0*/  LDL.LU R37, [R1+0x3038] ;  /* 0x0030380001257983 */ /* 0x000ee20000300800 */
[----:B0-----:R-:W3:Y:S01]  /*824f0*/  LDL.LU R33, [R1+0x3030] ;  /* 0x0030300001217983 */ /* 0x001ee20000300800 */
[----:B------:R-:W3:Y:S02]  /*82500*/  LDL.LU R36, [R1+0x3028] ;  /* 0x0030280001247983 */ /* 0x000ee40000300800 */
[----:B------:R-:W3:Y:S02]  /*82510*/  LDL.LU R32, [R1+0x3020] ;  /* 0x0030200001207983 */ /* 0x000ee40000300800 */
[----:B------:R-:W3:Y:S01]  /*82520*/  LDL.LU R3, [R1+0x3018] ;  /* 0x0030180001037983 */ /* 0x000ee20000300800 */
[----:B-1----:R-:W3:Y:S01]  /*82530*/  LDL.LU R28, [R1+0x3010] ;  /* 0x00301000011c7983 */ /* 0x002ee20000300800 */
[----:B------:R-:W3:Y:S02]  /*82540*/  LDL.LU R29, [R1+0x3034] ;  /* 0x00303400011d7983 */ /* 0x000ee40000300800 */
[----:B------:R-:W3:Y:S02]  /*82550*/  LDL.LU R61, [R1+0x3008] ;  /* 0x00300800013d7983 */ /* 0x000ee40000300800 */
[----:B------:R-:W3:Y:S01]  /*82560*/  LDL.LU R2, [R1+0x302c] ;  /* 0x00302c0001027983 */ /* 0x000ee20000300800 */
[----:B--2---:R-:W-:Y:S01]  /*82570*/  HMMA.16816.F32 R16, R24, R54, R16 ;  /* 0x000000361810723c */ /* 0x004fe20000001810 */
[----:B------:R-:W-:-:S04]  /*82580*/  IMAD.MOV.U32 R60, RZ, RZ, c[0x0][0x188] ;  /* 0x00006200ff3c7624 */ /* 0x000fc800078e00ff */
[----:B------:R-:W-:-:S04]  /*82590*/  IMAD.SHL.U32 R60, R60, 0x40, RZ ;  /* 0x000000403c3c7824 */ /* 0x000fc800078e00ff */
[----:B------:R-:W-:Y:S02]  /*825a0*/  IMAD.SHL.U32 R60, R60, 0x2, RZ ;  /* 0x000000023c3c7824 */ /* 0x000fe400078e00ff */
[----:B----4-:R-:W-:-:S03]  /*825b0*/  IMAD.MOV.U32 R30, RZ, RZ, R11 ;  /* 0x000000ffff1e7224 */ /* 0x010fc600078e000b */
[-C--:B------:R-:W-:Y:S01]  /*825c0*/  IADD3 R11, P0, R4, R60.reuse, RZ ;  /* 0x0000003c040b7210 */ /* 0x080fe20007f1e0ff */
[----:B------:R-:W-:Y:S02]  /*825d0*/  IMAD.MOV.U32 R42, RZ, RZ, R8 ;  /* 0x000000ffff2a7224 */ /* 0x000fe400078e0008 */
[----:B------:R-:W-:Y:S01]  /*825e0*/  IMAD.MOV.U32 R43, RZ, RZ, R9 ;  /* 0x000000ffff2b7224 */ /* 0x000fe200078e0009 */
[----:B------:R-:W-:Y:S01]  /*825f0*/  IADD3 R8, P1, R52, R60, RZ ;  /* 0x0000003c34087210 */ /* 0x000fe20007f3e0ff */
[----:B------:R-:W-:Y:S02]  /*82600*/  IMAD.MOV.U32 R31, RZ, RZ, R10 ;  /* 0x000000ffff1f7224 */ /* 0x000fe400078e000a */
[----:B------:R-:W-:Y:S02]  /*82610*/  IMAD.X R4, R5, 0x1, R0, P0 ;  /* 0x0000000105047824 */ /* 0x000fe400000e0600 */
[----:B------:R-:W-:Y:S01]  /*82620*/  IMAD.MOV.U32 R35, RZ, RZ, R22 ;  /* 0x000000ffff237224 */ /* 0x000fe200078e0016 */
[----:B------:R-:W-:Y:S01]  /*82630*/  STL.64 [R1+0x1120], R16 ;  /* 0x0011201001007387 */ /* 0x000fe20000100a00 */
[----:B------:R0:W-:Y:S02]  /*82640*/  STL.64 [R1+0x1128], R18 ;  /* 0x0011281201007387 */ /* 0x0001e40000100a00 */
[----:B------:R-:W-:-:S02]  /*82650*/  IMAD.MOV.U32 R22, RZ, RZ, R19 ;  /* 0x000000ffff167224 */ /* 0x000fc400078e0013 */
[----:B------:R-:W-:Y:S02]  /*82660*/  IMAD.MOV.U32 R46, RZ, RZ, R16 ;  /* 0x000000ffff2e7224 */ /* 0x000fe400078e0010 */
[----:B------:R-:W-:Y:S01]  /*82670*/  IMAD.X R5, R53, 0x1, R0, P1 ;  /* 0x0000000135057824 */ /* 0x000fe200008e0600 */
[----:B0-----:R0:W5:Y:S01]  /*82680*/  LDL.LU R19, [R1+0x3740] ;  /* 0x0037400001137983 */ /* 0x0011620000300800 */
[----:B------:R0:W5:Y:S02]  /*82690*/  LDL.LU R16, [R1+0x373c] ;  /* 0x00373c0001107983 */ /* 0x0001640000300800 */
[----:B------:R-:W-:Y:S02]  /*826a0*/  IMAD.MOV.U32 R39, RZ, RZ, R21 ;  /* 0x000000ffff277224 */ /* 0x000fe400078e0015 */
[----:B------:R-:W-:Y:S02]  /*826b0*/  IMAD.MOV.U32 R38, RZ, RZ, R20 ;  /* 0x000000ffff267224 */ /* 0x000fe400078e0014 */
[----:B------:R-:W-:-:S02]  /*826c0*/  IMAD.MOV.U32 R34, RZ, RZ, R23 ;  /* 0x000000ffff227224 */ /* 0x000fc400078e0017 */
[----:B------:R-:W-:Y:S02]  /*826d0*/  IMAD.MOV.U32 R23, RZ, RZ, R18 ;  /* 0x000000ffff177224 */ /* 0x000fe400078e0012 */
[----:B------:R-:W-:Y:S01]  /*826e0*/  IMAD.MOV.U32 R47, RZ, RZ, R17 ;  /* 0x000000ffff2f7224 */ /* 0x000fe200078e0011 */
[----:B---3--:R-:W-:Y:S01]  /*826f0*/  HMMA.16816.F32 R48, R24, R58, R48 ;  /* 0x0000003a1830723c */ /* 0x008fe20000001830 */
[-C--:B------:R-:W-:Y:S02]  /*82700*/  IADD3 R9, P0, R6, R60.reuse, RZ ;  /* 0x0000003c06097210 */ /* 0x080fe40007f1e0ff */
[-C--:B------:R-:W-:Y:S02]  /*82710*/  IADD3 R10, P2, R44, R60.reuse, RZ ;  /* 0x0000003c2c0a7210 */ /* 0x080fe40007f5e0ff */
[----:B------:R-:W-:Y:S02]  /*82720*/  IADD3 R40, R40, 0x1, RZ ;  /* 0x0000000128287810 */ /* 0x000fe40007ffe0ff */
[----:B------:R-:W-:Y:S01]  /*82730*/  IADD3 R37, P6, R37, R60, RZ ;  /* 0x0000003c25257210 */ /* 0x000fe20007fde0ff */
[----:B------:R-:W-:-:S02]  /*82740*/  IMAD.MOV.U32 R26, RZ, RZ, R11 ;  /* 0x000000ffff1a7224 */ /* 0x000fc400078e000b */
[----:B------:R-:W-:Y:S02]  /*82750*/  IMAD.MOV.U32 R27, RZ, RZ, R4 ;  /* 0x000000ffff1b7224 */ /* 0x000fe400078e0004 */
[----:B------:R-:W-:Y:S02]  /*82760*/  IMAD.MOV.U32 R4, RZ, RZ, R8 ;  /* 0x000000ffff047224 */ /* 0x000fe400078e0008 */
[--C-:B------:R-:W-:Y:S02]  /*82770*/  IMAD.X R6, R7, 0x1, R0.reuse, P0 ;  /* 0x0000000107067824 */ /* 0x100fe400000e0600 */
[----:B------:R-:W-:Y:S01]  /*82780*/  IMAD.X R7, R45, 0x1, R0, P2 ;  /* 0x000000012d077824 */ /* 0x000fe200010e0600 */
[-C--:B------:R-:W-:Y:S02]  /*82790*/  IADD3 R33, P1, R33, R60.reuse, RZ ;  /* 0x0000003c21217210 */ /* 0x080fe40007f3e0ff */
[-C--:B------:R-:W-:Y:S02]  /*827a0*/  IADD3 R36, P2, R36, R60.reuse, RZ ;  /* 0x0000003c24247210 */ /* 0x080fe40007f5e0ff */
[----:B------:R-:W-:-:S02]  /*827b0*/  IADD3 R32, P3, R32, R60, RZ ;  /* 0x0000003c20207210 */ /* 0x000fc40007f7e0ff */
[-C--:B------:R-:W-:Y:S02]  /*827c0*/  IADD3 R3, P4, R3, R60.reuse, RZ ;  /* 0x0000003c03037210 */ /* 0x080fe40007f9e0ff */
[-C--:B------:R-:W-:Y:S01]  /*827d0*/  IADD3 R28, P5, R28, R60.reuse, RZ ;  /* 0x0000003c1c1c7210 */ /* 0x080fe20007fbe0ff */
[----:B------:R-:W-:Y:S01]  /*827e0*/  STL.64 [R1+0x1130], R48 ;  /* 0x0011303001007387 */ /* 0x000fe20000100a00 */
[----:B------:R-:W-:Y:S02]  /*827f0*/  STL.64 [R1+0x1138], R50 ;  /* 0x0011383201007387 */ /* 0x000fe40000100a00 */
[----:B------:R-:W-:Y:S02]  /*82800*/  STL [R1+0x1b04], R40 ;  /* 0x001b042801007387 */ /* 0x000fe40000100800 */
[----:B------:R-:W-:Y:S01]  /*82810*/  STL.64 [R1+0x1ad8], R26 ;  /* 0x001ad81a01007387 */ /* 0x000fe20000100a00 */
[----:B------:R1:W-:Y:S01]  /*82820*/  STL.64 [R1+0x1ad0], R4 ;  /* 0x001ad00401007387 */ /* 0x0003e20000100a00 */
[----:B------:R2:W-:Y:S02]  /*82830*/  STL [R1+0x3038], R37 ;  /* 0x0030382501007387 */ /* 0x0005e40000100800 */
[----:B------:R3:W-:Y:S02]  /*82840*/  STL [R1+0x3030], R33 ;  /* 0x0030302101007387 */ /* 0x0007e40000100800 */
[----:B------:R2:W-:Y:S02]  /*82850*/  STL [R1+0x3028], R36 ;  /* 0x0030282401007387 */ /* 0x0005e40000100800 */
[--C-:B------:R-:W-:Y:S01]  /*82860*/  IMAD.X R29, R29, 0x1, R0.reuse, P6 ;  /* 0x000000011d1d7824 */ /* 0x100fe200030e0600 */
[----:B------:R0:W-:Y:S01]  /*82870*/  STL [R1+0x3020], R32 ;  /* 0x0030202001007387 */ /* 0x0001e20000100800 */
[----:B------:R-:W-:Y:S01]  /*82880*/  IADD3 R61, P6, R61, R60, RZ ;  /* 0x0000003c3d3d7210 */ /* 0x000fe20007fde0ff */
[----:B------:R0:W-:Y:S02]  /*82890*/  STL [R1+0x3018], R3 ;  /* 0x0030180301007387 */ /* 0x0001e40000100800 */
[----:B------:R0:W-:Y:S02]  /*828a0*/  STL [R1+0x3010], R28 ;  /* 0x0030101c01007387 */ /* 0x0001e40000100800 */
[----:B------:R-:W-:Y:S01]  /*828b0*/  IMAD.X R2, R2, 0x1, R0, P1 ;  /* 0x0000000102027824 */ /* 0x000fe200008e0600 */
[----:B------:R-:W4:Y:S01]  /*828c0*/  LDL.LU R8, [R1+0x3000] ;  /* 0x0030000001087983 */ /* 0x000f220000300800 */
[----:B------:R0:W-:Y:S02]  /*828d0*/  STL [R1+0x3034], R29 ;  /* 0x0030341d01007387 */ /* 0x0001e40000100800 */
[----:B-1----:R-:W4:Y:S02]  /*828e0*/  LDL.LU R5, [R1+0x3024] ;  /* 0x0030240001057983 */ /* 0x002f240000300800 */
[----:B------:R1:W-:Y:S01]  /*828f0*/  STL [R1+0x3008], R61 ;  /* 0x0030083d01007387 */ /* 0x0003e20000100800 */
[----:B------:R-:W4:Y:S01]  /*82900*/  LDL.LU R11, [R1+0x2ff8] ;  /* 0x002ff800010b7983 */ /* 0x000f220000300800 */
[----:B------:R0:W-:Y:S02]  /*82910*/  STL [R1+0x302c], R2 ;  /* 0x00302c0201007387 */ /* 0x0001e40000100800 */
        /* <DEDUP_REMOVED lines=12> */
[----:B------:R-:W4:Y:S02]  /*829e0*/  LDL.LU R17, [R1+0x2ff4] ;  /* 0x002ff40001117983 */ /* 0x000f240000300800 */
[----:B------:R-:W-:Y:S02]  /*829f0*/  IMAD.MOV.U32 R25, RZ, RZ, R49 ;  /* 0x000000ffff197224 */ /* 0x000fe400078e0031 */
[----:B------:R-:W4:Y:S01]  /*82a00*/  LDL.LU R53, [R1+0x2fc8] ;  /* 0x002fc80001357983 */ /* 0x000f220000300800 */
[----:B------:R-:W4:Y:S01]  /*82a10*/  LDL.LU R49, [R1+0x2fec] ;  /* 0x002fec0001317983 */ /* 0x000f220000300800 */
[----:B------:R-:W-:-:S02]  /*82a20*/  IMAD.MOV.U32 R24, RZ, RZ, R48 ;  /* 0x000000ffff187224 */ /* 0x000fc400078e0030 */
[----:B------:R-:W4:Y:S02]  /*82a30*/  LDL.LU R52, [R1+0x2fc0] ;  /* 0x002fc00001347983 */ /* 0x000f240000300800 */
[----:B------:R-:W4:Y:S01]  /*82a40*/  LDL.LU R48, [R1+0x2fe4] ;  /* 0x002fe40001307983 */ /* 0x000f220000300800 */
[----:B------:R-:W4:Y:S01]  /*82a50*/  LDL.LU R45, [R1+0x2fb8] ;  /* 0x002fb800012d7983 */ /* 0x000f220000300800 */
[----:B------:R-:W4:Y:S01]  /*82a60*/  LDL.LU R41, [R1+0x2fdc] ;  /* 0x002fdc0001297983 */ /* 0x000f220000300800 */
[----:B------:R-:W-:Y:S01]  /*82a70*/  ISETP.NE.U32.AND P0, PT, R40, UR6, PT ;  /* 0x0000000628007c0c */ /* 0x000fe2000bf05070 */
[----:B------:R-:W4:Y:S01]  /*82a80*/  LDL.LU R44, [R1+0x2fb0] ;  /* 0x002fb000012c7983 */ /* 0x000f220000300800 */
[----:B------:R-:W4:Y:S01]  /*82a90*/  LDL.LU R40, [R1+0x2fd4] ;  /* 0x002fd40001287983 */ /* 0x000f220000300800 */
[----:B--2---:R-:W2:Y:S02]  /*82aa0*/  LDL.LU R37, [R1+0x2fa8] ;  /* 0x002fa80001257983 */ /* 0x004ea40000300800 */
[----:B---3--:R-:W3:Y:S02]  /*82ab0*/  LDL.LU R33, [R1+0x2fcc] ;  /* 0x002fcc0001217983 */ /* 0x008ee40000300800 */
[----:B------:R-:W2:Y:S01]  /*82ac0*/  LDL.LU R36, [R1+0x2fa0] ;  /* 0x002fa00001247983 */ /* 0x000ea20000300800 */
[----:B0-----:R-:W2:Y:S01]  /*82ad0*/  LDL.LU R32, [R1+0x2fc4] ;  /* 0x002fc40001207983 */ /* 0x001ea20000300800 */
[----:B------:R-:W2:Y:S02]  /*82ae0*/  LDL.LU R3, [R1+0x2f98] ;  /* 0x002f980001037983 */ /* 0x000ea40000300800 */
[----:B------:R-:W2:Y:S02]  /*82af0*/  LDL.LU R28, [R1+0x2fbc] ;  /* 0x002fbc00011c7983 */ /* 0x000ea40000300800 */
[----:B------:R-:W2:Y:S01]  /*82b00*/  LDL.LU R29, [R1+0x2f90] ;  /* 0x002f9000011d7983 */ /* 0x000ea20000300800 */
[----:B-1----:R-:W2:Y:S01]  /*82b10*/  LDL.LU R61, [R1+0x2fb4] ;  /* 0x002fb400013d7983 */ /* 0x002ea20000300800 */
[----:B------:R-:W2:Y:S01]  /*82b20*/  LDL.LU R2, [R1+0x2f88] ;  /* 0x002f880001027983 */ /* 0x000ea20000300800 */
[-C--:B----4-:R-:W-:Y:S01]  /*82b30*/  IADD3 R8, P1, R8, R60.reuse, RZ ;  /* 0x0000003c08087210 */ /* 0x090fe20007f3e0ff */
[--C-:B------:R-:W-:Y:S01]  /*82b40*/  IMAD.X R5, R5, 0x1, R0.reuse, P2 ;  /* 0x0000000105057824 */ /* 0x100fe200010e0600 */
[-C--:B------:R-:W-:Y:S01]  /*82b50*/  IADD3 R11, P2, R11, R60.reuse, RZ ;  /* 0x0000003c0b0b7210 */ /* 0x080fe20007f5e0ff */
[--C-:B------:R-:W-:Y:S01]  /*82b60*/  IMAD.X R4, R4, 0x1, R0.reuse, P3 ;  /* 0x0000000104047824 */ /* 0x100fe200018e0600 */
[----:B------:R-:W-:Y:S01]  /*82b70*/  IADD3 R26, P3, R26, R60, RZ ;  /* 0x0000003c1a1a7210 */ /* 0x000fe20007f7e0ff */
[----:B------:R0:W-:Y:S01]  /*82b80*/  STL [R1+0x3000], R8 ;  /* 0x0030000801007387 */ /* 0x0001e20000100800 */
[----:B------:R-:W-:-:S02]  /*82b90*/  IMAD.X R27, R27, 0x1, R0, P4 ;  /* 0x000000011b1b7824 */ /* 0x000fc400020e0600 */
[----:B------:R1:W-:Y:S01]  /*82ba0*/  STL [R1+0x3024], R5 ;  /* 0x0030240501007387 */ /* 0x0003e20000100800 */
[-C--:B------:R-:W-:Y:S01]  /*82bb0*/  IADD3 R58, P4, R58, R60.reuse, RZ ;  /* 0x0000003c3a3a7210 */ /* 0x080fe20007f9e0ff */
[----:B------:R4:W-:Y:S01]  /*82bc0*/  STL [R1+0x2ff8], R11 ;  /* 0x002ff80b01007387 */ /* 0x0009e20000100800 */
[--C-:B------:R-:W-:Y:S02]  /*82bd0*/  IMAD.X R59, R59, 0x1, R0.reuse, P5 ;  /* 0x000000013b3b7824 */ /* 0x100fe400028e0600 */
[----:B------:R0:W-:Y:S01]  /*82be0*/  STL [R1+0x301c], R4 ;  /* 0x00301c0401007387 */ /* 0x0001e20000100800 */
[-C--:B------:R-:W-:Y:S01]  /*82bf0*/  IADD3 R54, P5, R54, R60.reuse, RZ ;  /* 0x0000003c36367210 */ /* 0x080fe20007fbe0ff */
[----:B------:R0:W-:Y:S01]  /*82c00*/  STL [R1+0x2ff0], R26 ;  /* 0x002ff01a01007387 */ /* 0x0001e20000100800 */
[--C-:B------:R-:W-:Y:S02]  /*82c10*/  IMAD.X R55, R55, 0x1, R0.reuse, P6 ;  /* 0x0000000137377824 */ /* 0x100fe400030e0600 */
[----:B------:R0:W-:Y:S01]  /*82c20*/  STL [R1+0x3014], R27 ;  /* 0x0030141b01007387 */ /* 0x0001e20000100800 */
        /* <DEDUP_REMOVED lines=24> */
[----:B--2---:R-:W-:Y:S01]  /*82db0*/  IADD3 R37, P6, R37, R60, RZ ;  /* 0x0000003c25257210 */ /* 0x004fe20007fde0ff */
[----:B------:R2:W-:Y:S01]  /*82dc0*/  STL [R1+0x2fb8], R45 ;  /* 0x002fb82d01007387 */ /* 0x0005e20000100800 */
[----:B---3--:R-:W-:-:S02]  /*82dd0*/  IMAD.X R33, R33, 0x1, R0, P1 ;  /* 0x0000000121217824 */ /* 0x008fc400008e0600 */
        /* <DEDUP_REMOVED lines=8> */
[----:B------:R1:W-:Y:S02]  /*82e60*/  STL [R1+0x2fcc], R33 ;  /* 0x002fcc2101007387 */ /* 0x0003e40000100800 */
[----:B------:R2:W-:Y:S01]  /*82e70*/  STL [R1+0x2fa0], R36 ;  /* 0x002fa02401007387 */ /* 0x0005e20000100800 */
[----:B------:R-:W-:Y:S01]  /*82e80*/  IADD3 R29, P3, R29, R60, RZ ;  /* 0x0000003c1d1d7210 */ /* 0x000fe20007f7e0ff */
[----:B------:R2:W-:Y:S01]  /*82e90*/  STL [R1+0x2fc4], R32 ;  /* 0x002fc42001007387 */ /* 0x0005e20000100800 */
[----:B------:R-:W-:-:S02]  /*82ea0*/  IMAD.X R61, R61, 0x1, R0, P4 ;  /* 0x000000013d3d7824 */ /* 0x000fc400020e0600 */
[----:B------:R2:W-:Y:S02]  /*82eb0*/  STL [R1+0x2f98], R3 ;  /* 0x002f980301007387 */ /* 0x0005e40000100800 */
[----:B------:R2:W-:Y:S01]  /*82ec0*/  STL [R1+0x2fbc], R28 ;  /* 0x002fbc1c01007387 */ /* 0x0005e20000100800 */
[-C--:B------:R-:W-:Y:S01]  /*82ed0*/  IADD3 R2, P4, R2, R60.reuse, RZ ;  /* 0x0000003c02027210 */ /* 0x080fe20007f9e0ff */
[----:B0-----:R-:W3:Y:S01]  /*82ee0*/  LDL.LU R8, [R1+0x2fac] ;  /* 0x002fac0001087983 */ /* 0x001ee20000300800 */
[----:B------:R0:W-:Y:S02]  /*82ef0*/  STL [R1+0x2f90], R29 ;  /* 0x002f901d01007387 */ /* 0x0001e40000100800 */
[----:B-1----:R-:W3:Y:S02]  /*82f00*/  LDL.LU R5, [R1+0x2f80] ;  /* 0x002f800001057983 */ /* 0x002ee40000300800 */
[----:B------:R1:W-:Y:S01]  /*82f10*/  STL [R1+0x2fb4], R61 ;  /* 0x002fb43d01007387 */ /* 0x0003e20000100800 */
[----:B----4-:R-:W4:Y:S01]  /*82f20*/  LDL.LU R11, [R1+0x2fa4] ;  /* 0x002fa400010b7983 */ /* 0x010f220000300800 */
[----:B------:R0:W-:Y:S02]  /*82f30*/  STL [R1+0x2f88], R2 ;  /* 0x002f880201007387 */ /* 0x0001e40000100800 */
        /* <DEDUP_REMOVED lines=15> */
[----:B--2---:R-:W2:Y:S02]  /*83030*/  LDL.LU R45, [R1+0x2f64] ;  /* 0x002f6400012d7983 */ /* 0x004ea40000300800 */
        /* <DEDUP_REMOVED lines=9> */
[----:B0-----:R-:W2:Y:S01]  /*830d0*/  LDL.LU R29, [R1+0x2f3c] ;  /* 0x002f3c00011d7983 */ /* 0x001ea20000300800 */
[----:B-1----:R-:W2:Y:S01]  /*830e0*/  LDL.LU R61, [R1+0x2f10] ;  /* 0x002f1000013d7983 */ /* 0x002ea20000300800 */
[----:B------:R-:W2:Y:S02]  /*830f0*/  LDL.LU R2, [R1+0x2f34] ;  /* 0x002f340001027983 */ /* 0x000ea40000300800 */
[--C-:B---3--:R-:W-:Y:S01]  /*83100*/  IMAD.X R8, R8, 0x1, R0.reuse, P5 ;  /* 0x0000000108087824 */ /* 0x108fe200028e0600 */
[-C--:B------:R-:W-:Y:S01]  /*83110*/  IADD3 R5, P5, R5, R60.reuse, RZ ;  /* 0x0000003c05057210 */ /* 0x080fe20007fbe0ff */
[--C-:B----4-:R-:W-:Y:S01]  /*83120*/  IMAD.X R11, R11, 0x1, R0.reuse, P6 ;  /* 0x000000010b0b7824 */ /* 0x110fe200030e0600 */
[-C--:B------:R-:W-:Y:S01]  /*83130*/  IADD3 R4, P6, R4, R60.reuse, RZ ;  /* 0x0000003c04047210 */ /* 0x080fe20007fde0ff */
[--C-:B------:R-:W-:Y:S01]  /*83140*/  IMAD.X R26, R26, 0x1, R0.reuse, P1 ;  /* 0x000000011a1a7824 */ /* 0x100fe200008e0600 */
[----:B------:R0:W-:Y:S01]  /*83150*/  STL [R1+0x2fac], R8 ;  /* 0x002fac0801007387 */ /* 0x0001e20000100800 */
[-C--:B------:R-:W-:Y:S01]  /*83160*/  IADD3 R27, P1, R27, R60.reuse, RZ ;  /* 0x0000003c1b1b7210 */ /* 0x080fe20007f3e0ff */
[----:B------:R1:W-:Y:S02]  /*83170*/  STL [R1+0x2f80], R5 ;  /* 0x002f800501007387 */ /* 0x0003e40000100800 */
        /* <DEDUP_REMOVED lines=24> */
[--C-:B--2---:R-:W-:Y:S01]  /*83300*/  IMAD.X R45, R45, 0x1, R0.reuse, P2 ;  /* 0x000000012d2d7824 */ /* 0x104fe200010e0600 */
        /* <DEDUP_REMOVED lines=19> */
[----:B------:R4:W-:Y:S02]  /*83440*/  STL [R1+0x2f4c], R36 ;  /* 0x002f4c2401007387 */ /* 0x0009e40000100800 */
[--C-:B------:R-:W-:Y:S01]  /*83450*/  IMAD.X R29, R29, 0x1, R0.reuse, P1 ;  /* 0x000000011d1d7824 */ /* 0x100fe200008e0600 */
[----:B------:R4:W-:Y:S01]  /*83460*/  STL [R1+0x2f20], R32 ;  /* 0x002f202001007387 */ /* 0x0009e20000100800 */
[-C--:B------:R-:W-:Y:S01]  /*83470*/  IADD3 R61, P1, R61, R60.reuse, RZ ;  /* 0x0000003c3d3d7210 */ /* 0x080fe20007f3e0ff */
[----:B------:R4:W-:Y:S02]  /*83480*/  STL [R1+0x2f44], R3 ;  /* 0x002f440301007387 */ /* 0x0009e40000100800 */
[----:B------:R4:W-:Y:S02]  /*83490*/  STL [R1+0x2f18], R28 ;  /* 0x002f181c01007387 */ /* 0x0009e40000100800 */
[--C-:B------:R-:W-:Y:S01]  /*834a0*/  IMAD.X R2, R2, 0x1, R0.reuse, P2 ;  /* 0x0000000102027824 */ /* 0x100fe200010e0600 */
[----:B0-----:R-:W2:Y:S01]  /*834b0*/  LDL.LU R8, [R1+0x2f08] ;  /* 0x002f080001087983 */ /* 0x001ea20000300800 */
[----:B------:R0:W-:Y:S02]  /*834c0*/  STL [R1+0x2f3c], R29 ;  /* 0x002f3c1d01007387 */ /* 0x0001e40000100800 */
[----:B-1----:R-:W2:Y:S02]  /*834d0*/  LDL.LU R5, [R1+0x2f2c] ;  /* 0x002f2c0001057983 */ /* 0x002ea40000300800 */
[----:B------:R1:W-:Y:S01]  /*834e0*/  STL [R1+0x2f10], R61 ;  /* 0x002f103d01007387 */ /* 0x0003e20000100800 */
[----:B---3--:R-:W3:Y:S01]  /*834f0*/  LDL.LU R11, [R1+0x2f00] ;  /* 0x002f0000010b7983 */ /* 0x008ee20000300800 */
[----:B------:R0:W-:Y:S02]  /*83500*/  STL [R1+0x2f34], R2 ;  /* 0x002f340201007387 */ /* 0x0001e40000100800 */
[----:B----4-:R-:W4:Y:S02]  /*83510*/  LDL.LU R4, [R1+0x2f24] ;  /* 0x002f240001047983 */ /* 0x010f240000300800 */
        /* <DEDUP_REMOVED lines=24> */
[----:B0-----:R-:W4:Y:S01]  /*836a0*/  LDL.LU R29, [R1+0x2e98] ;  /* 0x002e9800011d7983 */ /* 0x001f220000300800 */
[----:B-1----:R-:W4:Y:S01]  /*836b0*/  LDL.LU R61, [R1+0x2ebc] ;  /* 0x002ebc00013d7983 */ /* 0x002f220000300800 */
[----:B------:R-:W4:Y:S01]  /*836c0*/  LDL.LU R2, [R1+0x2e90] ;  /* 0x002e900001027983 */ /* 0x000f220000300800 */
[-C--:B--2---:R-:W-:Y:S01]  /*836d0*/  IADD3 R8, P2, R8, R60.reuse, RZ ;  /* 0x0000003c08087210 */ /* 0x084fe20007f5e0ff */
[--C-:B------:R-:W-:Y:S01]  /*836e0*/  IMAD.X R5, R5, 0x1, R0.reuse, P3 ;  /* 0x0000000105057824 */ /* 0x100fe200018e0600 */
[-C--:B---3--:R-:W-:Y:S01]  /*836f0*/  IADD3 R11, P3, R11, R60.reuse, RZ ;  /* 0x0000003c0b0b7210 */ /* 0x088fe20007f7e0ff */
[--C-:B----4-:R-:W-:Y:S01]  /*83700*/  IMAD.X R4, R4, 0x1, R0.reuse, P4 ;  /* 0x0000000104047824 */ /* 0x110fe200020e0600 */
        /* <DEDUP_REMOVED lines=55> */
[----:B0-----:R-:W4:Y:S01]  /*83a80*/  LDL.LU R8, [R1+0x2eb4] ;  /* 0x002eb40001087983 */ /* 0x001f220000300800 */
[----:B------:R0:W-:Y:S02]  /*83a90*/  STL [R1+0x2e98], R29 ;  /* 0x002e981d01007387 */ /* 0x0001e40000100800 */
[----:B-1----:R-:W4:Y:S02]  /*83aa0*/  LDL.LU R5, [R1+0x2e88] ;  /* 0x002e880001057983 */ /* 0x002f240000300800 */
[----:B------:R1:W-:Y:S01]  /*83ab0*/  STL [R1+0x2ebc], R61 ;  /* 0x002ebc3d01007387 */ /* 0x0003e20000100800 */
[----:B--2---:R-:W2:Y:S01]  /*83ac0*/  LDL.LU R11, [R1+0x2eac] ;  /* 0x002eac00010b7983 */ /* 0x004ea20000300800 */
[----:B------:R0:W-:Y:S02]  /*83ad0*/  STL [R1+0x2e90], R2 ;  /* 0x002e900201007387 */ /* 0x0001e40000100800 */
[----:B---3--:R-:W3:Y:S02]  /*83ae0*/  LDL.LU R4, [R1+0x2e80] ;  /* 0x002e800001047983 */ /* 0x008ee40000300800 */
        /* <DEDUP_REMOVED lines=24> */
[----:B0-----:R-:W3:Y:S01]  /*83c70*/  LDL.LU R29, [R1+0x2e44] ;  /* 0x002e4400011d7983 */ /* 0x001ee20000300800 */
[----:B-1----:R-:W3:Y:S01]  /*83c80*/  LDL.LU R61, [R1+0x2e18] ;  /* 0x002e1800013d7983 */ /* 0x002ee20000300800 */
[----:B------:R-:W3:Y:S02]  /*83c90*/  LDL.LU R2, [R1+0x2e3c] ;  /* 0x002e3c0001027983 */ /* 0x000ee40000300800 */
[--C-:B----4-:R-:W-:Y:S01]  /*83ca0*/  IMAD.X R8, R8, 0x1, R0.reuse, P6 ;  /* 0x0000000108087824 */ /* 0x110fe200030e0600 */
[-C--:B------:R-:W-:Y:S01]  /*83cb0*/  IADD3 R5, P6, R5, R60.reuse, RZ ;  /* 0x0000003c05057210 */ /* 0x080fe20007fde0ff */
[--C-:B--2---:R-:W-:Y:S01]  /*83cc0*/  IMAD.X R11, R11, 0x1, R0.reuse, P1 ;  /* 0x000000010b0b7824 */ /* 0x104fe200008e0600 */
[-C--:B---3--:R-:W-:Y:S01]  /*83cd0*/  IADD3 R4, P1, R4, R60.reuse, RZ ;  /* 0x0000003c04047210 */ /* 0x088fe20007f3e0ff */
        /* <DEDUP_REMOVED lines=88> */
[----:B------:R-:W3:Y:S01]  /*84260*/  LDL.LU R2, [R1+0x2d98] ;  /* 0x002d980001027983 */ /* 0x000ee20000300800 */
[-C--:B----4-:R-:W-:Y:S01]  /*84270*/  IADD3 R8, P3, R8, R60.reuse, RZ ;  /* 0x0000003c08087210 */ /* 0x090fe20007f7e0ff */
[--C-:B------:R-:W-:Y:S01]  /*84280*/  IMAD.X R5, R5, 0x1, R0.reuse, P4 ;  /* 0x0000000105057824 */ /* 0x100fe200020e0600 */
[-C--:B--2---:R-:W-:Y:S01]  /*84290*/  IADD3 R11, P4, R11, R60.reuse, RZ ;  /* 0x0000003c0b0b7210 */ /* 0x084fe20007f9e0ff */
[--C-:B---3--:R-:W-:Y:S01]  /*842a0*/  IMAD.X R4, R4, 0x1, R0.reuse, P5 ;  /* 0x0000000104047824 */ /* 0x108fe200028e0600 */
        /* <DEDUP_REMOVED lines=838> */
[----:B------:R-:W-:Y:S01]  /*87710*/  STL [R1+0x29dc], R8 ;  /* 0x0029dc0801007387 */ /* 0x000fe20000100800 */
[-C--:B------:R-:W-:Y:S01]  /*87720*/  IADD3 R27, P1, R27, R60.reuse, RZ ;  /* 0x0000003c1b1b7210 */ /* 0x080fe20007f3e0ff */
[----:B------:R-:W-:Y:S02]  /*87730*/  STL [R1+0x29b0], R5 ;  /* 0x0029b00501007387 */ /* 0x000fe40000100800 */
        /* <DEDUP_REMOVED lines=53> */
[----:B------:R-:W4:Y:S02]  /*87a90*/  LDL.LU R8, [R1+0x295c] ;  /* 0x00295c0001087983 */ /* 0x000f240000300800 */
        /* <DEDUP_REMOVED lines=14> */
[----:B-1----:R-:W4:Y:S02]  /*87b80*/  LDL.LU R53, [R1+0x2900] ;  /* 0x0029000001357983 */ /* 0x002f240000300800 */
[----:B--2---:R-:W2:Y:S02]  /*87b90*/  LDL.LU R49, [R1+0x2924] ;  /* 0x0029240001317983 */ /* 0x004ea40000300800 */
[----:B---3--:R-:W3:Y:S01]  /*87ba0*/  LDL.LU R52, [R1+0x28f8] ;  /* 0x0028f80001347983 */ /* 0x008ee20000300800 */
        /* <DEDUP_REMOVED lines=12> */
[----:B------:R-:W2:Y:S01]  /*87c70*/  LDL.LU R61, [R1+0x28ec] ;  /* 0x0028ec00013d7983 */ /* 0x000ea20000300800 */
[----:B------:R-:W3:Y:S01]  /*87c80*/  LDL.LU R2, [R1+0x28c0] ;  /* 0x0028c00001027983 */ /* 0x000ee20000300800 */
[-C--:B----4-:R-:W-:Y:S01]  /*87c90*/  IADD3 R17, P2, R17, R60.reuse, RZ ;  /* 0x0000003c11117210 */ /* 0x090fe20007f5e0ff */
[----:B------:R-:W-:Y:S01]  /*87ca0*/  IMAD.X R8, R8, 0x1, R0, P3 ;  /* 0x0000000108087824 */ /* 0x000fe200018e0600 */
[----:B------:R-:W-:-:S03]  /*87cb0*/  IADD3 R5, P3, R5, R60, RZ ;  /* 0x0000003c05057210 */ /* 0x000fc60007f7e0ff */
[----:B------:R0:W-:Y:S01]  /*87cc0*/  STL [R1+0x2938], R17 ;  /* 0x0029381101007387 */ /* 0x0001e20000100800 */
[--C-:B------:R-:W-:Y:S01]  /*87cd0*/  IMAD.X R11, R11, 0x1, R0.reuse, P4 ;  /* 0x000000010b0b7824 */ /* 0x100fe200020e0600 */
[-C--:B------:R-:W-:Y:S01]  /*87ce0*/  IADD3 R4, P4, R4, R60.reuse, RZ ;  /* 0x0000003c04047210 */ /* 0x080fe20007f9e0ff */
[--C-:B------:R-:W-:Y:S01]  /*87cf0*/  IMAD.X R26, R26, 0x1, R0.reuse, P5 ;  /* 0x000000011a1a7824 */ /* 0x100fe200028e0600 */
[-C--:B------:R-:W-:Y:S01]  /*87d00*/  IADD3 R27, P5, R27, R60.reuse, RZ ;  /* 0x0000003c1b1b7210 */ /* 0x080fe20007fbe0ff */
[--C-:B------:R-:W-:Y:S01]  /*87d10*/  IMAD.X R58, R58, 0x1, R0.reuse, P6 ;  /* 0x000000013a3a7824 */ /* 0x100fe200030e0600 */
[----:B------:R-:W-:Y:S01]  /*87d20*/  IADD3 R59, P6, R59, R60, RZ ;  /* 0x0000003c3b3b7210 */ /* 0x000fe20007fde0ff */
[----:B0-----:R0:W5:Y:S01]  /*87d30*/  LDL.LU R17, [R1+0x3738] ;  /* 0x0037380001117983 */ /* 0x0011620000300800 */
[----:B------:R1:W-:Y:S02]  /*87d40*/  STL [R1+0x295c], R8 ;  /* 0x00295c0801007387 */ /* 0x0003e40000100800 */
[----:B------:R4:W-:Y:S02]  /*87d50*/  STL [R1+0x2930], R5 ;  /* 0x0029300501007387 */ /* 0x0009e40000100800 */
[----:B------:R0:W-:Y:S01]  /*87d60*/  STL [R1+0x2954], R11 ;  /* 0x0029540b01007387 */ /* 0x0001e20000100800 */
        /* <DEDUP_REMOVED lines=13> */
[----:B--2---:R-:W-:-:S02]  /*87e40*/  IMAD.X R49, R49, 0x1, R0, P4 ;  /* 0x0000000131317824 */ /* 0x004fc400020e0600 */
[----:B------:R2:W-:Y:S01]  /*87e50*/  STL [R1+0x2934], R50 ;  /* 0x0029343201007387 */ /* 0x0005e20000100800 */
[-C--:B---3--:R-:W-:Y:S01]  /*87e60*/  IADD3 R52, P4, R52, R60.reuse, RZ ;  /* 0x0000003c34347210 */ /* 0x088fe20007f9e0ff */
        /* <DEDUP_REMOVED lines=22> */
[----:B------:R0:W-:Y:S02]  /*87fd0*/  STL [R1+0x2904], R33 ;  /* 0x0029042101007387 */ /* 0x0001e40000100800 */
[----:B------:R0:W-:Y:S01]  /*87fe0*/  STL [R1+0x28d8], R36 ;  /* 0x0028d82401007387 */ /* 0x0001e20000100800 */
[----:B------:R0:W-:Y:S01]  /*87ff0*/  STL [R1+0x28fc], R32 ;  /* 0x0028fc2001007387 */ /* 0x0001e20000100800 */
[--C-:B------:R-:W-:Y:S02]  /*88000*/  IMAD.X R61, R61, 0x1, R0.reuse, P5 ;  /* 0x000000013d3d7824 */ /* 0x100fe400028e0600 */
[----:B------:R0:W-:Y:S01]  /*88010*/  STL [R1+0x28d0], R3 ;  /* 0x0028d00301007387 */ /* 0x0001e20000100800 */
[-C--:B------:R-:W-:Y:S02]  /*88020*/  IADD3 R29, P4, R29, R60.reuse, RZ ;  /* 0x0000003c1d1d7210 */ /* 0x080fe40007f9e0ff */
[----:B------:R-:W-:Y:S01]  /*88030*/  IADD3 R2, P5, R2, R60, RZ ;  /* 0x0000003c02027210 */ /* 0x000fe20007fbe0ff */
[----:B------:R2:W-:Y:S01]  /*88040*/  STL [R1+0x28f4], R28 ;  /* 0x0028f41c01007387 */ /* 0x0005e20000100800 */
[----:B------:R-:W3:Y:S02]  /*88050*/  LDL.LU R60, [R1+0x28e4] ;  /* 0x0028e400013c7983 */ /* 0x000ee40000300800 */
[----:B------:R2:W-:Y:S02]  /*88060*/  STL [R1+0x28c8], R29 ;  /* 0x0028c81d01007387 */ /* 0x0005e40000100800 */
[----:B-1----:R-:W3:Y:S01]  /*88070*/  LDL.LU R8, [R1+0x28b8] ;  /* 0x0028b80001087983 */ /* 0x002ee20000300800 */
[----:B------:R1:W-:Y:S01]  /*88080*/  STL [R1+0x28ec], R61 ;  /* 0x0028ec3d01007387 */ /* 0x0003e20000100800 */
[----:B----4-:R-:W4:Y:S02]  /*88090*/  LDL.LU R5, [R1+0x28dc] ;  /* 0x0028dc0001057983 */ /* 0x010f240000300800 */
[----:B------:R1:W-:Y:S02]  /*880a0*/  STL [R1+0x28c0], R2 ;  /* 0x0028c00201007387 */ /* 0x0003e40000100800 */
        /* <DEDUP_REMOVED lines=8> */
[----:B--2---:R-:W2:Y:S01]  /*88130*/  LDL.LU R50, [R1+0x2890] ;  /* 0x0028900001327983 */ /* 0x004ea20000300800 */
        /* <DEDUP_REMOVED lines=17> */
[----:B-1----:R-:W2:Y:S02]  /*88250*/  LDL.LU R61, [R1+0x2848] ;  /* 0x00284800013d7983 */ /* 0x002ea40000300800 */
[----:B------:R-:W2:Y:S02]  /*88260*/  LDL.LU R2, [R1+0x286c] ;  /* 0x00286c0001027983 */ /* 0x000ea40000300800 */
[----:B---3--:R-:W-:-:S05]  /*88270*/  IMAD.X R60, R60, 0x1, R0, P6 ;  /* 0x000000013c3c7824 */ /* 0x008fca00030e0600 */
[----:B------:R0:W-:Y:S02]  /*88280*/  STL [R1+0x28e4], R60 ;  /* 0x0028e43c01007387 */ /* 0x0001e40000100800 */
[----:B0-----:R-:W-:-:S04]  /*88290*/  IMAD.MOV.U32 R60, RZ, RZ, c[0x0][0x188] ;  /* 0x00006200ff3c7624 */ /* 0x001fc800078e00ff */
[----:B------:R-:W-:-:S04]  /*882a0*/  IMAD.SHL.U32 R60, R60, 0x40, RZ ;  /* 0x000000403c3c7824 */ /* 0x000fc800078e00ff */
[----:B------:R-:W-:Y:S02]  /*882b0*/  IMAD.SHL.U32 R60, R60, 0x2, RZ ;  /* 0x000000023c3c7824 */ /* 0x000fe400078e00ff */
[--C-:B----4-:R-:W-:Y:S02]  /*882c0*/  IMAD.X R5, R5, 0x1, R0.reuse, P1 ;  /* 0x0000000105057824 */ /* 0x110fe400008e0600 */
[--C-:B------:R-:W-:Y:S01]  /*882d0*/  IMAD.X R4, R4, 0x1, R0.reuse, P2 ;  /* 0x0000000104047824 */ /* 0x100fe200010e0600 */
[-C--:B------:R-:W-:Y:S02]  /*882e0*/  IADD3 R8, P6, R8, R60.reuse, RZ ;  /* 0x0000003c08087210 */ /* 0x080fe40007fde0ff */
[-C--:B------:R-:W-:Y:S02]  /*882f0*/  IADD3 R11, P1, R11, R60.reuse, RZ ;  /* 0x0000003c0b0b7210 */ /* 0x080fe40007f3e0ff */
[-C--:B------:R-:W-:Y:S01]  /*88300*/  IADD3 R26, P2, R26, R60.reuse, RZ ;  /* 0x0000003c1a1a7210 */ /* 0x080fe20007f5e0ff */
[--C-:B------:R-:W-:Y:S01]  /*88310*/  IMAD.X R27, R27, 0x1, R0.reuse, P3 ;  /* 0x000000011b1b7824 */ /* 0x100fe200018e0600 */
[-C--:B------:R-:W-:Y:S01]  /*88320*/  IADD3 R58, P3, R58, R60.reuse, RZ ;  /* 0x0000003c3a3a7210 */ /* 0x080fe20007f7e0ff */
[----:B------:R0:W-:Y:S01]  /*88330*/  STL [R1+0x28b8], R8 ;  /* 0x0028b80801007387 */ /* 0x0001e20000100800 */
[----:B------:R1:W-:Y:S02]  /*88340*/  STL [R1+0x28dc], R5 ;  /* 0x0028dc0501007387 */ /* 0x0003e40000100800 */
[----:B------:R3:W-:Y:S02]  /*88350*/  STL [R1+0x28b0], R11 ;  /* 0x0028b00b01007387 */ /* 0x0007e40000100800 */
[--C-:B------:R-:W-:Y:S01]  /*88360*/  IMAD.X R59, R59, 0x1, R0.reuse, P4 ;  /* 0x000000013b3b7824 */ /* 0x100fe200020e0600 */
[----:B------:R4:W-:Y:S01]  /*88370*/  STL [R1+0x28d4], R4 ;  /* 0x0028d40401007387 */ /* 0x0009e20000100800 */
[-C--:B------:R-:W-:Y:S01]  /*88380*/  IADD3 R54, P4, R54, R60.reuse, RZ ;  /* 0x0000003c36367210 */ /* 0x080fe20007f9e0ff */
[----:B------:R0:W-:Y:S02]  /*88390*/  STL [R1+0x28a8], R26 ;  /* 0x0028a81a01007387 */ /* 0x0001e40000100800 */
[--C-:B------:R-:W-:Y:S01]  /*883a0*/  IMAD.X R55, R55, 0x1, R0.reuse, P5 ;  /* 0x0000000137377824 */ /* 0x100fe200028e0600 */
[----:B------:R0:W-:Y:S01]  /*883b0*/  STL [R1+0x28cc], R27 ;  /* 0x0028cc1b01007387 */ /* 0x0001e20000100800 */
[-C--:B--2---:R-:W-:Y:S01]  /*883c0*/  IADD3 R50, P5, R50, R60.reuse, RZ ;  /* 0x0000003c32327210 */ /* 0x084fe20007fbe0ff */
        /* <DEDUP_REMOVED lines=23> */
[----:B------:R-:W-:Y:S01]  /*88540*/  IADD3 R33, P5, R33, R60, RZ ;  /* 0x0000003c21217210 */ /* 0x000fe20007fbe0ff */
[----:B------:R0:W-:Y:S02]  /*88550*/  STL [R1+0x2870], R41 ;  /* 0x0028702901007387 */ /* 0x0001e40000100800 */
[--C-:B------:R-:W-:Y:S01]  /*88560*/  IMAD.X R36, R36, 0x1, R0.reuse, P6 ;  /* 0x0000000124247824 */ /* 0x100fe200030e0600 */
[----:B------:R0:W-:Y:S01]  /*88570*/  STL [R1+0x2894], R44 ;  /* 0x0028942c01007387 */ /* 0x0001e20000100800 */
[----:B------:R-:W-:Y:S01]  /*88580*/  IADD3 R32, P6, R32, UR7, RZ ;  /* 0x0000000720207c10 */ /* 0x000fe2000ffde0ff */
[----:B------:R0:W-:Y:S02]  /*88590*/  STL [R1+0x2868], R40 ;  /* 0x0028682801007387 */ /* 0x0001e40000100800 */
[--C-:B------:R-:W-:Y:S01]  /*885a0*/  IMAD.X R3, R3, 0x1, R0.reuse, P1 ;  /* 0x0000000103037824 */ /* 0x100fe200008e0600 */
[----:B------:R0:W-:Y:S01]  /*885b0*/  STL [R1+0x288c], R37 ;  /* 0x00288c2501007387 */ /* 0x0001e20000100800 */
[----:B------:R-:W-:Y:S01]  /*885c0*/  IADD3 R28, P1, R28, UR7, RZ ;  /* 0x000000071c1c7c10 */ /* 0x000fe2000ff3e0ff */
[----:B------:R0:W-:Y:S02]  /*885d0*/  STL [R1+0x2860], R33 ;  /* 0x0028602101007387 */ /* 0x0001e40000100800 */
[----:B------:R1:W-:Y:S02]  /*885e0*/  STL [R1+0x2884], R36 ;  /* 0x0028842401007387 */ /* 0x0003e40000100800 */
[--C-:B------:R-:W-:Y:S01]  /*885f0*/  IMAD.X R29, R29, 0x1, R0.reuse, P2 ;  /* 0x000000011d1d7824 */ /* 0x100fe200010e0600 */
[----:B------:R4:W-:Y:S01]  /*88600*/  STL [R1+0x2858], R32 ;  /* 0x0028582001007387 */ /* 0x0009e20000100800 */
[----:B------:R-:W-:Y:S01]  /*88610*/  IADD3 R61, P2, R61, UR7, RZ ;  /* 0x000000073d3d7c10 */ /* 0x000fe2000ff5e0ff */
[----:B------:R4:W-:Y:S02]  /*88620*/  STL [R1+0x287c], R3 ;  /* 0x00287c0301007387 */ /* 0x0009e40000100800 */
[----:B------:R4:W-:Y:S02]  /*88630*/  STL [R1+0x2850], R28 ;  /* 0x0028501c01007387 */ /* 0x0009e40000100800 */
[--C-:B------:R-:W-:Y:S01]  /*88640*/  IMAD.X R2, R2, 0x1, R0.reuse, P3 ;  /* 0x0000000102027824 */ /* 0x100fe200018e0600 */
[----:B------:R-:W2:Y:S01]  /*88650*/  LDL.LU R60, [R1+0x2840] ;  /* 0x00284000013c7983 */ /* 0x000ea20000300800 */
[----:B------:R4:W-:Y:S02]  /*88660*/  STL [R1+0x2874], R29 ;  /* 0x0028741d01007387 */ /* 0x0009e40000100800 */
[----:B0-----:R-:W2:Y:S02]  /*88670*/  LDL.LU R8, [R1+0x2864] ;  /* 0x0028640001087983 */ /* 0x001ea40000300800 */
[----:B------:R0:W-:Y:S01]  /*88680*/  STL [R1+0x2848], R61 ;  /* 0x0028483d01007387 */ /* 0x0001e20000100800 */
[----:B-1----:R-:W2:Y:S01]  /*88690*/  LDL.LU R5, [R1+0x2838] ;  /* 0x0028380001057983 */ /* 0x002ea20000300800 */
[----:B------:R1:W-:Y:S02]  /*886a0*/  STL [R1+0x286c], R2 ;  /* 0x00286c0201007387 */ /* 0x0003e40000100800 */
[----:B---3--:R-:W3:Y:S02]  /*886b0*/  LDL.LU R11, [R1+0x285c] ;  /* 0x00285c00010b7983 */ /* 0x008ee40000300800 */
[----:B----4-:R-:W4:Y:S01]  /*886c0*/  LDL.LU R4, [R1+0x2830] ;  /* 0x0028300001047983 */ /* 0x010f220000300800 */
        /* <DEDUP_REMOVED lines=24> */
[----:B0-----:R-:W4:Y:S01]  /*88850*/  LDL.LU R61, [R1+0x27f4] ;  /* 0x0027f400013d7983 */ /* 0x001f220000300800 */
[----:B-1----:R-:W4:Y:S01]  /*88860*/  LDL.LU R2, [R1+0x27c8] ;  /* 0x0027c80001027983 */ /* 0x002f220000300800 */
[----:B--2---:R-:W-:Y:S01]  /*88870*/  IADD3 R60, P3, R60, UR7, RZ ;  /* 0x000000073c3c7c10 */ /* 0x004fe2000ff7e0ff */
[--C-:B------:R-:W-:Y:S01]  /*88880*/  IMAD.X R8, R8, 0x1, R0.reuse, P4 ;  /* 0x0000000108087824 */ /* 0x100fe200020e0600 */
[----:B------:R-:W-:Y:S01]  /*88890*/  IADD3 R5, P4, R5, UR7, RZ ;  /* 0x0000000705057c10 */ /* 0x000fe2000ff9e0ff */
[----:B---3--:R-:W-:Y:S01]  /*888a0*/  IMAD.X R11, R11, 0x1, R0, P5 ;  /* 0x000000010b0b7824 */ /* 0x008fe200028e0600 */
[----:B----4-:R-:W-:Y:S01]  /*888b0*/  IADD3 R4, P5, R4, UR7, RZ ;  /* 0x0000000704047c10 */ /* 0x010fe2000ffbe0ff */
[----:B------:R0:W-:Y:S01]  /*888c0*/  STL [R1+0x2840], R60 ;  /* 0x0028403c01007387 */ /* 0x0001e20000100800 */
[----:B------:R-:W-:Y:S01]  /*888d0*/  IADD3.X R26, R26, UR4, RZ, P6, !PT ;  /* 0x000000041a1a7c10 */ /* 0x000fe2000b7fe4ff */
[----:B------:R1:W-:Y:S01]  /*888e0*/  STL [R1+0x2864], R8 ;  /* 0x0028640801007387 */ /* 0x0003e20000100800 */
[----:B------:R-:W-:Y:S01]  /*888f0*/  IADD3 R27, P6, R27, UR7, RZ ;  /* 0x000000071b1b7c10 */ /* 0x000fe2000ffde0ff */
        /* <DEDUP_REMOVED lines=42> */
[----:B------:R1:W-:Y:S02]  /*88ba0*/  STL [R1+0x280c], R33 ;  /* 0x00280c2101007387 */ /* 0x0003e40000100800 */
[----:B------:R2:W-:Y:S01]  /*88bb0*/  STL [R1+0x27e0], R36 ;  /* 0x0027e02401007387 */ /* 0x0005e20000100800 */
[----:B------:R-:W-:Y:S01]  /*88bc0*/  IADD3 R29, P5, R29, UR7, RZ ;  /* 0x000000071d1d7c10 */ /* 0x000fe2000ffbe0ff */
[----:B------:R3:W-:Y:S01]  /*88bd0*/  STL [R1+0x2804], R32 ;  /* 0x0028042001007387 */ /* 0x0007e20000100800 */
[----:B------:R-:W-:Y:S01]  /*88be0*/  IADD3.X R61, R61, UR4, RZ, P6, !PT ;  /* 0x000000043d3d7c10 */ /* 0x000fe2000b7fe4ff */
[----:B------:R3:W-:Y:S02]  /*88bf0*/  STL [R1+0x27d8], R3 ;  /* 0x0027d80301007387 */ /* 0x0007e40000100800 */
[----:B------:R3:W-:Y:S01]  /*88c00*/  STL [R1+0x27fc], R28 ;  /* 0x0027fc1c01007387 */ /* 0x0007e20000100800 */
[----:B------:R-:W-:Y:S01]  /*88c10*/  IADD3 R2, P6, R2, UR7, RZ ;  /* 0x0000000702027c10 */ /* 0x000fe2000ffde0ff */
        /* <DEDUP_REMOVED lines=34> */
[----:B----4-:R-:W-:-:S02]  /*88e40*/  IADD3.X R60, R60, UR4, RZ, P1, !PT ;  /* 0x000000043c3c7c10 */ /* 0x010fc40008ffe4ff */
[----:B------:R-:W-:Y:S02]  /*88e50*/  IADD3 R8, P1, R8, UR7, RZ ;  /* 0x0000000708087c10 */ /* 0x000fe4000ff3e0ff */
[----:B--2---:R-:W-:Y:S02]  /*88e60*/  IADD3.X R5, R5, UR4, RZ, P2, !PT ;  /* 0x0000000405057c10 */ /* 0x004fe400097fe4ff */
[----:B---3--:R-:W-:Y:S02]  /*88e70*/  IADD3 R11, P2, R11, UR7, RZ ;  /* 0x000000070b0b7c10 */ /* 0x008fe4000ff5e0ff */
        /* <DEDUP_REMOVED lines=47> */
[----:B------:R1:W-:Y:S02]  /*89170*/  STL [R1+0x2768], R33 ;  /* 0x0027682101007387 */ /* 0x0003e40000100800 */
[----:B------:R2:W-:Y:S01]  /*89180*/  STL [R1+0x278c], R36 ;  /* 0x00278c2401007387 */ /* 0x0005e20000100800 */
[----:B------:R-:W-:Y:S01]  /*89190*/  IADD3.X R29, R29, UR4, RZ, P3, !PT ;  /* 0x000000041d1d7c10 */ /* 0x000fe20009ffe4ff */
[----:B------:R3:W-:Y:S01]  /*891a0*/  STL [R1+0x2760], R32 ;  /* 0x0027602001007387 */ /* 0x0007e20000100800 */
[----:B------:R-:W-:Y:S01]  /*891b0*/  IADD3 R61, P3, R61, UR7, RZ ;  /* 0x000000073d3d7c10 */ /* 0x000fe2000ff7e0ff */
[----:B------:R3:W-:Y:S02]  /*891c0*/  STL [R1+0x2784], R3 ;  /* 0x0027840301007387 */ /* 0x0007e40000100800 */
[----:B------:R3:W-:Y:S01]  /*891d0*/  STL [R1+0x2758], R28 ;  /* 0x0027581c01007387 */ /* 0x0007e20000100800 */
[----:B------:R-:W-:Y:S01]  /*891e0*/  IADD3.X R2, R2, UR4, RZ, P4, !PT ;  /* 0x0000000402027c10 */ /* 0x000fe2000a7fe4ff */
        /* <DEDUP_REMOVED lines=34> */
[----:B----4-:R-:W-:-:S02]  /*89410*/  IADD3 R60, P4, R60, UR7, RZ ;  /* 0x000000073c3c7c10 */ /* 0x010fc4000ff9e0ff */
[----:B------:R-:W-:Y:S02]  /*89420*/  IADD3.X R8, R8, UR4, RZ, P5, !PT ;  /* 0x0000000408087c10 */ /* 0x000fe4000affe4ff */
[----:B--2---:R-:W-:Y:S02]  /*89430*/  IADD3 R5, P5, R5, UR7, RZ ;  /* 0x0000000705057c10 */ /* 0x004fe4000ffbe0ff */
[----:B---3--:R-:W-:Y:S01]  /*89440*/  IADD3.X R11, R11, UR4, RZ, P6, !PT ;  /* 0x000000040b0b7c10 */ /* 0x008fe2000b7fe4ff */
        /* <DEDUP_REMOVED lines=2698> */
[----:B------:R-:W-:Y:S01]  /*93cf0*/  STL [R1+0x31d4], R60 ;  /* 0x0031d43c01007387 */ /* 0x000fe20000100800 */
[----:B------:R-:W-:Y:S01]  /*93d00*/  IADD3 R26, P6, R26, UR7, RZ ;  /* 0x000000071a1a7c10 */ /* 0x000fe2000ffde0ff */
[----:B------:R-:W-:Y:S01]  /*93d10*/  STL [R1+0x3210], R8 ;  /* 0x0032100801007387 */ /* 0x000fe20000100800 */
        /* <DEDUP_REMOVED lines=23> */
[----:B------:R0:W-:Y:S01]  /*93e90*/  STL [R1+0x3240], R18 ;  /* 0x0032401201007387 */ /* 0x0001e20000100800 */
        /* <DEDUP_REMOVED lines=19> */
[----:B------:R1:W-:Y:S02]  /*93fd0*/  STL [R1+0x3268], R33 ;  /* 0x0032682101007387 */ /* 0x0003e40000100800 */
[----:B------:R-:W-:Y:S01]  /*93fe0*/  STL [R1+0x3234], R36 ;  /* 0x0032342401007387 */ /* 0x000fe20000100800 */
[----:B------:R-:W-:Y:S01]  /*93ff0*/  IADD3.X R29, R29, UR4, RZ, P6, !PT ;  /* 0x000000041d1d7c10 */ /* 0x000fe2000b7fe4ff */
[----:B------:R2:W-:Y:S01]  /*94000*/  STL [R1+0x3270], R32 ;  /* 0x0032702001007387 */ /* 0x0005e20000100800 */
[----:B------:R-:W-:Y:S01]  /*94010*/  IADD3 R61, P6, R61, UR7, RZ ;  /* 0x000000073d3d7c10 */ /* 0x000fe2000ffde0ff */
[----:B------:R-:W-:Y:S02]  /*94020*/  STL [R1+0x323c], R3 ;  /* 0x00323c0301007387 */ /* 0x000fe40000100800 */
[----:B------:R-:W-:Y:S01]  /*94030*/  STL [R1+0x3278], R28 ;  /* 0x0032781c01007387 */ /* 0x000fe20000100800 */
[----:B------:R-:W-:Y:S01]  /*94040*/  IADD3.X R2, R2, UR4, RZ, P1, !PT ;  /* 0x0000000402027c10 */ /* 0x000fe20008ffe4ff */
[----:B0-----:R-:W4:Y:S01]  /*94050*/  LDL.LU R18, [R1+0x3288] ;  /* 0x0032880001127983 */ /* 0x001f220000300800 */
[----:B------:R-:W-:Y:S02]  /*94060*/  STL [R1+0x3244], R29 ;  /* 0x0032441d01007387 */ /* 0x000fe40000100800 */
[----:B-1----:R-:W4:Y:S02]  /*94070*/  LDL.LU R49, [R1+0x3254] ;  /* 0x0032540001317983 */ /* 0x002f240000300800 */
[----:B------:R0:W-:Y:S01]  /*94080*/  STL [R1+0x3280], R61 ;  /* 0x0032803d01007387 */ /* 0x0001e20000100800 */
[----:B------:R-:W4:Y:S01]  /*94090*/  LDL.LU R53, [R1+0x3290] ;  /* 0x0032900001357983 */ /* 0x000f220000300800 */
[----:B------:R1:W-:Y:S02]  /*940a0*/  STL [R1+0x324c], R2 ;  /* 0x00324c0201007387 */ /* 0x0003e40000100800 */
[----:B--2---:R-:W2:Y:S02]  /*940b0*/  LDL.LU R48, [R1+0x325c] ;  /* 0x00325c0001307983 */ /* 0x004ea40000300800 */
[----:B------:R-:W2:Y:S01]  /*940c0*/  LDL.LU R52, [R1+0x3298] ;  /* 0x0032980001347983 */ /* 0x000ea20000300800 */
[----:B---3--:R-:W3:Y:S01]  /*940d0*/  LDL.LU R41, [R1+0x3264] ;  /* 0x0032640001297983 */ /* 0x008ee20000300800 */
[----:B------:R-:W3:Y:S02]  /*940e0*/  LDL.LU R45, [R1+0x32a0] ;  /* 0x0032a000012d7983 */ /* 0x000ee40000300800 */
        /* <DEDUP_REMOVED lines=10> */
[----:B------:R-:W3:Y:S01]  /*94190*/  LDL.LU R60, [R1+0x3294] ;  /* 0x00329400013c7983 */ /* 0x000ee20000300800 */
[----:B-1----:R-:W3:Y:S02]  /*941a0*/  LDL.LU R2, [R1+0x32d0] ;  /* 0x0032d00001027983 */ /* 0x002ee40000300800 */
        /* <DEDUP_REMOVED lines=12> */
[----:B----4-:R-:W-:-:S02]  /*94270*/  IADD3 R18, P1, R18, UR7, RZ ;  /* 0x0000000712127c10 */ /* 0x010fc4000ff3e0ff */
[----:B------:R-:W-:Y:S02]  /*94280*/  IADD3.X R49, R49, UR4, RZ, P2, !PT ;  /* 0x0000000431317c10 */ /* 0x000fe400097fe4ff */
[----:B------:R-:W-:Y:S01]  /*94290*/  IADD3 R53, P2, R53, UR7, RZ ;  /* 0x0000000735357c10 */ /* 0x000fe2000ff5e0ff */
[----:B------:R0:W-:Y:S01]  /*942a0*/  STL [R1+0x3288], R18 ;  /* 0x0032881201007387 */ /* 0x0001e20000100800 */
[----:B--2---:R-:W-:Y:S01]  /*942b0*/  IADD3.X R48, R48, UR4, RZ, P3, !PT ;  /* 0x0000000430307c10 */ /* 0x004fe20009ffe4ff */
[----:B------:R-:W-:Y:S01]  /*942c0*/  IADD3 R52, P3, R52, UR7, RZ ;  /* 0x0000000734347c10 */ /* 0x000fe2000ff7e0ff */
[----:B---3--:R-:W-:Y:S01]  /*942d0*/  IADD3.X R41, R41, UR4, RZ, P4, !PT ;  /* 0x0000000429297c10 */ /* 0x008fe2000a7fe4ff */
[----:B------:R-:W-:Y:S01]  /*942e0*/  IADD3 R45, P4, R45, UR7, RZ ;  /* 0x000000072d2d7c10 */ /* 0x000fe2000ff9e0ff */
[----:B0-----:R0:W5:Y:S01]  /*942f0*/  LDL.LU R18, [R1+0x3734] ;  /* 0x0037340001127983 */ /* 0x0011620000300800 */
[----:B------:R1:W-:Y:S01]  /*94300*/  STL [R1+0x3254], R49 ;  /* 0x0032543101007387 */ /* 0x0003e20000100800 */
[----:B------:R-:W-:Y:S01]  /*94310*/  IADD3.X R40, R40, UR4, RZ, P5, !PT ;  /* 0x0000000428287c10 */ /* 0x000fe2000affe4ff */
[----:B------:R-:W-:Y:S01]  /*94320*/  IADD3 R44, P5, R44, UR7, RZ ;  /* 0x000000072c2c7c10 */ /* 0x000fe2000ffbe0ff */
[----:B-1----:R0:W5:Y:S01]  /*94330*/  LDL.LU R49, [R1+0x3730] ;  /* 0x0037300001317983 */ /* 0x0021620000300800 */
[----:B------:R1:W-:Y:S01]  /*94340*/  STL [R1+0x3290], R53 ;  /* 0x0032903501007387 */ /* 0x0003e20000100800 */
[----:B------:R-:W-:-:S02]  /*94350*/  IADD3.X R33, R33, UR4, RZ, P6, !PT ;  /* 0x0000000421217c10 */ /* 0x000fc4000b7fe4ff */
[----:B-1----:R0:W5:Y:S01]  /*94360*/  LDL.LU R53, [R1+0x372c] ;  /* 0x00372c0001357983 */ /* 0x0021620000300800 */
[----:B------:R1:W-:Y:S01]  /*94370*/  STL [R1+0x325c], R48 ;  /* 0x00325c3001007387 */ /* 0x0003e20000100800 */
[----:B------:R-:W-:Y:S02]  /*94380*/  IADD3 R37, P6, R37, UR7, RZ ;  /* 0x0000000725257c10 */ /* 0x000fe4000ffde0ff */
[----:B-1----:R0:W5:Y:S01]  /*94390*/  LDL.LU R48, [R1+0x3728] ;  /* 0x0037280001307983 */ /* 0x0021620000300800 */
[----:B------:R1:W-:Y:S01]  /*943a0*/  STL [R1+0x3298], R52 ;  /* 0x0032983401007387 */ /* 0x0003e20000100800 */
[----:B------:R-:W-:Y:S02]  /*943b0*/  IADD3.X R32, R32, UR4, RZ, P1, !PT ;  /* 0x0000000420207c10 */ /* 0x000fe40008ffe4ff */
[----:B-1----:R0:W5:Y:S01]  /*943c0*/  LDL.LU R52, [R1+0x3724] ;  /* 0x0037240001347983 */ /* 0x0021620000300800 */
[----:B------:R1:W-:Y:S01]  /*943d0*/  STL [R1+0x3264], R41 ;  /* 0x0032642901007387 */ /* 0x0003e20000100800 */
[----:B------:R-:W-:-:S02]  /*943e0*/  IADD3 R36, P1, R36, UR7, RZ ;  /* 0x0000000724247c10 */ /* 0x000fc4000ff3e0ff */
[----:B-1----:R0:W5:Y:S01]  /*943f0*/  LDL.LU R41, [R1+0x3720] ;  /* 0x0037200001297983 */ /* 0x0021620000300800 */
[----:B------:R1:W-:Y:S01]  /*94400*/  STL [R1+0x32a0], R45 ;  /* 0x0032a02d01007387 */ /* 0x0003e20000100800 */
[----:B------:R-:W-:Y:S02]  /*94410*/  IADD3.X R61, R61, UR4, RZ, P2, !PT ;  /* 0x000000043d3d7c10 */ /* 0x000fe400097fe4ff */
[----:B-1----:R0:W5:Y:S01]  /*94420*/  LDL.LU R45, [R1+0x371c] ;  /* 0x00371c00012d7983 */ /* 0x0021620000300800 */
[----:B------:R1:W-:Y:S01]  /*94430*/  STL [R1+0x326c], R40 ;  /* 0x00326c2801007387 */ /* 0x0003e20000100800 */
[----:B------:R-:W-:Y:S02]  /*94440*/  IADD3 R29, P2, R29, UR7, RZ ;  /* 0x000000071d1d7c10 */ /* 0x000fe4000ff5e0ff */
        /* <DEDUP_REMOVED lines=12> */
[----:B------:R-:W-:Y:S01]  /*94510*/  IADD3.X R8, R8, UR4, RZ, P5, !PT ;  /* 0x0000000408087c10 */ /* 0x000fe2000affe4ff */
[----:B-1----:R0:W5:Y:S01]  /*94520*/  LDL.LU R32, [R1+0x3708] ;  /* 0x0037080001207983 */ /* 0x0021620000300800 */
[----:B------:R1:W-:Y:S01]  /*94530*/  STL [R1+0x32b8], R36 ;  /* 0x0032b82401007387 */ /* 0x0003e20000100800 */
[----:B------:R-:W-:Y:S02]  /*94540*/  IADD3 R5, P5, R5, UR7, RZ ;  /* 0x0000000705057c10 */ /* 0x000fe4000ffbe0ff */
[----:B------:R-:W-:Y:S01]  /*94550*/  IADD3.X R11, R11, UR4, RZ, P6, !PT ;  /* 0x000000040b0b7c10 */ /* 0x000fe2000b7fe4ff */
[----:B-1----:R0:W5:Y:S01]  /*94560*/  LDL.LU R36, [R1+0x3704] ;  /* 0x0037040001247983 */ /* 0x0021620000300800 */
[----:B------:R1:W-:Y:S01]  /*94570*/  STL [R1+0x3284], R61 ;  /* 0x0032843d01007387 */ /* 0x0003e20000100800 */
[----:B------:R-:W-:Y:S02]  /*94580*/  IADD3 R4, P6, R4, UR7, RZ ;  /* 0x0000000704047c10 */ /* 0x000fe4000ffde0ff */
[----:B------:R-:W-:Y:S01]  /*94590*/  IADD3.X R26, R26, UR4, RZ, P1, !PT ;  /* 0x000000041a1a7c10 */ /* 0x000fe20008ffe4ff */
[----:B-1----:R0:W5:Y:S01]  /*945a0*/  LDL.LU R61, [R1+0x3700] ;  /* 0x00370000013d7983 */ /* 0x0021620000300800 */
[----:B------:R1:W-:Y:S01]  /*945b0*/  STL [R1+0x32c0], R29 ;  /* 0x0032c01d01007387 */ /* 0x0003e20000100800 */
[----:B------:R-:W-:-:S02]  /*945c0*/  IADD3 R27, P1, R27, UR7, RZ ;  /* 0x000000071b1b7c10 */ /* 0x000fc4000ff3e0ff */
[----:B------:R-:W-:Y:S01]  /*945d0*/  IADD3.X R58, R58, UR4, RZ, P2, !PT ;  /* 0x000000043a3a7c10 */ /* 0x000fe200097fe4ff */
[----:B-1----:R0:W5:Y:S01]  /*945e0*/  LDL.LU R29, [R1+0x36fc] ;  /* 0x0036fc00011d7983 */ /* 0x0021620000300800 */
[----:B------:R1:W-:Y:S01]  /*945f0*/  STL [R1+0x328c], R28 ;  /* 0x00328c1c01007387 */ /* 0x0003e20000100800 */
[----:B------:R-:W-:Y:S02]  /*94600*/  IADD3.X R59, R59, UR4, RZ, P3, !PT ;  /* 0x000000043b3b7c10 */ /* 0x000fe40009ffe4ff */
[----:B------:R-:W-:Y:S01]  /*94610*/  IADD3.X R54, R54, UR4, RZ, P4, !PT ;  /* 0x0000000436367c10 */ /* 0x000fe2000a7fe4ff */
[----:B-1----:R0:W5:Y:S01]  /*94620*/  LDL.LU R28, [R1+0x36f8] ;  /* 0x0036f800011c7983 */ /* 0x0021620000300800 */
[----:B------:R1:W-:Y:S01]  /*94630*/  STL [R1+0x32c8], R3 ;  /* 0x0032c80301007387 */ /* 0x0003e20000100800 */
[----:B------:R-:W-:Y:S02]  /*94640*/  IADD3.X R55, R55, UR4, RZ, P5, !PT ;  /* 0x0000000437377c10 */ /* 0x000fe4000affe4ff */
[----:B------:R-:W-:Y:S01]  /*94650*/  IADD3.X R50, R50, UR4, RZ, P6, !PT ;  /* 0x0000000432327c10 */ /* 0x000fe2000b7fe4ff */
[----:B-1----:R0:W5:Y:S01]  /*94660*/  LDL.LU R3, [R1+0x36f4] ;  /* 0x0036f40001037983 */ /* 0x0021620000300800 */
[----:B------:R-:W-:Y:S02]  /*94670*/  STL [R1+0x3294], R60 ;  /* 0x0032943c01007387 */ /* 0x000fe40000100800 */
[----:B------:R1:W-:Y:S02]  /*94680*/  STL [R1+0x32d0], R2 ;  /* 0x0032d00201007387 */ /* 0x0003e40000100800 */
[----:B------:R-:W-:Y:S01]  /*94690*/  STL [R1+0x329c], R8 ;  /* 0x00329c0801007387 */ /* 0x000fe20000100800 */
[----:B------:R2:W-:Y:S01]  /*946a0*/  STL [R1+0x32d8], R5 ;  /* 0x0032d80501007387 */ /* 0x0005e20000100800 */
[----:B------:R-:W-:Y:S02]  /*946b0*/  STL [R1+0x32a4], R11 ;  /* 0x0032a40b01007387 */ /* 0x000fe40000100800 */
[----:B------:R3:W-:Y:S02]  /*946c0*/  STL [R1+0x32e0], R4 ;  /* 0x0032e00401007387 */ /* 0x0007e40000100800 */
[----:B------:R0:W-:Y:S01]  /*946d0*/  STL [R1+0x32ac], R26 ;  /* 0x0032ac1a01007387 */ /* 0x0001e20000100800 */
[----:B------:R0:W-:Y:S01]  /*946e0*/  STL [R1+0x32e4], R27 ;  /* 0x0032e41b01007387 */ /* 0x0001e20000100800 */
[----:B------:R0:W-:Y:S03]  /*946f0*/  STL [R1+0x32b4], R58 ;  /* 0x0032b43a01007387 */ /* 0x0001e60000100800 */
[----:B-1----:R-:W1:Y:S01]  /*94700*/  S2R R2, SR_TID.X ;  /* 0x0000000000027919 */ /* 0x002e620000002100 */
[----:B------:R0:W-:Y:S02]  /*94710*/  STL [R1+0x32bc], R59 ;  /* 0x0032bc3b01007387 */ /* 0x0001e40000100800 */
[----:B--2---:R-:W-:Y:S01]  /*94720*/  IMAD.MOV.U32 R5, RZ, RZ, R7 ;  /* 0x000000ffff057224 */ /* 0x004fe200078e0007 */
[----:B------:R-:W-:Y:S01]  /*94730*/  IADD3.X R51, R51, UR4, RZ, P1, !PT ;  /* 0x0000000433337c10 */ /* 0x000fe20008ffe4ff */
[----:B---3--:R-:W-:-:S02]  /*94740*/  IMAD.MOV.U32 R4, RZ, RZ, R10 ;  /* 0x000000ffff047224 */ /* 0x008fc400078e000a */
[----:B------:R-:W-:Y:S01]  /*94750*/  IMAD.MOV.U32 R8, RZ, RZ, R9 ;  /* 0x000000ffff087224 */ /* 0x000fe200078e0009 */
[----:B------:R0:W-:Y:S01]  /*94760*/  STL [R1+0x32c4], R54 ;  /* 0x0032c43601007387 */ /* 0x0001e20000100800 */
[----:B------:R-:W-:Y:S02]  /*94770*/  IMAD.MOV.U32 R9, RZ, RZ, R6 ;  /* 0x000000ffff097224 */ /* 0x000fe400078e0006 */
[----:B------:R0:W-:Y:S02]  /*94780*/  STL [R1+0x32cc], R55 ;  /* 0x0032cc3701007387 */ /* 0x0001e40000100800 */
[----:B------:R0:W-:Y:S01]  /*94790*/  STL [R1+0x32d4], R50 ;  /* 0x0032d43201007387 */ /* 0x0001e20000100800 */
[----:B------:R0:W-:Y:S01]  /*947a0*/  STL.64 [R1+0x1890], R4 ;  /* 0x0018900401007387 */ /* 0x0001e20000100a00 */
[----:B------:R0:W-:Y:S02]  /*947b0*/  STL [R1+0x32dc], R51 ;  /* 0x0032dc3301007387 */ /* 0x0001e40000100800 */
[----:B------:R0:W-:Y:S02]  /*947c0*/  STL.64 [R1+0x1898], R8 ;  /* 0x0018980801007387 */ /* 0x0001e40000100a00 */
[----:B------:R-:W-:-:S04]  /*947d0*/  IMAD.MOV.U32 R60, RZ, RZ, c[0x0][0x188] ;  /* 0x00006200ff3c7624 */ /* 0x000fc800078e00ff */
[----:B------:R-:W-:Y:S01]  /*947e0*/  IMAD.SHL.U32 R60, R60, 0x40, RZ ;  /* 0x000000403c3c7824 */ /* 0x000fe200078e00ff */
[----:B-1----:R-:W-:-:S03]  /*947f0*/  LOP3.LUT R2, R2, 0x1f, RZ, 0xc0, !PT ;  /* 0x0000001f02027812 */ /* 0x002fc600078ec0ff */
[----:B------:R-:W-:Y:S02]  /*94800*/  IMAD.SHL.U32 R60, R60, 0x2, RZ ;  /* 0x000000023c3c7824 */ /* 0x000fe400078e00ff */
[----:B------:R-:W-:Y:S01]  /*94810*/  IMAD.SHL.U32 R2, R2, 0x2, RZ ;  /* 0x0000000202027824 */ /* 0x000fe200078e00ff */
[----:B0-----:R-:W-:Y:S01]  /*94820*/  @!P0 CALL.REL.NOINC `(.L_x_1) ;  /* 0x0000001000008944 */ /* 0x001fe20003c00000 */
[----:B------:R-:W-:Y:S05]  /*94830*/  BRA `(.L_x_2) ;  /* 0xfff9b55000007947 */ /* 0x000fea000383ffff */
.L_x_1:
[----:B------:R-:W2:Y:S01]  /*94840*/  LDL.LU R50, [R1+0x74c] ;  /* 0x00074c0001327983 */ /* 0x000ea20000300800 */
[----:B------:R-:W-:Y:S02]  /*94850*/  IMAD.MOV.U32 R27, RZ, RZ, R46 ;  /* 0x000000ffff1b7224 */ /* 0x000fe400078e002e */
[----:B------:R-:W-:Y:S01]  /*94860*/  IMAD.MOV.U32 R26, RZ, RZ, R47 ;  /* 0x000000ffff1a7224 */ /* 0x000fe200078e002f */
[----:B------:R-:W2:Y:S01]  /*94870*/  LDL.LU R51, [R1+0x748] ;  /* 0x0007480001337983 */ /* 0x000ea20000300800 */
[----:B------:R-:W-:Y:S02]  /*94880*/  IMAD.MOV.U32 R59, RZ, RZ, R42 ;  /* 0x000000ffff3b7224 */ /* 0x000fe400078e002a */
[----:B------:R-:W-:Y:S01]  /*94890*/  IMAD.MOV.U32 R58, RZ, RZ, R43 ;  /* 0x000000ffff3a7224 */ /* 0x000fe200078e002b */
[----:B------:R-:W3:Y:S01]  /*948a0*/  LDL.LU R46, [R1+0x75c] ;  /* 0x00075c00012e7983 */ /* 0x000ee20000300800 */
[----:B------:R-:W-:-:S02]  /*948b0*/  IMAD.MOV.U32 R55, RZ, RZ, R38 ;  /* 0x000000ffff377224 */ /* 0x000fc400078e0026 */
[----:B------:R-:W-:Y:S01]  /*948c0*/  IMAD.MOV.U32 R54, RZ, RZ, R39 ;  /* 0x000000ffff367224 */ /* 0x000fe200078e0027 */
[----:B------:R-:W3:Y:S01]  /*948d0*/  LDL.LU R47, [R1+0x758] ;  /* 0x00075800012f7983 */ /* 0x000ee20000300800 */
[----:B------:R-:W-:Y:S02]  /*948e0*/  IMAD.MOV.U32 R11, RZ, RZ, R34 ;  /* 0x000000ffff0b7224 */ /* 0x000fe400078e0022 */
[----:B------:R-:W-:Y:S01]  /*948f0*/  IMAD.MOV.U32 R4, RZ, RZ, R35 ;  /* 0x000000ffff047224 */ /* 0x000fe200078e0023 */
[----:B------:R-:W4:Y:S01]  /*94900*/  LDL.LU R42, [R1+0x76c] ;  /* 0x00076c00012a7983 */ /* 0x000f220000300800 */
[----:B------:R-:W-:Y:S02]  /*94910*/  IMAD.MOV.U32 R8, RZ, RZ, R30 ;  /* 0x000000ffff087224 */ /* 0x000fe400078e001e */
[----:B------:R-:W-:Y:S01]  /*94920*/  IMAD.MOV.U32 R5, RZ, RZ, R31 ;  /* 0x000000ffff057224 */ /* 0x000fe200078e001f */
[----:B------:R-:W4:Y:S01]  /*94930*/  LDL.LU R43, [R1+0x768] ;  /* 0x00076800012b7983 */ /* 0x000f220000300800 */
[----:B------:R-:W-:-:S02]  /*94940*/  IMAD.MOV.U32 R10, RZ, RZ, R20 ;  /* 0x000000ffff0a7224 */ /* 0x000fc400078e0014 */
[----:B------:R-:W-:Y:S01]  /*94950*/  IMAD.MOV.U32 R7, RZ, RZ, R21 ;  /* 0x000000ffff077224 */ /* 0x000fe200078e0015 */
[----:B------:R-:W4:Y:S01]  /*94960*/  LDL.LU R38, [R1+0x77c] ;  /* 0x00077c0001267983 */ /* 0x000f220000300800 */
[----:B------:R-:W-:Y:S02]  /*94970*/  IMAD.MOV.U32 R9, RZ, RZ, R22 ;  /* 0x000000ffff097224 */ /* 0x000fe400078e0016 */
[----:B------:R-:W-:Y:S01]  /*94980*/  IMAD.MOV.U32 R6, RZ, RZ, R23 ;  /* 0x000000ffff067224 */ /* 0x000fe200078e0017 */
        /* <DEDUP_REMOVED lines=26> */
[----:B------:R-:W-:-:S03]  /*94b30*/  F2FP.PACK_AB R0, R10, R7 ;  /* 0x000000070a00723e */ /* 0x000fc600000000ff */
[----:B------:R-:W-:Y:S01]  /*94b40*/  STL [R1+0x381c], R32 ;  /* 0x00381c2001007387 */ /* 0x000fe20000100800 */
[----:B------:R-:W-:-:S03]  /*94b50*/  F2FP.PACK_AB R3, R9, R6 ;  /* 0x000000060903723e */ /* 0x000fc600000000ff */
[----:B------:R-:W-:Y:S04]  /*94b60*/  STL [R1+0x3818], R29 ;  /* 0x0038181d01007387 */ /* 0x000fe80000100800 */
[----:B------:R-:W-:Y:S04]  /*94b70*/  STL [R1+0x3814], R28 ;  /* 0x0038141c01007387 */ /* 0x000fe80000100800 */
[----:B------:R-:W-:Y:S04]  /*94b80*/  STL [R1+0x3804], R15 ;  /* 0x0038040f01007387 */ /* 0x000fe80000100800 */
[----:B------:R-:W-:Y:S01]  /*94b90*/  STL [R1+0x3800], R14 ;  /* 0x0038000e01007387 */ /* 0x000fe20000100800 */
[----:B------:R-:W-:-:S03]  /*94ba0*/  F2FP.PACK_AB R2, R8, R5 ;  /* 0x000000050802723e */ /* 0x000fc600000000ff */
[----:B------:R-:W-:Y:S04]  /*94bb0*/  STL [R1+0x37fc], R13 ;  /* 0x0037fc0d01007387 */ /* 0x000fe80000100800 */
[----:B------:R-:W-:Y:S04]  /*94bc0*/  STL [R1+0x37f8], R12 ;  /* 0x0037f80c01007387 */ /* 0x000fe80000100800 */
[----:B------:R-:W-:Y:S04]  /*94bd0*/  STL [R1+0x36f4], R61 ;  /* 0x0036f43d01007387 */ /* 0x000fe80000100800 */
[----:B------:R0:W-:Y:S04]  /*94be0*/  STL [R1+0xa0c], R0 ;  /* 0x000a0c0001007387 */ /* 0x0001e80000100800 */
[----:B------:R1:W-:Y:S01]  /*94bf0*/  STL [R1+0xa08], R3 ;  /* 0x000a080301007387 */ /* 0x0003e20000100800 */
[----:B0-----:R-:W-:-:S03]  /*94c00*/  F2FP.PACK_AB R0, R11, R4 ;  /* 0x000000040b00723e */ /* 0x001fc600000000ff */
[----:B------:R0:W-:Y:S01]  /*94c10*/  STL [R1+0xa04], R2 ;  /* 0x000a040201007387 */ /* 0x0001e20000100800 */
[----:B-1----:R-:W-:-:S03]  /*94c20*/  F2FP.PACK_AB R3, R25, R24 ;  /* 0x000000181903723e */ /* 0x002fc600000000ff */
[----:B------:R1:W-:Y:S04]  /*94c30*/  STL [R1+0xa00], R0 ;  /* 0x000a000001007387 */ /* 0x0003e80000100800 */
[----:B------:R1:W-:Y:S01]  /*94c40*/  STL [R1+0x9fc], R3 ;  /* 0x0009fc0301007387 */ /* 0x0003e20000100800 */
[----:B0-----:R-:W-:Y:S02]  /*94c50*/  F2FP.PACK_AB R2, R26, R27 ;  /* 0x0000001b1a02723e */ /* 0x001fe400000000ff */
[----:B-1----:R-:W-:-:S03]  /*94c60*/  F2FP.PACK_AB R0, R58, R59 ;  /* 0x0000003b3a00723e */ /* 0x002fc600000000ff */
[----:B------:R2:W-:Y:S01]  /*94c70*/  STL [R1+0x9f8], R2 ;  /* 0x0009f80201007387 */ /* 0x0005e20000100800 */
[----:B------:R-:W-:-:S03]  /*94c80*/  F2FP.PACK_AB R3, R54, R55 ;  /* 0x000000373603723e */ /* 0x000fc600000000ff */
[----:B------:R3:W-:Y:S04]  /*94c90*/  STL [R1+0x9f4], R0 ;  /* 0x0009f40001007387 */ /* 0x0007e80000100800 */
[----:B------:R4:W-:Y:S01]  /*94ca0*/  STL [R1+0x9f0], R3 ;  /* 0x0009f00301007387 */ /* 0x0009e20000100800 */
[----:B--2---:R-:W-:Y:S02]  /*94cb0*/  F2FP.PACK_AB R2, R50, R51 ;  /* 0x000000333202723e */ /* 0x004fe400000000ff */
[----:B---3--:R-:W-:-:S03]  /*94cc0*/  F2FP.PACK_AB R0, R46, R47 ;  /* 0x0000002f2e00723e */ /* 0x008fc600000000ff */
[----:B------:R0:W-:Y:S01]  /*94cd0*/  STL [R1+0x9ec], R2 ;  /* 0x0009ec0201007387 */ /* 0x0001e20000100800 */
[----:B----4-:R-:W-:-:S03]  /*94ce0*/  F2FP.PACK_AB R3, R42, R43 ;  /* 0x0000002b2a03723e */ /* 0x010fc600000000ff */
[----:B------:R1:W-:Y:S04]  /*94cf0*/  STL [R1+0x9e8], R0 ;  /* 0x0009e80001007387 */ /* 0x0003e80000100800 */
[----:B------:R2:W-:Y:S01]  /*94d00*/  STL [R1+0x9e4], R3 ;  /* 0x0009e40301007387 */ /* 0x0005e20000100800 */
[----:B0-----:R-:W-:Y:S02]  /*94d10*/  F2FP.PACK_AB R2, R38, R39 ;  /* 0x000000272602723e */ /* 0x001fe400000000ff */
[----:B-1----:R-:W-:-:S03]  /*94d20*/  F2FP.PACK_AB R0, R34, R35 ;  /* 0x000000232200723e */ /* 0x002fc600000000ff */
[----:B------:R0:W-:Y:S01]  /*94d30*/  STL [R1+0x9e0], R2 ;  /* 0x0009e00201007387 */ /* 0x0001e20000100800 */
[----:B--2---:R-:W-:-:S03]  /*94d40*/  F2FP.PACK_AB R3, R30, R31 ;  /* 0x0000001f1e03723e */ /* 0x004fc600000000ff */
[----:B------:R1:W-:Y:S04]  /*94d50*/  STL [R1+0x9dc], R0 ;  /* 0x0009dc0001007387 */ /* 0x0003e80000100800 */
[----:B------:R-:W-:Y:S04]  /*94d60*/  STL [R1+0x9d8], R3 ;  /* 0x0009d80301007387 */ /* 0x000fe80000100800 */
[----:B------:R-:W2:Y:S01]  /*94d70*/  LDL.LU R61, [R1+0x318] ;  /* 0x00031800013d7983 */ /* 0x000ea20000300800 */
[----:B0-----:R-:W-:Y:S02]  /*94d80*/  F2FP.PACK_AB R2, R20, R21 ;  /* 0x000000151402723e */ /* 0x001fe400000000ff */
[----:B-1----:R-:W-:-:S03]  /*94d90*/  F2FP.PACK_AB R0, R22, R23 ;  /* 0x000000171600723e */ /* 0x002fc600000000ff */
[----:B------:R-:W-:Y:S04]  /*94da0*/  STL [R1+0x9d4], R2 ;  /* 0x0009d40201007387 */ /* 0x000fe80000100800 */
[----:B--2---:R0:W-:Y:S04]  /*94db0*/  STL [R1+0x38b0], R61 ;  /* 0x0038b03d01007387 */ /* 0x0041e80000100800 */
[----:B------:R-:W-:Y:S04]  /*94dc0*/  STL [R1+0x9d0], R0 ;  /* 0x0009d00001007387 */ /* 0x000fe80000100800 */
[----:B0-----:R-:W2:Y:S04]  /*94dd0*/  LDL.LU R61, [R1+0x308] ;  /* 0x00030800013d7983 */ /* 0x001ea80000300800 */
[----:B------:R-:W3:Y:S04]  /*94de0*/  LDL.LU R12, [R1+0x32c] ;  /* 0x00032c00010c7983 */ /* 0x000ee80000300800 */
[----:B---3--:R0:W-:Y:S04]  /*94df0*/  STL [R1+0x38ac], R12 ;  /* 0x0038ac0c01007387 */ /* 0x0081e80000100800 */
[----:B0-----:R-:W3:Y:S04]  /*94e00*/  LDL.LU R12, [R1+0x31c] ;  /* 0x00031c00010c7983 */ /* 0x001ee80000300800 */
[----:B---3--:R0:W-:Y:S04]  /*94e10*/  STL [R1+0x38b4], R12 ;  /* 0x0038b40c01007387 */ /* 0x0081e80000100800 */
[----:B0-----:R-:W2:Y:S04]  /*94e20*/  LDL.LU R12, [R1+0x30c] ;  /* 0x00030c00010c7983 */ /* 0x001ea80000300800 */
[----:B------:R-:W3:Y:S04]  /*94e30*/  LDL.LU R13, [R1+0x328] ;  /* 0x00032800010d7983 */ /* 0x000ee80000300800 */
[----:B------:R-:W4:Y:S04]  /*94e40*/  LDL.LU R14, [R1+0x33c] ;  /* 0x00033c00010e7983 */ /* 0x000f280000300800 */
[----:B------:R-:W4:Y:S04]  /*94e50*/  LDL.LU R15, [R1+0x338] ;  /* 0x00033800010f7983 */ /* 0x000f280000300800 */
[----:B------:R-:W3:Y:S04]  /*94e60*/  LDL.LU R28, [R1+0x304] ;  /* 0x00030400011c7983 */ /* 0x000ee80000300800 */
        /* <DEDUP_REMOVED lines=54> */
[----:B------:R-:W3:Y:S01]  /*951d0*/  LDL.LU R23, [R1+0x1670] ;  /* 0x0016700001177983 */ /* 0x000ee20000300800 */
[----:B--2---:R-:W-:-:S03]  /*951e0*/  F2FP.PACK_AB R61, R12, R61 ;  /* 0x0000003d0c3d723e */ /* 0x004fc600000000ff */
[----:B------:R-:W2:Y:S04]  /*951f0*/  LDL.LU R12, [R1+0x38b4] ;  /* 0x0038b400010c7983 */ /* 0x000ea80000300800 */
[----:B------:R0:W-:Y:S04]  /*95200*/  STL [R1+0x9cc], R61 ;  /* 0x0009cc3d01007387 */ /* 0x0001e80000100800 */
[----:B0-----:R-:W2:Y:S02]  /*95210*/  LDL.LU R61, [R1+0x38b0] ;  /* 0x0038b000013d7983 */ /* 0x001ea40000300800 */
[----:B--2---:R-:W-:-:S02]  /*95220*/  F2FP.PACK_AB R61, R12, R61 ;  /* 0x0000003d0c3d723e */ /* 0x004fc400000000ff */
[----:B------:R-:W2:Y:S04]  /*95230*/  LDL.LU R12, [R1+0x38ac] ;  /* 0x0038ac00010c7983 */ /* 0x000ea80000300800 */
[----:B------:R2:W-:Y:S01]  /*95240*/  STL [R1+0x9c8], R61 ;  /* 0x0009c83d01007387 */ /* 0x0005e20000100800 */
[----:B---3--:R-:W-:Y:S02]  /*95250*/  F2FP.PACK_AB R3, R3, R2 ;  /* 0x000000020303723e */ /* 0x008fe400000000ff */
[----:B------:R-:W-:Y:S02]  /*95260*/  F2FP.PACK_AB R2, R0, R60 ;  /* 0x0000003c0002723e */ /* 0x000fe400000000ff */
[----:B------:R-:W-:Y:S02]  /*95270*/  F2FP.PACK_AB R0, R10, R7 ;  /* 0x000000070a00723e */ /* 0x000fe400000000ff */
[----:B--2---:R-:W-:-:S02]  /*95280*/  F2FP.PACK_AB R61, R12, R13 ;  /* 0x0000000d0c3d723e */ /* 0x004fc400000000ff */
[----:B----4-:R-:W-:Y:S02]  /*95290*/  F2FP.PACK_AB R13, R14, R15 ;  /* 0x0000000f0e0d723e */ /* 0x010fe400000000ff */
[----:B------:R-:W-:Y:S01]  /*952a0*/  F2FP.PACK_AB R12, R28, R29 ;  /* 0x0000001d1c0c723e */ /* 0x000fe200000000ff */
[----:B------:R-:W-:Y:S01]  /*952b0*/  STL [R1+0x9c4], R61 ;  /* 0x0009c43d01007387 */ /* 0x000fe20000100800 */
[----:B------:R-:W-:-:S03]  /*952c0*/  F2FP.PACK_AB R14, R32, R33 ;  /* 0x00000021200e723e */ /* 0x000fc600000000ff */
        /* <DEDUP_REMOVED lines=10> */
[----:B--2---:R-:W-:-:S03]  /*95370*/  F2FP.PACK_AB R12, R52, R53 ;  /* 0x00000035340c723e */ /* 0x004fc600000000ff */
[----:B------:R1:W-:Y:S04]  /*95380*/  STL [R1+0x9a8], R13 ;  /* 0x0009a80d01007387 */ /* 0x0003e80000100800 */
[----:B------:R2:W-:Y:S01]  /*95390*/  STL [R1+0x9a4], R12 ;  /* 0x0009a40c01007387 */ /* 0x0005e20000100800 */
[----:B0-----:R-:W-:Y:S02]  /*953a0*/  F2FP.PACK_AB R14, R17, R16 ;  /* 0x00000010110e723e */ /* 0x001fe400000000ff */
[----:B-1----:R-:W-:-:S03]  /*953b0*/  F2FP.PACK_AB R13, R56, R57 ;  /* 0x00000039380d723e */ /* 0x002fc600000000ff */
[----:B------:R-:W-:Y:S01]  /*953c0*/  STL [R1+0x9a0], R14 ;  /* 0x0009a00e01007387 */ /* 0x000fe20000100800 */
[----:B--2---:R-:W-:-:S03]  /*953d0*/  F2FP.PACK_AB R12, R19, R18 ;  /* 0x00000012130c723e */ /* 0x004fc600000000ff */
[----:B------:R-:W-:Y:S04]  /*953e0*/  STL [R1+0x99c], R13 ;  /* 0x00099c0d01007387 */ /* 0x000fe80000100800 */
[----:B------:R-:W-:Y:S04]  /*953f0*/  STL [R1+0x998], R12 ;  /* 0x0009980c01007387 */ /* 0x000fe80000100800 */
[----:B------:R0:W-:Y:S04]  /*95400*/  STL [R1+0x994], R3 ;  /* 0x0009940301007387 */ /* 0x0001e80000100800 */
[----:B------:R1:W-:Y:S01]  /*95410*/  STL [R1+0x990], R2 ;  /* 0x0009900201007387 */ /* 0x0003e20000100800 */
[----:B0-----:R-:W-:-:S03]  /*95420*/  F2FP.PACK_AB R3, R9, R6 ;  /* 0x000000060903723e */ /* 0x001fc600000000ff */
[----:B------:R0:W-:Y:S01]  /*95430*/  STL [R1+0x98c], R0 ;  /* 0x00098c0001007387 */ /* 0x0001e20000100800 */
[----:B-1----:R-:W-:-:S03]  /*95440*/  F2FP.PACK_AB R2, R8, R5 ;  /* 0x000000050802723e */ /* 0x002fc600000000ff */
        /* <DEDUP_REMOVED lines=770> */
[----:B------:R-:W2:Y:S01]  /*98470*/  LDL.LU R19, [R1+0x3864] ;  /* 0x0038640001137983 */ /* 0x000ea20000300800 */
[----:B----4-:R-:W-:-:S03]  /*98480*/  F2FP.PACK_AB R16, R56, R16 ;  /* 0x000000103810723e */ /* 0x010fc600000000ff */
[----:B------:R0:W-:Y:S01]  /*98490*/  STL [R1+0x518], R18 ;  /* 0x0005181201007387 */ /* 0x0001e20000100800 */
[----:B---3--:R-:W-:Y:S02]  /*984a0*/  F2FP.PACK_AB R53, R17, R53 ;  /* 0x000000351135723e */ /* 0x008fe400000000ff */
[----:B------:R-:W-:Y:S01]  /*984b0*/  F2FP.PACK_AB R49, R52, R49 ;  /* 0x000000313431723e */ /* 0x000fe200000000ff */
[----:B0-----:R-:W3:Y:S01]  /*984c0*/  LDL.LU R18, [R1+0x3860] ;  /* 0x0038600001127983 */ /* 0x001ee20000300800 */
[----:B------:R-:W-:Y:S02]  /*984d0*/  F2FP.PACK_AB R45, R48, R45 ;  /* 0x0000002d302d723e */ /* 0x000fe400000000ff */
[----:B------:R-:W-:Y:S02]  /*984e0*/  F2FP.PACK_AB R41, R44, R41 ;  /* 0x000000292c29723e */ /* 0x000fe400000000ff */
[----:B------:R-:W-:Y:S02]  /*984f0*/  F2FP.PACK_AB R61, R61, R12 ;  /* 0x0000000c3d3d723e */ /* 0x000fe400000000ff */
[----:B------:R-:W-:-:S02]  /*98500*/  F2FP.PACK_AB R13, R13, R14 ;  /* 0x0000000e0d0d723e */ /* 0x000fc400000000ff */
[----:B------:R-:W-:Y:S02]  /*98510*/  F2FP.PACK_AB R12, R15, R28 ;  /* 0x0000001c0f0c723e */ /* 0x000fe400000000ff */
[----:B------:R-:W-:Y:S02]  /*98520*/  F2FP.PACK_AB R14, R29, R32 ;  /* 0x000000201d0e723e */ /* 0x000fe400000000ff */
[----:B------:R-:W-:Y:S02]  /*98530*/  F2FP.PACK_AB R3, R3, R2 ;  /* 0x000000020303723e */ /* 0x000fe400000000ff */
[----:B------:R-:W-:Y:S02]  /*98540*/  F2FP.PACK_AB R2, R0, R60 ;  /* 0x0000003c0002723e */ /* 0x000fe400000000ff */
[----:B------:R-:W-:Y:S02]  /*98550*/  F2FP.PACK_AB R0, R10, R7 ;  /* 0x000000070a00723e */ /* 0x000fe400000000ff */
[----:B--2---:R-:W-:-:S02]  /*98560*/  F2FP.PACK_AB R57, R19, R57 ;  /* 0x000000391339723e */ /* 0x004fc400000000ff */
[----:B------:R-:W2:Y:S04]  /*98570*/  LDL.LU R19, [R1+0x385c] ;  /* 0x00385c0001137983 */ /* 0x000ea80000300800 */
[----:B------:R0:W-:Y:S04]  /*98580*/  STL [R1+0x514], R57 ;  /* 0x0005143901007387 */ /* 0x0001e80000100800 */
[----:B0-----:R-:W4:Y:S04]  /*98590*/  LDL.LU R57, [R1+0x3858] ;  /* 0x0038580001397983 */ /* 0x001f280000300800 */
[----:B------:R-:W4:Y:S04]  /*985a0*/  LDL.LU R56, [R1+0x3854] ;  /* 0x0038540001387983 */ /* 0x000f280000300800 */
[----:B------:R0:W-:Y:S04]  /*985b0*/  STL [R1+0x510], R16 ;  /* 0x0005101001007387 */ /* 0x0001e80000100800 */
[----:B0-----:R-:W2:Y:S04]  /*985c0*/  LDL.LU R16, [R1+0x3850] ;  /* 0x0038500001107983 */ /* 0x001ea80000300800 */
[----:B------:R-:W2:Y:S04]  /*985d0*/  LDL.LU R17, [R1+0x384c] ;  /* 0x00384c0001117983 */ /* 0x000ea80000300800 */
        /* <DEDUP_REMOVED lines=11> */
[----:B------:R-:W-:Y:S04]  /*98690*/  STL [R1+0x44c], R61 ;  /* 0x00044c3d01007387 */ /* 0x000fe80000100800 */
[----:B------:R0:W-:Y:S04]  /*986a0*/  STL [R1+0x448], R13 ;  /* 0x0004480d01007387 */ /* 0x0001e80000100800 */
[----:B------:R1:W-:Y:S01]  /*986b0*/  STL [R1+0x444], R12 ;  /* 0x0004440c01007387 */ /* 0x0003e20000100800 */
[----:B0-----:R-:W-:-:S03]  /*986c0*/  F2FP.PACK_AB R13, R33, R36 ;  /* 0x00000024210d723e */ /* 0x001fc600000000ff */
[----:B------:R-:W-:Y:S01]  /*986d0*/  STL [R1+0x440], R14 ;  /* 0x0004400e01007387 */ /* 0x000fe20000100800 */
[----:B-1----:R-:W-:-:S03]  /*986e0*/  F2FP.PACK_AB R12, R37, R40 ;  /* 0x00000028250c723e */ /* 0x002fc600000000ff */
        /* <DEDUP_REMOVED lines=32> */
[----:B------:R-:W2:Y:S01]  /*988f0*/  LDL.LU R40, [R1+0x14cc] ;  /* 0x0014cc0001287983 */ /* 0x000ea20000300800 */
[----:B0-----:R-:W-:-:S03]  /*98900*/  F2FP.PACK_AB R0, R22, R23 ;  /* 0x000000171600723e */ /* 0x001fc600000000ff */
[----:B------:R0:W-:Y:S04]  /*98910*/  STL [R1+0x374], R2 ;  /* 0x0003740201007387 */ /* 0x0001e80000100800 */
[----:B------:R-:W2:Y:S04]  /*98920*/  LDL.LU R37, [R1+0x14c8] ;  /* 0x0014c80001257983 */ /* 0x000ea80000300800 */
[----:B------:R0:W-:Y:S04]  /*98930*/  STL [R1+0x370], R0 ;  /* 0x0003700001007387 */ /* 0x0001e80000100800 */
[----:B------:R-:W3:Y:S04]  /*98940*/  LDL.LU R36, [R1+0x14dc] ;  /* 0x0014dc0001247983 */ /* 0x000ee80000300800 */
        /* <DEDUP_REMOVED lines=45> */
[----:B--2---:R-:W-:-:S03]  /*98c20*/  F2FP.PACK_AB R37, R40, R37 ;  /* 0x000000252825723e */ /* 0x004fc600000000ff */
[----:B------:R-:W2:Y:S04]  /*98c30*/  LDL.LU R40, [R1+0x382c] ;  /* 0x00382c0001287983 */ /* 0x000ea80000300800 */
[----:B------:R0:W-:Y:S01]  /*98c40*/  STL [R1+0x36c], R37 ;  /* 0x00036c2501007387 */ /* 0x0001e20000100800 */
[----:B---3--:R-:W-:-:S03]  /*98c50*/  F2FP.PACK_AB R38, R36, R38 ;  /* 0x000000262426723e */ /* 0x008fc600000000ff */
[----:B0-----:R-:W3:Y:S01]  /*98c60*/  LDL.LU R37, [R1+0x3828] ;  /* 0x0038280001257983 */ /* 0x001ee20000300800 */
[----:B----4-:R-:W-:-:S03]  /*98c70*/  F2FP.PACK_AB R34, R39, R34 ;  /* 0x000000222722723e */ /* 0x010fc600000000ff */
[----:B------:R-:W4:Y:S04]  /*98c80*/  LDL.LU R36, [R1+0x3824] ;  /* 0x0038240001247983 */ /* 0x000f280000300800 */
[----:B------:R0:W-:Y:S01]  /*98c90*/  STL [R1+0x368], R38 ;  /* 0x0003682601007387 */ /* 0x0001e20000100800 */
[----:B------:R-:W-:-:S03]  /*98ca0*/  F2FP.PACK_AB R30, R35, R30 ;  /* 0x0000001e231e723e */ /* 0x000fc600000000ff */
[----:B------:R1:W-:Y:S04]  /*98cb0*/  STL [R1+0x364], R34 ;  /* 0x0003642201007387 */ /* 0x0003e80000100800 */
[----:B0-----:R-:W2:Y:S01]  /*98cc0*/  LDL.LU R38, [R1+0x53c] ;  /* 0x00053c0001267983 */ /* 0x001ea20000300800 */
[----:B------:R-:W-:-:S03]  /*98cd0*/  F2FP.PACK_AB R20, R31, R20 ;  /* 0x000000141f14723e */ /* 0x000fc600000000ff */
[----:B------:R0:W-:Y:S04]  /*98ce0*/  STL [R1+0x360], R30 ;  /* 0x0003601e01007387 */ /* 0x0001e80000100800 */
[----:B------:R-:W2:Y:S04]  /*98cf0*/  LDL.LU R39, [R1+0x538] ;  /* 0x0005380001277983 */ /* 0x000ea80000300800 */
[----:B------:R0:W-:Y:S04]  /*98d00*/  STL [R1+0x35c], R20 ;  /* 0x00035c1401007387 */ /* 0x0001e80000100800 */
[----:B-1----:R-:W3:Y:S04]  /*98d10*/  LDL.LU R34, [R1+0x54c] ;  /* 0x00054c0001227983 */ /* 0x002ee80000300800 */
[----:B------:R-:W3:Y:S04]  /*98d20*/  LDL.LU R35, [R1+0x548] ;  /* 0x0005480001237983 */ /* 0x000ee80000300800 */
[----:B0-----:R-:W4:Y:S04]  /*98d30*/  LDL.LU R30, [R1+0x55c] ;  /* 0x00055c00011e7983 */ /* 0x001f280000300800 */
[----:B------:R-:W4:Y:S04]  /*98d40*/  LDL.LU R31, [R1+0x558] ;  /* 0x00055800011f7983 */ /* 0x000f280000300800 */
[----:B------:R-:W4:Y:S01]  /*98d50*/  LDL.LU R20, [R1+0x82c] ;  /* 0x00082c0001147983 */ /* 0x000f220000300800 */
[----:B------:R-:W-:-:S02]  /*98d60*/  F2FP.PACK_AB R32, R33, R32 ;  /* 0x000000202120723e */ /* 0x000fc400000000ff */
[----:B------:R-:W-:Y:S01]  /*98d70*/  F2FP.PACK_AB R22, R21, R22 ;  /* 0x000000161516723e */ /* 0x000fe200000000ff */
[----:B------:R-:W4:Y:S01]  /*98d80*/  LDL.LU R33, [R1+0x3820] ;  /* 0x0038200001217983 */ /* 0x000f220000300800 */
[----:B------:R-:W-:-:S03]  /*98d90*/  F2FP.PACK_AB R23, R29, R23 ;  /* 0x000000171d17723e */ /* 0x000fc600000000ff */
[----:B------:R0:W-:Y:S04]  /*98da0*/  STL [R1+0x358], R32 ;  /* 0x0003582001007387 */ /* 0x0001e80000100800 */
[----:B0-----:R-:W4:Y:S04]  /*98db0*/  LDL.LU R32, [R1+0x381c] ;  /* 0x00381c0001207983 */ /* 0x001f280000300800 */
[----:B------:R-:W4:Y:S04]  /*98dc0*/  LDL.LU R21, [R1+0x534] ;  /* 0x0005340001157983 */ /* 0x000f280000300800 */
[----:B------:R0:W-:Y:S04]  /*98dd0*/  STL [R1+0x354], R22 ;  /* 0x0003541601007387 */ /* 0x0001e80000100800 */
[----:B0-----:R-:W4:Y:S04]  /*98de0*/  LDL.LU R22, [R1+0x530] ;  /* 0x0005300001167983 */ /* 0x001f280000300800 */
[----:B------:R-:W4:Y:S04]  /*98df0*/  LDL.LU R29, [R1+0x3818] ;  /* 0x00381800011d7983 */ /* 0x000f280000300800 */
[----:B------:R0:W-:Y:S04]  /*98e00*/  STL [R1+0x350], R23 ;  /* 0x0003501701007387 */ /* 0x0001e80000100800 */
[----:B0-----:R-:W4:Y:S01]  /*98e10*/  LDL.LU R23, [R1+0x544] ;  /* 0x0005440001177983 */ /* 0x001f220000300800 */
[----:B------:R-:W-:-:S03]  /*98e20*/  F2FP.PACK_AB R61, R28, R61 ;  /* 0x0000003d1c3d723e */ /* 0x000fc600000000ff */
[----:B------:R-:W4:Y:S04]  /*98e30*/  LDL.LU R28, [R1+0x3814] ;  /* 0x00381400011c7983 */ /* 0x000f280000300800 */
[----:B------:R0:W-:Y:S02]  /*98e40*/  STL [R1+0x34c], R61 ;  /* 0x00034c3d01007387 */ /* 0x0001e40000100800 */
[----:B0-----:R-:W-:Y:S02]  /*98e50*/  F2FP.PACK_AB R61, R12, R13 ;  /* 0x0000000d0c3d723e */ /* 0x001fe400000000ff */
[----:B------:R-:W-:Y:S02]  /*98e60*/  F2FP.PACK_AB R13, R14, R15 ;  /* 0x0000000f0e0d723e */ /* 0x000fe400000000ff */
[----:B------:R-:W-:-:S02]  /*98e70*/  F2FP.PACK_AB R12, R3, R2 ;  /* 0x00000002030c723e */ /* 0x000fc400000000ff */
[----:B------:R-:W-:Y:S01]  /*98e80*/  F2FP.PACK_AB R3, R0, R60 ;  /* 0x0000003c0003723e */ /* 0x000fe200000000ff */
[----:B------:R-:W-:Y:S01]  /*98e90*/  STL [R1+0x348], R61 ;  /* 0x0003483d01007387 */ /* 0x000fe20000100800 */
[----:B------:R-:W-:Y:S02]  /*98ea0*/  F2FP.PACK_AB R2, R10, R7 ;  /* 0x000000070a02723e */ /* 0x000fe400000000ff */
[----:B------:R-:W-:Y:S01]  /*98eb0*/  F2FP.PACK_AB R0, R9, R6 ;  /* 0x000000060900723e */ /* 0x000fe200000000ff */
        /* <DEDUP_REMOVED lines=19> */
[----:B------:R-:W-:Y:S04]  /*98ff0*/  STL [R1+0x318], R3 ;  /* 0x0003180301007387 */ /* 0x000fe80000100800 */
[----:B------:R-:W4:Y:S01]  /*99000*/  LDL.LU R54, [R1+0x49c] ;  /* 0x00049c0001367983 */ /* 0x000f220000300800 */
[----:B0-----:R-:W-:-:S03]  /*99010*/  F2FP.PACK_AB R0, R42, R43 ;  /* 0x0000002b2a00723e */ /* 0x001fc600000000ff */
[----:B------:R-:W-:Y:S04]  /*99020*/  STL [R1+0x314], R2 ;  /* 0x0003140201007387 */ /* 0x000fe80000100800 */
[----:B------:R-:W4:Y:S04]  /*99030*/  LDL.LU R55, [R1+0x498] ;  /* 0x0004980001377983 */ /* 0x000f280000300800 */
[----:B------:R2:W-:Y:S04]  /*99040*/  STL [R1+0x310], R0 ;  /* 0x0003100001007387 */ /* 0x0005e80000100800 */
[----:B------:R-:W4:Y:S04]  /*99050*/  LDL.LU R50, [R1+0x4ac] ;  /* 0x0004ac0001327983 */ /* 0x000f280000300800 */
[----:B------:R-:W4:Y:S04]  /*99060*/  LDL.LU R51, [R1+0x4a8] ;  /* 0x0004a80001337983 */ /* 0x000f280000300800 */
[----:B------:R-:W4:Y:S01]  /*99070*/  LDL.LU R46, [R1+0x4bc] ;  /* 0x0004bc00012e7983 */ /* 0x000f220000300800 */
[----:B--2---:R-:W-:-:S05]  /*99080*/  F2FP.PACK_AB R0, R38, R39 ;  /* 0x000000272600723e */ /* 0x004fca00000000ff */
[----:B------:R0:W-:Y:S01]  /*99090*/  STL [R1+0x30c], R0 ;  /* 0x00030c0001007387 */ /* 0x0001e20000100800 */
[----:B---3--:R-:W-:-:S05]  /*990a0*/  F2FP.PACK_AB R3, R34, R35 ;  /* 0x000000232203723e */ /* 0x008fca00000000ff */
[----:B------:R-:W-:Y:S01]  /*990b0*/  STL [R1+0x308], R3 ;  /* 0x0003080301007387 */ /* 0x000fe20000100800 */
[----:B----4-:R-:W-:-:S03]  /*990c0*/  F2FP.PACK_AB R2, R30, R31 ;  /* 0x0000001f1e02723e */ /* 0x010fc600000000ff */
[----:B------:R-:W2:Y:S01]  /*990d0*/  LDL.LU R47, [R1+0x4cc] ;  /* 0x0004cc00012f7983 */ /* 0x000ea20000300800 */
[----:B0-----:R-:W-:-:S03]  /*990e0*/  F2FP.PACK_AB R0, R20, R18 ;  /* 0x000000121400723e */ /* 0x001fc600000000ff */
[----:B------:R-:W-:Y:S04]  /*990f0*/  STL [R1+0x304], R2 ;  /* 0x0003040201007387 */ /* 0x000fe80000100800 */
[----:B------:R-:W3:Y:S04]  /*99100*/  LDL.LU R42, [R1+0x494] ;  /* 0x00049400012a7983 */ /* 0x000ee80000300800 */
[----:B------:R-:W-:Y:S04]  /*99110*/  STL [R1+0x300], R0 ;  /* 0x0003000001007387 */ /* 0x000fe80000100800 */
[----:B------:R-:W3:Y:S04]  /*99120*/  LDL.LU R18, [R1+0x490] ;  /* 0x0004900001127983 */ /* 0x000ee80000300800 */
[----:B------:R-:W4:Y:S04]  /*99130*/  LDL.LU R43, [R1+0x4a4] ;  /* 0x0004a400012b7983 */ /* 0x000f280000300800 */
[----:B------:R-:W4:Y:S04]  /*99140*/  LDL.LU R38, [R1+0x4a0] ;  /* 0x0004a00001267983 */ /* 0x000f280000300800 */
[----:B------:R-:W4:Y:S01]  /*99150*/  LDL.LU R39, [R1+0x4b4] ;  /* 0x0004b40001277983 */ /* 0x000f220000300800 */
[----:B------:R-:W-:-:S05]  /*99160*/  F2FP.PACK_AB R59, R21, R22 ;  /* 0x00000016153b723e */ /* 0x000fca00000000ff */
[----:B------:R-:W-:Y:S01]  /*99170*/  STL [R1+0x36f8], R59 ;  /* 0x0036f83b01007387 */ /* 0x000fe20000100800 */
[----:B------:R-:W-:-:S03]  /*99180*/  F2FP.PACK_AB R58, R23, R19 ;  /* 0x00000013173a723e */ /* 0x000fc600000000ff */
[----:B------:R-:W4:Y:S04]  /*99190*/  LDL.LU R19, [R1+0x4c4] ;  /* 0x0004c40001137983 */ /* 0x000f280000300800 */
[----:B------:R-:W4:Y:S04]  /*991a0*/  LDL.LU R34, [R1+0x28c] ;  /* 0x00028c0001227983 */ /* 0x000f280000300800 */
[----:B------:R-:W4:Y:S04]  /*991b0*/  LDL.LU R35, [R1+0x288] ;  /* 0x0002880001237983 */ /* 0x000f280000300800 */
[----:B------:R-:W4:Y:S04]  /*991c0*/  LDL.LU R30, [R1+0x29c] ;  /* 0x00029c00011e7983 */ /* 0x000f280000300800 */
[----:B------:R-:W4:Y:S04]  /*991d0*/  LDL.LU R31, [R1+0x298] ;  /* 0x00029800011f7983 */ /* 0x000f280000300800 */
[----:B------:R-:W-:Y:S04]  /*991e0*/  STL [R1+0x36fc], R58 ;  /* 0x0036fc3a01007387 */ /* 0x000fe80000100800 */
[----:B------:R-:W4:Y:S04]  /*991f0*/  LDL.LU R20, [R1+0x2ac] ;  /* 0x0002ac0001147983 */ /* 0x000f280000300800 */
[----:B------:R-:W4:Y:S01]  /*99200*/  LDL.LU R21, [R1+0x2bc] ;  /* 0x0002bc0001157983 */ /* 0x000f220000300800 */
[----:B------:R-:W-:-:S03]  /*99210*/  F2FP.PACK_AB R57, R57, R56 ;  /* 0x000000383939723e */ /* 0x000fc600000000ff */
[----:B------:R-:W4:Y:S04]  /*99220*/  LDL.LU R22, [R1+0x284] ;  /* 0x0002840001167983 */ /* 0x000f280000300800 */
[----:B------:R-:W4:Y:S01]  /*99230*/  LDL.LU R23, [R1+0x280] ;  /* 0x0002800001177983 */ /* 0x000f220000300800 */
[----:B------:R-:W-:-:S03]  /*99240*/  F2FP.PACK_AB R56, R17, R16 ;  /* 0x000000101138723e */ /* 0x000fc600000000ff */
[----:B------:R-:W-:Y:S04]  /*99250*/  STL [R1+0x3700], R57 ;  /* 0x0037003901007387 */ /* 0x000fe80000100800 */
[----:B------:R-:W4:Y:S04]  /*99260*/  LDL.LU R16, [R1+0x294] ;  /* 0x0002940001107983 */ /* 0x000f280000300800 */
[----:B------:R-:W4:Y:S04]  /*99270*/  LDL.LU R17, [R1+0x290] ;  /* 0x0002900001117983 */ /* 0x000f280000300800 */
[----:B------:R-:W-:Y:S01]  /*99280*/  STL [R1+0x3704], R56 ;  /* 0x0037043801007387 */ /* 0x000fe20000100800 */
[----:B------:R-:W-:-:S05]  /*99290*/  F2FP.PACK_AB R55, R54, R55 ;  /* 0x000000373637723e */ /* 0x000fca00000000ff */
[----:B------:R-:W-:Y:S01]  /*992a0*/  STL [R1+0x3708], R55 ;  /* 0x0037083701007387 */ /* 0x000fe20000100800 */
[----:B------:R-:W-:Y:S02]  /*992b0*/  F2FP.PACK_AB R54, R50, R51 ;  /* 0x000000333236723e */ /* 0x000fe400000000ff */
[----:B------:R-:W-:-:S03]  /*992c0*/  F2FP.PACK_AB R53, R46, R53 ;  /* 0x000000352e35723e */ /* 0x000fc600000000ff */
[----:B------:R-:W-:Y:S04]  /*992d0*/  STL [R1+0x370c], R54 ;  /* 0x00370c3601007387 */ /* 0x000fe80000100800 */
[----:B------:R-:W-:Y:S01]  /*992e0*/  STL [R1+0x3710], R53 ;  /* 0x0037103501007387 */ /* 0x000fe20000100800 */
[----:B--2---:R-:W-:-:S05]  /*992f0*/  F2FP.PACK_AB R52, R47, R52 ;  /* 0x000000342f34723e */ /* 0x004fca00000000ff */
[----:B------:R-:W-:Y:S01]  /*99300*/  STL [R1+0x3714], R52 ;  /* 0x0037143401007387 */ /* 0x000fe20000100800 */
[----:B---3--:R-:W-:-:S03]  /*99310*/  F2FP.PACK_AB R51, R42, R18 ;  /* 0x000000122a33723e */ /* 0x008fc600000000ff */
[----:B------:R-:W2:Y:S01]  /*99320*/  LDL.LU R18, [R1+0x2a4] ;  /* 0x0002a40001127983 */ /* 0x000ea20000300800 */
[----:B----4-:R-:W-:-:S03]  /*99330*/  F2FP.PACK_AB R50, R43, R38 ;  /* 0x000000262b32723e */ /* 0x010fc600000000ff */
[----:B------:R-:W-:Y:S01]  /*99340*/  STL [R1+0x3718], R51 ;  /* 0x0037183301007387 */ /* 0x000fe20000100800 */
[----:B------:R-:W-:-:S03]  /*99350*/  F2FP.PACK_AB R49, R39, R49 ;  /* 0x000000312731723e */ /* 0x000fc600000000ff */
[----:B------:R-:W-:Y:S04]  /*99360*/  STL [R1+0x371c], R50 ;  /* 0x00371c3201007387 */ /* 0x000fe80000100800 */
[----:B------:R-:W-:Y:S01]  /*99370*/  STL [R1+0x3720], R49 ;  /* 0x0037203101007387 */ /* 0x000fe20000100800 */
[----:B------:R-:W-:-:S03]  /*99380*/  F2FP.PACK_AB R48, R19, R48 ;  /* 0x000000301330723e */ /* 0x000fc600000000ff */
[----:B------:R-:W3:Y:S01]  /*99390*/  LDL.LU R19, [R1+0x2b4] ;  /* 0x0002b40001137983 */ /* 0x000ee20000300800 */
[----:B------:R-:W-:-:S03]  /*993a0*/  F2FP.PACK_AB R47, R34, R35 ;  /* 0x00000023222f723e */ /* 0x000fc600000000ff */
[----:B------:R-:W-:Y:S01]  /*993b0*/  STL [R1+0x3724], R48 ;  /* 0x0037243001007387 */ /* 0x000fe20000100800 */
[----:B------:R-:W-:-:S03]  /*993c0*/  F2FP.PACK_AB R46, R30, R31 ;  /* 0x0000001f1e2e723e */ /* 0x000fc600000000ff */
[----:B------:R-:W-:Y:S01]  /*993d0*/  STL [R1+0x3728], R47 ;  /* 0x0037282f01007387 */ /* 0x000fe20000100800 */
[----:B------:R-:W-:-:S03]  /*993e0*/  F2FP.PACK_AB R45, R20, R45 ;  /* 0x0000002d142d723e */ /* 0x000fc600000000ff */
[----:B------:R-:W-:Y:S01]  /*993f0*/  STL [R1+0x372c], R46 ;  /* 0x00372c2e01007387 */ /* 0x000fe20000100800 */
[----:B------:R-:W-:-:S03]  /*99400*/  F2FP.PACK_AB R44, R21, R44 ;  /* 0x0000002c152c723e */ /* 0x000fc600000000ff */
[----:B------:R-:W-:Y:S04]  /*99410*/  STL [R1+0x3730], R45 ;  /* 0x0037302d01007387 */ /* 0x000fe80000100800 */
[----:B------:R-:W-:Y:S01]  /*99420*/  STL [R1+0x3734], R44 ;  /* 0x0037342c01007387 */ /* 0x000fe20000100800 */
[----:B------:R-:W-:-:S03]  /*99430*/  F2FP.PACK_AB R43, R22, R23 ;  /* 0x00000017162b723e */ /* 0x000fc600000000ff */
[----:B------:R-:W4:Y:S04]  /*99440*/  LDL.LU R10, [R1+0x195c] ;  /* 0x00195c00010a7983 */ /* 0x000f280000300800 */
[----:B------:R-:W4:Y:S04]  /*99450*/  LDL.LU R39, [R1+0x1958] ;  /* 0x0019580001277983 */ /* 0x000f280000300800 */
[----:B------:R-:W4:Y:S04]  /*99460*/  LDL.LU R7, [R1+0x196c] ;  /* 0x00196c0001077983 */ /* 0x000f280000300800 */
[----:B------:R-:W4:Y:S01]  /*99470*/  LDL.LU R38, [R1+0x1968] ;  /* 0x0019680001267983 */ /* 0x000f220000300800 */
[----:B------:R-:W-:-:S03]  /*99480*/  F2FP.PACK_AB R42, R16, R17 ;  /* 0x00000011102a723e */ /* 0x000fc600000000ff */
[----:B------:R-:W-:Y:S04]  /*99490*/  STL [R1+0x3738], R43 ;  /* 0x0037382b01007387 */ /* 0x000fe80000100800 */
[----:B------:R-:W4:Y:S04]  /*994a0*/  LDL.LU R9, [R1+0x197c] ;  /* 0x00197c0001097983 */ /* 0x000f280000300800 */
[----:B------:R-:W4:Y:S04]  /*994b0*/  LDL.LU R6, [R1+0x198c] ;  /* 0x00198c0001067983 */ /* 0x000f280000300800 */
[----:B------:R-:W4:Y:S04]  /*994c0*/  LDL.LU R8, [R1+0x1954] ;  /* 0x0019540001087983 */ /* 0x000f280000300800 */
[----:B------:R-:W4:Y:S04]  /*994d0*/  LDL.LU R35, [R1+0x1950] ;  /* 0x0019500001237983 */ /* 0x000f280000300800 */
[----:B------:R-:W4:Y:S04]  /*994e0*/  LDL.LU R5, [R1+0x1964] ;  /* 0x0019640001057983 */ /* 0x000f280000300800 */
[----:B------:R-:W4:Y:S04]  /*994f0*/  LDL.LU R34, [R1+0x1960] ;  /* 0x0019600001227983 */ /* 0x000f280000300800 */
[----:B------:R-:W-:Y:S04]  /*99500*/  STL [R1+0x373c], R42 ;  /* 0x00373c2a01007387 */ /* 0x000fe80000100800 */
[----:B------:R-:W4:Y:S04]  /*99510*/  LDL.LU R11, [R1+0x1974] ;  /* 0x00197400010b7983 */ /* 0x000f280000300800 */
[----:B------:R-:W4:Y:S04]  /*99520*/  LDL.LU R4, [R1+0x1984] ;  /* 0x0019840001047983 */ /* 0x000f280000300800 */
[----:B------:R-:W4:Y:S04]  /*99530*/  LDL.LU R24, [R1+0x174c] ;  /* 0x00174c0001187983 */ /* 0x000f280000300800 */
[----:B------:R-:W4:Y:S04]  /*99540*/  LDL.LU R31, [R1+0x1748] ;  /* 0x00174800011f7983 */ /* 0x000f280000300800 */
[----:B------:R-:W4:Y:S04]  /*99550*/  LDL.LU R25, [R1+0x175c] ;  /* 0x00175c0001197983 */ /* 0x000f280000300800 */
[----:B------:R-:W4:Y:S01]  /*99560*/  LDL.LU R30, [R1+0x1758] ;  /* 0x00175800011e7983 */ /* 0x000f220000300800 */
[----:B--2---:R-:W-:-:S05]  /*99570*/  F2FP.PACK_AB R41, R18, R41 ;  /* 0x000000291229723e */ /* 0x004fca00000000ff */
[----:B------:R-:W-:Y:S04]  /*99580*/  STL [R1+0x3740], R41 ;  /* 0x0037402901007387 */ /* 0x000fe80000100800 */
[----:B------:R-:W2:Y:S04]  /*99590*/  LDL.LU R26, [R1+0x176c] ;  /* 0x00176c00011a7983 */ /* 0x000ea80000300800 */
[----:B------:R-:W2:Y:S04]  /*995a0*/  LDL.LU R27, [R1+0x177c] ;  /* 0x00177c00011b7983 */ /* 0x000ea80000300800 */
[----:B------:R-:W2:Y:S04]  /*995b0*/  LDL.LU R20, [R1+0x1744] ;  /* 0x0017440001147983 */ /* 0x000ea80000300800 */
[----:B------:R-:W2:Y:S04]  /*995c0*/  LDL.LU R21, [R1+0x1740] ;  /* 0x0017400001157983 */ /* 0x000ea80000300800 */
[----:B------:R-:W2:Y:S04]  /*995d0*/  LDL.LU R22, [R1+0x1754] ;  /* 0x0017540001167983 */ /* 0x000ea80000300800 */
[----:B------:R-:W2:Y:S04]  /*995e0*/  LDL.LU R23, [R1+0x1750] ;  /* 0x0017500001177983 */ /* 0x000ea80000300800 */
[----:B------:R-:W2:Y:S04]  /*995f0*/  LDL.LU R16, [R1+0x1764] ;  /* 0x0017640001107983 */ /* 0x000ea80000300800 */
[----:B------:R-:W2:Y:S04]  /*99600*/  LDL.LU R17, [R1+0x1760] ;  /* 0x0017600001117983 */ /* 0x000ea80000300800 */
[----:B------:R-:W2:Y:S01]  /*99610*/  LDL.LU R18, [R1+0x1774] ;  /* 0x0017740001127983 */ /* 0x000ea20000300800 */
[----:B---3--:R-:W-:-:S03]  /*99620*/  F2FP.PACK_AB R40, R19, R40 ;  /* 0x000000281328723e */ /* 0x008fc600000000ff */
[----:B------:R-:W3:Y:S04]  /*99630*/  LDL.LU R19, [R1+0x1770] ;  /* 0x0017700001137983 */ /* 0x000ee80000300800 */
[----:B------:R-:W-:Y:S01]  /*99640*/  STL [R1+0x3744], R40 ;  /* 0x0037442801007387 */ /* 0x000fe20000100800 */
[----:B----4-:R-:W-:Y:S02]  /*99650*/  F2FP.PACK_AB R39, R10, R39 ;  /* 0x000000270a27723e */ /* 0x010fe400000000ff */
[----:B------:R-:W-:-:S03]  /*99660*/  F2FP.PACK_AB R38, R7, R38 ;  /* 0x000000260726723e */ /* 0x000fc600000000ff */
[----:B------:R-:W-:Y:S01]  /*99670*/  STL [R1+0x3748], R39 ;  /* 0x0037482701007387 */ /* 0x000fe20000100800 */
[----:B------:R-:W-:-:S03]  /*99680*/  F2FP.PACK_AB R37, R9, R37 ;  /* 0x000000250925723e */ /* 0x000fc600000000ff */
[----:B------:R-:W-:Y:S01]  /*99690*/  STL [R1+0x374c], R38 ;  /* 0x00374c2601007387 */ /* 0x000fe20000100800 */
[----:B------:R-:W-:-:S03]  /*996a0*/  F2FP.PACK_AB R36, R6, R36 ;  /* 0x000000240624723e */ /* 0x000fc600000000ff */
[----:B------:R0:W-:Y:S01]  /*996b0*/  STL [R1+0x3750], R37 ;  /* 0x0037502501007387 */ /* 0x0001e20000100800 */
[----:B------:R-:W-:-:S03]  /*996c0*/  F2FP.PACK_AB R35, R8, R35 ;  /* 0x000000230823723e */ /* 0x000fc600000000ff */
[----:B------:R-:W-:Y:S01]  /*996d0*/  STL [R1+0x3754], R36 ;  /* 0x0037542401007387 */ /* 0x000fe20000100800 */
        /* <DEDUP_REMOVED lines=11> */
[----:B--2---:R-:W-:Y:S02]  /*99790*/  F2FP.PACK_AB R29, R26, R29 ;  /* 0x0000001d1a1d723e */ /* 0x004fe400000000ff */
        /* <DEDUP_REMOVED lines=8> */
[----:B------:R-:W-:Y:S04]  /*99820*/  STL [R1+0x3780], R25 ;  /* 0x0037801901007387 */ /* 0x000fe80000100800 */
[----:B0-----:R-:W2:Y:S04]  /*99830*/  LDL.LU R37, [R1+0x153c] ;  /* 0x00153c0001257983 */ /* 0x001ea80000300800 */
[----:B------:R-:W2:Y:S04]  /*99840*/  LDL.LU R23, [R1+0x1538] ;  /* 0x0015380001177983 */ /* 0x000ea80000300800 */
[----:B------:R-:W4:Y:S04]  /*99850*/  LDL.LU R38, [R1+0x154c] ;  /* 0x00154c0001267983 */ /* 0x000f280000300800 */
[----:B------:R-:W4:Y:S04]  /*99860*/  LDL.LU R22, [R1+0x1548] ;  /* 0x0015480001167983 */ /* 0x000f280000300800 */
[----:B------:R-:W4:Y:S01]  /*99870*/  LDL.LU R39, [R1+0x155c] ;  /* 0x00155c0001277983 */ /* 0x000f220000300800 */
[----:B---3--:R-:W-:-:S03]  /*99880*/  F2FP.PACK_AB R24, R18, R19 ;  /* 0x000000131218723e */ /* 0x008fc600000000ff */
        /* <DEDUP_REMOVED lines=43> */
[----:B------:R-:W-:Y:S01]  /*99b40*/  STL [R1+0x3784], R24 ;  /* 0x0037841801007387 */ /* 0x000fe20000100800 */
[----:B--2---:R-:W-:-:S02]  /*99b50*/  F2FP.PACK_AB R23, R37, R23 ;  /* 0x000000172517723e */ /* 0x004fc400000000ff */
[----:B----4-:R-:W-:-:S03]  /*99b60*/  F2FP.PACK_AB R22, R38, R22 ;  /* 0x000000162616723e */ /* 0x010fc600000000ff */
[----:B------:R-:W-:Y:S01]  /*99b70*/  STL [R1+0x3788], R23 ;  /* 0x0037881701007387 */ /* 0x000fe20000100800 */
[----:B---3--:R-:W-:-:S03]  /*99b80*/  F2FP.PACK_AB R21, R39, R21 ;  /* 0x000000152715723e */ /* 0x008fc600000000ff */
        /* <DEDUP_REMOVED lines=10> */
[----:B------:R0:W-:Y:S04]  /*99c30*/  STL [R1+0x37a0], R17 ;  /* 0x0037a01101007387 */ /* 0x0001e80000100800 */
[----:B------:R1:W-:Y:S01]  /*99c40*/  STL [R1+0x37a4], R16 ;  /* 0x0037a41001007387 */ /* 0x0003e20000100800 */
[----:B0-----:R-:W-:Y:S02]  /*99c50*/  F2FP.PACK_AB R17, R45, R46 ;  /* 0x0000002e2d11723e */ /* 0x001fe400000000ff */
[----:B-1----:R-:W-:-:S03]  /*99c60*/  F2FP.PACK_AB R16, R47, R48 ;  /* 0x000000302f10723e */ /* 0x002fc600000000ff */
[----:B------:R0:W-:Y:S04]  /*99c70*/  STL [R1+0x1dc], R17 ;  /* 0x0001dc1101007387 */ /* 0x0001e80000100800 */
[----:B------:R1:W-:Y:S01]  /*99c80*/  STL [R1+0x1d8], R16 ;  /* 0x0001d81001007387 */ /* 0x0003e20000100800 */
[----:B------:R-:W-:Y:S02]  /*99c90*/  F2FP.PACK_AB R18, R49, R50 ;  /* 0x000000323112723e */ /* 0x000fe400000000ff */
[----:B0-----:R-:W-:-:S03]  /*99ca0*/  F2FP.PACK_AB R17, R51, R52 ;  /* 0x000000343311723e */ /* 0x001fc600000000ff */
[----:B------:R0:W-:Y:S01]  /*99cb0*/  STL [R1+0x1d4], R18 ;  /* 0x0001d41201007387 */ /* 0x0001e20000100800 */
[----:B-1----:R-:W-:-:S03]  /*99cc0*/  F2FP.PACK_AB R16, R53, R54 ;  /* 0x000000363510723e */ /* 0x002fc600000000ff */
[----:B------:R1:W-:Y:S04]  /*99cd0*/  STL [R1+0x1d0], R17 ;  /* 0x0001d01101007387 */ /* 0x0003e80000100800 */
[----:B------:R2:W-:Y:S01]  /*99ce0*/  STL [R1+0x1ec], R16 ;  /* 0x0001ec1001007387 */ /* 0x0005e20000100800 */
[----:B0-----:R-:W-:Y:S02]  /*99cf0*/  F2FP.PACK_AB R18, R55, R56 ;  /* 0x000000383712723e */ /* 0x001fe400000000ff */
[----:B-1----:R-:W-:-:S03]  /*99d00*/  F2FP.PACK_AB R17, R57, R58 ;  /* 0x0000003a3911723e */ /* 0x002fc600000000ff */
[----:B------:R-:W-:Y:S01]  /*99d10*/  STL [R1+0x1e8], R18 ;  /* 0x0001e81201007387 */ /* 0x000fe20000100800 */
[----:B--2---:R-:W-:-:S03]  /*99d20*/  F2FP.PACK_AB R16, R59, R61 ;  /* 0x0000003d3b10723e */ /* 0x004fc600000000ff */
[----:B------:R-:W-:Y:S01]  /*99d30*/  STL [R1+0x1e4], R17 ;  /* 0x0001e41101007387 */ /* 0x000fe20000100800 */
[----:B------:R-:W-:-:S03]  /*99d40*/  F2FP.PACK_AB R13, R12, R13 ;  /* 0x0000000d0c0d723e */ /* 0x000fc600000000ff */
[----:B------:R-:W-:Y:S01]  /*99d50*/  STL [R1+0x1e0], R16 ;  /* 0x0001e01001007387 */ /* 0x000fe20000100800 */
[----:B------:R-:W-:-:S03]  /*99d60*/  F2FP.PACK_AB R12, R14, R15 ;  /* 0x0000000f0e0c723e */ /* 0x000fc600000000ff */
[----:B------:R-:W-:Y:S01]  /*99d70*/  STL [R1+0x1fc], R13 ;  /* 0x0001fc0d01007387 */ /* 0x000fe20000100800 */
[----:B------:R-:W-:-:S03]  /*99d80*/  F2FP.PACK_AB R3, R3, R2 ;  /* 0x000000020303723e */ /* 0x000fc600000000ff */
[----:B------:R-:W-:Y:S04]  /*99d90*/  STL [R1+0x1f8], R12 ;  /* 0x0001f80c01007387 */ /* 0x000fe80000100800 */
[----:B------:R0:W-:Y:S01]  /*99da0*/  STL [R1+0x1f4], R3 ;  /* 0x0001f40301007387 */ /* 0x0001e20000100800 */
[----:B------:R-:W-:Y:S02]  /*99db0*/  F2FP.PACK_AB R2, R0, R60 ;  /* 0x0000003c0002723e */ /* 0x000fe400000000ff */
[----:B------:R-:W-:-:S03]  /*99dc0*/  F2FP.PACK_AB R0, R10, R7 ;  /* 0x000000070a00723e */ /* 0x000fc600000000ff */
[----:B------:R1:W-:Y:S01]  /*99dd0*/  STL [R1+0x1f0], R2 ;  /* 0x0001f00201007387 */ /* 0x0003e20000100800 */
[----:B0-----:R-:W-:-:S03]  /*99de0*/  F2FP.PACK_AB R3, R9, R6 ;  /* 0x000000060903723e */ /* 0x001fc600000000ff */
[----:B------:R0:W-:Y:S04]  /*99df0*/  STL [R1+0x20c], R0 ;  /* 0x00020c0001007387 */ /* 0x0001e80000100800 */
[----:B------:R-:W-:Y:S04]  /*99e00*/  STL [R1+0x208], R3 ;  /* 0x0002080301007387 */ /* 0x000fe80000100800 */
[----:B------:R-:W2:Y:S01]  /*99e10*/  LDL.LU R15, [R1+0x848] ;  /* 0x00084800010f7983 */ /* 0x000ea20000300800 */
[----:B-1----:R-:W-:Y:S02]  /*99e20*/  F2FP.PACK_AB R2, R8, R5 ;  /* 0x000000050802723e */ /* 0x002fe400000000ff */
[----:B0-----:R-:W-:-:S03]  /*99e30*/  F2FP.PACK_AB R0, R11, R4 ;  /* 0x000000040b00723e */ /* 0x001fc600000000ff */
        /* <DEDUP_REMOVED lines=75> */
[----:B------:R0:W-:Y:S04]  /*9a2f0*/  STL [R1+0x218], R15 ;  /* 0x0002180f01007387 */ /* 0x0001e80000100800 */
[----:B0-----:R-:W4:Y:S01]  /*9a300*/  LDL.LU R15, [R1+0x3804] ;  /* 0x00380400010f7983 */ /* 0x001f220000300800 */
[----:B---3--:R-:W-:Y:S02]  /*9a310*/  F2FP.PACK_AB R3, R3, R2 ;  /* 0x000000020303723e */ /* 0x008fe400000000ff */
[----:B------:R-:W-:Y:S02]  /*9a320*/  F2FP.PACK_AB R2, R0, R60 ;  /* 0x0000003c0002723e */ /* 0x000fe400000000ff */
[----:B------:R-:W-:Y:S02]  /*9a330*/  F2FP.PACK_AB R0, R10, R7 ;  /* 0x000000070a00723e */ /* 0x000fe400000000ff */
[----:B--2---:R-:W-:-:S02]  /*9a340*/  F2FP.PACK_AB R13, R14, R13 ;  /* 0x0000000d0e0d723e */ /* 0x004fc400000000ff */
[----:B------:R-:W2:Y:S04]  /*9a350*/  LDL.LU R14, [R1+0x3800] ;  /* 0x00380000010e7983 */ /* 0x000ea80000300800 */
[----:B------:R0:W-:Y:S04]  /*9a360*/  STL [R1+0x214], R13 ;  /* 0x0002140d01007387 */ /* 0x0001e80000100800 */
[----:B0-----:R-:W3:Y:S04]  /*9a370*/  LDL.LU R13, [R1+0x37fc] ;  /* 0x0037fc00010d7983 */ /* 0x001ee80000300800 */
[----:B------:R-:W2:Y:S04]  /*9a380*/  LDL.LU R12, [R1+0x37f8] ;  /* 0x0037f800010c7983 */ /* 0x000ea80000300800 */
[----:B------:R0:W-:Y:S02]  /*9a390*/  STL [R1+0x210], R16 ;  /* 0x0002101001007387 */ /* 0x0001e40000100800 */
[----:B0-----:R-:W-:-:S02]  /*9a3a0*/  F2FP.PACK_AB R16, R17, R18 ;  /* 0x000000121110723e */ /* 0x001fc400000000ff */
[----:B------:R-:W-:Y:S02]  /*9a3b0*/  F2FP.PACK_AB R18, R19, R20 ;  /* 0x000000141312723e */ /* 0x000fe400000000ff */
[----:B------:R-:W-:Y:S01]  /*9a3c0*/  F2FP.PACK_AB R17, R21, R22 ;  /* 0x000000161511723e */ /* 0x000fe200000000ff */
        /* <DEDUP_REMOVED lines=14> */
[----:B----4-:R-:W-:-:S03]  /*9a4b0*/  F2FP.PACK_AB R16, R35, R36 ;  /* 0x000000242310723e */ /* 0x010fc600000000ff */
        /* <DEDUP_REMOVED lines=22> */
[----:B------:R-:W-:Y:S01]  /*9a620*/  STL [R1+0x260], R18 ;  /* 0x0002601201007387 */ /* 0x000fe20000100800 */
[----:B----4-:R-:W-:-:S03]  /*9a630*/  F2FP.PACK_AB R16, R59, R61 ;  /* 0x0000003d3b10723e */ /* 0x010fc600000000ff */
        /* <DEDUP_REMOVED lines=8> */
[----:B------:R-:W4:Y:S01]  /*9a6c0*/  LDL.LU R24, [R1+0x17cc] ;  /* 0x0017cc0001187983 */ /* 0x000f220000300800 */
[----:B0-----:R-:W-:-:S03]  /*9a6d0*/  F2FP.PACK_AB R0, R11, R4 ;  /* 0x000000040b00723e */ /* 0x001fc600000000ff */
[----:B------:R0:W-:Y:S04]  /*9a6e0*/  STL [R1+0x284], R2 ;  /* 0x0002840201007387 */ /* 0x0001e80000100800 */
[----:B------:R-:W4:Y:S04]  /*9a6f0*/  LDL.LU R25, [R1+0x17c8] ;  /* 0x0017c80001197983 */ /* 0x000f280000300800 */
[----:B------:R0:W-:Y:S04]  /*9a700*/  STL [R1+0x280], R0 ;  /* 0x0002800001007387 */ /* 0x0001e80000100800 */
[----:B------:R-:W2:Y:S04]  /*9a710*/  LDL.LU R26, [R1+0x17dc] ;  /* 0x0017dc00011a7983 */ /* 0x000ea80000300800 */
[----:B------:R-:W2:Y:S04]  /*9a720*/  LDL.LU R60, [R1+0x17d8] ;  /* 0x0017d800013c7983 */ /* 0x000ea80000300800 */
        /* <DEDUP_REMOVED lines=42> */
[----:B-1----:R-:W3:Y:S04]  /*9a9d0*/  LDL.LU R3, [R1+0x1404] ;  /* 0x0014040001037983 */ /* 0x002ee80000300800 */
[----:B0-----:R-:W3:Y:S04]  /*9a9e0*/  LDL.LU R2, [R1+0x1400] ;  /* 0x0014000001027983 */ /* 0x001ee80000300800 */
[----:B------:R-:W3:Y:S01]  /*9a9f0*/  LDL.LU R0, [R1+0x139c] ;  /* 0x00139c0001007983 */ /* 0x000ee20000300800 */
[----:B----4-:R-:W-:-:S05]  /*9aa00*/  F2FP.PACK_AB R17, R24, R25 ;  /* 0x000000191811723e */ /* 0x010fca00000000ff */
[----:B------:R-:W-:Y:S01]  /*9aa10*/  STL [R1+0x29c], R17 ;  /* 0x00029c1101007387 */ /* 0x000fe20000100800 */
[----:B--2---:R-:W-:-:S05]  /*9aa20*/  F2FP.PACK_AB R16, R26, R60 ;  /* 0x0000003c1a10723e */ /* 0x004fca00000000ff */
[----:B------:R-:W-:Y:S01]  /*9aa30*/  STL [R1+0x298], R16 ;  /* 0x0002981001007387 */ /* 0x000fe20000100800 */
[----:B---3--:R-:W-:-:S03]  /*9aa40*/  F2FP.PACK_AB R7, R10, R7 ;  /* 0x000000070a07723e */ /* 0x008fc600000000ff */
[----:B------:R-:W2:Y:S01]  /*9aa50*/  LDL.LU R60, [R1+0x13ac] ;  /* 0x0013ac00013c7983 */ /* 0x000ea20000300800 */
[----:B------:R-:W-:-:S03]  /*9aa60*/  F2FP.PACK_AB R6, R9, R6 ;  /* 0x000000060906723e */ /* 0x000fc600000000ff */
[----:B------:R0:W-:Y:S04]  /*9aa70*/  STL [R1+0x294], R7 ;  /* 0x0002940701007387 */ /* 0x0001e80000100800 */
[----:B------:R1:W-:Y:S01]  /*9aa80*/  STL [R1+0x290], R6 ;  /* 0x0002900601007387 */ /* 0x0003e20000100800 */
[----:B------:R-:W-:-:S03]  /*9aa90*/  F2FP.PACK_AB R5, R8, R5 ;  /* 0x000000050805723e */ /* 0x000fc600000000ff */
[----:B------:R-:W3:Y:S04]  /*9aaa0*/  LDL.LU R10, [R1+0x13bc] ;  /* 0x0013bc00010a7983 */ /* 0x000ee80000300800 */
[----:B------:R4:W-:Y:S01]  /*9aab0*/  STL [R1+0x2ac], R5 ;  /* 0x0002ac0501007387 */ /* 0x0009e20000100800 */
[----:B------:R-:W-:-:S03]  /*9aac0*/  F2FP.PACK_AB R4, R11, R4 ;  /* 0x000000040b04723e */ /* 0x000fc600000000ff */
[----:B0-----:R-:W3:Y:S04]  /*9aad0*/  LDL.LU R7, [R1+0x13cc] ;  /* 0x0013cc0001077983 */ /* 0x001ee80000300800 */
[----:B------:R-:W3:Y:S04]  /*9aae0*/  LDL.LU R9, [R1+0x1394] ;  /* 0x0013940001097983 */ /* 0x000ee80000300800 */
[----:B------:R0:W-:Y:S04]  /*9aaf0*/  STL [R1+0x2a8], R4 ;  /* 0x0002a80401007387 */ /* 0x0001e80000100800 */
[----:B------:R-:W3:Y:S04]  /*9ab00*/  LDL.LU R11, [R1+0x1390] ;  /* 0x00139000010b7983 */ /* 0x000ee80000300800 */
[----:B-1----:R-:W3:Y:S04]  /*9ab10*/  LDL.LU R6, [R1+0x13a4] ;  /* 0x0013a40001067983 */ /* 0x002ee80000300800 */
[----:B------:R-:W3:Y:S04]  /*9ab20*/  LDL.LU R8, [R1+0x13a0] ;  /* 0x0013a00001087983 */ /* 0x000ee80000300800 */
[----:B----4-:R-:W4:Y:S04]  /*9ab30*/  LDL.LU R5, [R1+0x13b4] ;  /* 0x0013b40001057983 */ /* 0x010f280000300800 */
[----:B0-----:R-:W4:Y:S01]  /*9ab40*/  LDL.LU R4, [R1+0x13b0] ;  /* 0x0013b00001047983 */ /* 0x001f220000300800 */
[----:B------:R-:W-:-:S02]  /*9ab50*/  F2FP.PACK_AB R17, R27, R28 ;  /* 0x0000001c1b11723e */ /* 0x000fc400000000ff */
[----:B------:R-:W-:Y:S02]  /*9ab60*/  F2FP.PACK_AB R16, R29, R30 ;  /* 0x0000001e1d10723e */ /* 0x000fe400000000ff */
[----:B------:R-:W-:Y:S01]  /*9ab70*/  F2FP.PACK_AB R18, R31, R32 ;  /* 0x000000201f12723e */ /* 0x000fe200000000ff */
        /* <DEDUP_REMOVED lines=27> */
[----:B------:R-:W-:Y:S01]  /*9ad30*/  STL [R1+0x2ec], R18 ;  /* 0x0002ec1201007387 */ /* 0x000fe20000100800 */
[----:B------:R-:W-:-:S03]  /*9ad40*/  F2FP.PACK_AB R16, R59, R61 ;  /* 0x0000003d3b10723e */ /* 0x000fc600000000ff */
[----:B------:R-:W-:Y:S04]  /*9ad50*/  STL [R1+0x2e8], R17 ;  /* 0x0002e81101007387 */ /* 0x000fe80000100800 */
[----:B------:R-:W-:Y:S01]  /*9ad60*/  STL [R1+0x2e4], R16 ;  /* 0x0002e41001007387 */ /* 0x000fe20000100800 */
[----:B------:R-:W-:Y:S02]  /*9ad70*/  F2FP.PACK_AB R2, R3, R2 ;  /* 0x000000020302723e */ /* 0x000fe400000000ff */
[----:B------:R-:W-:-:S05]  /*9ad80*/  F2FP.PACK_AB R15, R0, R15 ;  /* 0x0000000f000f723e */ /* 0x000fca00000000ff */
[----:B------:R-:W-:Y:S04]  /*9ad90*/  STL [R1+0x37a8], R15 ;  /* 0x0037a80f01007387 */ /* 0x000fe80000100800 */
[----:B------:R0:W-:Y:S01]  /*9ada0*/  STL [R1+0x2e0], R2 ;  /* 0x0002e00201007387 */ /* 0x0001e20000100800 */
[----:B--2---:R-:W-:-:S05]  /*9adb0*/  F2FP.PACK_AB R14, R60, R14 ;  /* 0x0000000e3c0e723e */ /* 0x004fca00000000ff */
[----:B------:R-:W-:Y:S01]  /*9adc0*/  STL [R1+0x37ac], R14 ;  /* 0x0037ac0e01007387 */ /* 0x000fe20000100800 */
[----:B---3--:R-:W-:Y:S02]  /*9add0*/  F2FP.PACK_AB R13, R10, R13 ;  /* 0x0000000d0a0d723e */ /* 0x008fe400000000ff */
[----:B------:R-:W-:-:S03]  /*9ade0*/  F2FP.PACK_AB R12, R7, R12 ;  /* 0x0000000c070c723e */ /* 0x000fc600000000ff */
[----:B------:R-:W-:Y:S04]  /*9adf0*/  STL [R1+0x37b0], R13 ;  /* 0x0037b00d01007387 */ /* 0x000fe80000100800 */
[----:B------:R-:W-:Y:S01]  /*9ae00*/  STL [R1+0x37b4], R12 ;  /* 0x0037b40c01007387 */ /* 0x000fe20000100800 */
[----:B------:R-:W-:Y:S02]  /*9ae10*/  F2FP.PACK_AB R11, R9, R11 ;  /* 0x0000000b090b723e */ /* 0x000fe400000000ff */
[----:B------:R-:W-:-:S03]  /*9ae20*/  F2FP.PACK_AB R10, R6, R8 ;  /* 0x00000008060a723e */ /* 0x000fc600000000ff */
[----:B------:R-:W-:Y:S04]  /*9ae30*/  STL [R1+0x37b8], R11 ;  /* 0x0037b80b01007387 */ /* 0x000fe80000100800 */
[----:B------:R-:W-:Y:S04]  /*9ae40*/  STL [R1+0x37bc], R10 ;  /* 0x0037bc0a01007387 */ /* 0x000fe80000100800 */
[----:B------:R-:W2:Y:S04]  /*9ae50*/  LDL.LU R20, [R1+0x13c4] ;  /* 0x0013c40001147983 */ /* 0x000ea80000300800 */
[----:B------:R-:W2:Y:S04]  /*9ae60*/  LDL.LU R8, [R1+0x13c0] ;  /* 0x0013c00001087983 */ /* 0x000ea80000300800 */
[----:B------:R-:W3:Y:S01]  /*9ae70*/  LDL.LU R21, [R1+0x89c] ;  /* 0x00089c0001157983 */ /* 0x000ee20000300800 */
[----:B----4-:R-:W-:-:S03]  /*9ae80*/  F2FP.PACK_AB R9, R5, R4 ;  /* 0x000000040509723e */ /* 0x010fc600000000ff */
        /* <DEDUP_REMOVED lines=44> */
[----:B0-----:R-:W4:Y:S04]  /*9b150*/  LDL.LU R2, [R1+0x3a0] ;  /* 0x0003a00001027983 */ /* 0x001f280000300800 */
[----:B------:R-:W4:Y:S04]  /*9b160*/  LDL.LU R0, [R1+0x3c4] ;  /* 0x0003c40001007983 */ /* 0x000f280000300800 */
[----:B------:R-:W4:Y:S04]  /*9b170*/  LDL.LU R60, [R1+0x3c0] ;  /* 0x0003c000013c7983 */ /* 0x000f280000300800 */
[----:B------:R-:W-:Y:S01]  /*9b180*/  STL [R1+0x37c0], R9 ;  /* 0x0037c00901007387 */ /* 0x000fe20000100800 */
[----:B--2---:R-:W-:-:S02]  /*9b190*/  F2FP.PACK_AB R8, R20, R8 ;  /* 0x000000081408723e */ /* 0x004fc400000000ff */
[----:B---3--:R-:W-:-:S03]  /*9b1a0*/  F2FP.PACK_AB R7, R21, R7 ;  /* 0x000000071507723e */ /* 0x008fc600000000ff */
[----:B------:R-:W-:Y:S01]  /*9b1b0*/  STL [R1+0x37c4], R8 ;  /* 0x0037c40801007387 */ /* 0x000fe20000100800 */
[----:B----4-:R-:W-:-:S03]  /*9b1c0*/  F2FP.PACK_AB R6, R22, R6 ;  /* 0x000000061606723e */ /* 0x010fc600000000ff */
[----:B------:R-:W-:Y:S01]  /*9b1d0*/  STL [R1+0x37c8], R7 ;  /* 0x0037c80701007387 */ /* 0x000fe20000100800 */
[----:B------:R-:W-:-:S03]  /*9b1e0*/  F2FP.PACK_AB R5, R23, R5 ;  /* 0x000000051705723e */ /* 0x000fc600000000ff */
[----:B------:R0:W-:Y:S01]  /*9b1f0*/  STL [R1+0x37cc], R6 ;  /* 0x0037cc0601007387 */ /* 0x0001e20000100800 */
[----:B------:R-:W-:-:S03]  /*9b200*/  F2FP.PACK_AB R4, R24, R4 ;  /* 0x000000041804723e */ /* 0x000fc600000000ff */
        /* <DEDUP_REMOVED lines=37> */
[----:B------:R0:W-:Y:S04]  /*9b460*/  STL [R1+0x88], R4 ;  /* 0x0000880401007387 */ /* 0x0001e80000100800 */
[----:B0-----:R-:W2:Y:S01]  /*9b470*/  LDL.LU R4, [R1+0x1a68] ;  /* 0x001a680001047983 */ /* 0x001ea20000300800 */
[----:B------:R-:W-:Y:S02]  /*9b480*/  F2FP.PACK_AB R2, R3, R2 ;  /* 0x000000020302723e */ /* 0x000fe400000000ff */
[----:B------:R-:W-:-:S03]  /*9b490*/  F2FP.PACK_AB R0, R0, R60 ;  /* 0x0000003c0000723e */ /* 0x000fc600000000ff */
        /* <DEDUP_REMOVED lines=73> */
[----:B------:R-:W3:Y:S04]  /*9b930*/  LDL.LU R5, [R1+0x37ec] ;  /* 0x0037ec0001057983 */ /* 0x000ee80000300800 */
[----:B------:R3:W-:Y:S02]  /*9b940*/  STL [R1+0x98], R4 ;  /* 0x0000980401007387 */ /* 0x0007e40000100800 */
[----:B---3--:R-:W-:Y:S02]  /*9b950*/  F2FP.PACK_AB R4, R5, R6 ;  /* 0x000000060504723e */ /* 0x008fe400000000ff */
[----:B----4-:R-:W-:Y:S02]  /*9b960*/  F2FP.PACK_AB R6, R7, R8 ;  /* 0x000000080706723e */ /* 0x010fe400000000ff */
        /* <DEDUP_REMOVED lines=197> */
[----:B0-----:R-:W2:Y:S04]  /*9c5c0*/  LDL.LU R5, [R1+0x1a9c] ;  /* 0x001a9c0001057983 */ /* 0x001ea80000300800 */
        /* <DEDUP_REMOVED lines=61> */
[----:B------:R0:W-:Y:S04]  /*9c9a0*/  STL [R1+0x19c], R4 ;  /* 0x00019c0401007387 */ /* 0x0001e80000100800 */
[----:B0-----:R-:W2:Y:S01]  /*9c9b0*/  LDL.LU R4, [R1+0x37d8] ;  /* 0x0037d80001047983 */ /* 0x001ea20000300800 */
[----:B---3--:R-:W-:Y:S02]  /*9c9c0*/  F2FP.PACK_AB R7, R6, R7 ;  /* 0x000000070607723e */ /* 0x008fe400000000ff */
[----:B----4-:R-:W-:-:S02]  /*9c9d0*/  F2FP.PACK_AB R9, R8, R9 ;  /* 0x000000090809723e */ /* 0x010fc400000000ff */
[----:B------:R-:W-:Y:S02]  /*9c9e0*/  F2FP.PACK_AB R11, R10, R11 ;  /* 0x0000000b0a0b723e */ /* 0x000fe400000000ff */
[----:B------:R-:W-:Y:S02]  /*9c9f0*/  F2FP.PACK_AB R13, R12, R13 ;  /* 0x0000000d0c0d723e */ /* 0x000fe400000000ff */
        /* <DEDUP_REMOVED lines=24> */
[----:B--2---:R-:W-:Y:S02]  /*9cb80*/  F2FP.PACK_AB R5, R4, R5 ;  /* 0x000000050405723e */ /* 0x004fe400000000ff */
[----:B------:R0:W5:Y:S04]  /*9cb90*/  LDL.LU R4, [R1+0x37d4] ;  /* 0x0037d40001047983 */ /* 0x0001680000300800 */
[----:B------:R1:W-:Y:S04]  /*9cba0*/  STL [R1+0x198], R5 ;  /* 0x0001980501007387 */ /* 0x0003e80000100800 */
[----:B-1----:R0:W5:Y:S04]  /*9cbb0*/  LDL.LU R5, [R1+0x37d0] ;  /* 0x0037d00001057983 */ /* 0x0021680000300800 */
        /* <DEDUP_REMOVED lines=52> */
[----:B------:R1:W-:Y:S04]  /*9cf00*/  STL [R1], R41 ;  /* 0x0000002901007387 */ /* 0x0003e80000100800 */
        /* <DEDUP_REMOVED lines=28> */
[----:B------:R-:W2:Y:S01]  /*9d0d0*/  LDL.LU R61, [R1+0x36f4] ;  /* 0x0036f400013d7983 */ /* 0x000ea20000300800 */
[----:B------:R-:W-:-:S03]  /*9d0e0*/  F2FP.PACK_AB R2, R2, R0 ;  /* 0x000000000202723e */ /* 0x000fc600000000ff */
[----:B------:R0:W-:Y:S01]  /*9d0f0*/  STL [R1+0x38], R3 ;  /* 0x0000380301007387 */ /* 0x0001e20000100800 */
[----:B--2---:R-:W-:-:S05]  /*9d100*/  F2FP.PACK_AB R0, R60, R61 ;  /* 0x0000003d3c00723e */ /* 0x004fca00000000ff */
[----:B------:R0:W-:Y:S04]  /*9d110*/  STL [R1+0x30], R0 ;  /* 0x0000300001007387 */ /* 0x0001e80000100800 */
[----:B------:R0:W-:Y:S02]  /*9d120*/  STL [R1+0x34], R2 ;  /* 0x0000340201007387 */ /* 0x0001e40000100800 */
.L_x_0:
[----:B-----5:R-:W-:Y:S04]  /*9d130*/  STL.64 [R1+0x3838], R6 ;  /* 0x0038380601007387 */ /* 0x020fe80000100a00 */
[----:B------:R-:W-:Y:S04]  /*9d140*/  STL.64 [R1+0x3830], R4 ;  /* 0x0038300401007387 */ /* 0x000fe80000100a00 */
[----:B------:R-:W-:Y:S04]  /*9d150*/  STL.64 [R1+0x3828], R10 ;  /* 0x0038280a01007387 */ /* 0x000fe80000100a00 */
[----:B------:R1:W-:Y:S04]  /*9d160*/  STL.64 [R1+0x3820], R8 ;  /* 0x0038200801007387 */ /* 0x0003e80000100a00 */
[----:B-1----:R-:W2:Y:S04]  /*9d170*/  LDL.LU R8, [R1] ;  /* 0x0000000001087983 */ /* 0x002ea80000300800 */
[----:B------:R-:W2:Y:S04]  /*9d180*/  LDL.LU R9, [R1+0x4] ;  /* 0x0000040001097983 */ /* 0x000ea80000300800 */
[----:B------:R-:W2:Y:S04]  /*9d190*/  LDL.LU R10, [R1+0x8] ;  /* 0x00000800010a7983 */ /* 0x000ea80000300800 */
[----:B------:R-:W2:Y:S04]  /*9d1a0*/  LDL.LU R11, [R1+0xc] ;  /* 0x00000c00010b7983 */ /* 0x000ea80000300800 */
[----:B------:R-:W-:Y:S04]  /*9d1b0*/  STL.64 [R1+0x3818], R14 ;  /* 0x0038180e01007387 */ /* 0x000fe80000100a00 */
[----:B------:R1:W-:Y:S04]  /*9d1c0*/  STL.64 [R1+0x3810], R12 ;  /* 0x0038100c01007387 */ /* 0x0003e80000100a00 */
[----:B-1----:R-:W3:Y:S04]  /*9d1d0*/  LDL.LU R12, [R1+0x10] ;  /* 0x00001000010c7983 */ /* 0x002ee80000300800 */
[----:B------:R-:W3:Y:S04]  /*9d1e0*/  LDL.LU R13, [R1+0x14] ;  /* 0x00001400010d7983 */ /* 0x000ee80000300800 */
[----:B------:R-:W3:Y:S04]  /*9d1f0*/  LDL.LU R14, [R1+0x18] ;  /* 0x00001800010e7983 */ /* 0x000ee80000300800 */
[----:B------:R-:W3:Y:S04]  /*9d200*/  LDL.LU R15, [R1+0x1c] ;  /* 0x00001c00010f7983 */ /* 0x000ee80000300800 */
[----:B------:R-:W-:Y:S04]  /*9d210*/  STL.64 [R1+0x3800], R18 ;  /* 0x0038001201007387 */ /* 0x000fe80000100a00 */
[----:B------:R1:W-:Y:S04]  /*9d220*/  STL.64 [R1+0x37f8], R16 ;  /* 0x0037f81001007387 */ /* 0x0003e80000100a00 */
[----:B-1----:R-:W4:Y:S04]  /*9d230*/  LDL.LU R16, [R1+0x20] ;  /* 0x0000200001107983 */ /* 0x002f280000300800 */
[----:B------:R-:W4:Y:S04]  /*9d240*/  LDL.LU R17, [R1+0x24] ;  /* 0x0000240001117983 */ /* 0x000f280000300800 */
[----:B------:R-:W4:Y:S04]  /*9d250*/  LDL.LU R18, [R1+0x28] ;  /* 0x0000280001127983 */ /* 0x000f280000300800 */
[----:B------:R-:W4:Y:S04]  /*9d260*/  LDL.LU R19, [R1+0x2c] ;  /* 0x00002c0001137983 */ /* 0x000f280000300800 */
[----:B------:R-:W-:Y:S04]  /*9d270*/  STL.64 [R1+0x37f0], R22 ;  /* 0x0037f01601007387 */ /* 0x000fe80000100a00 */
[----:B------:R1:W-:Y:S04]  /*9d280*/  STL.64 [R1+0x37e8], R20 ;  /* 0x0037e81401007387 */ /* 0x0003e80000100a00 */
[----:B-1----:R-:W4:Y:S04]  /*9d290*/  LDL.LU R20, [R1+0x30] ;  /* 0x0000300001147983 */ /* 0x002f280000300800 */
[----:B------:R-:W4:Y:S04]  /*9d2a0*/  LDL.LU R21, [R1+0x34] ;  /* 0x0000340001157983 */ /* 0x000f280000300800 */
[----:B------:R-:W4:Y:S04]  /*9d2b0*/  LDL.LU R22, [R1+0x38] ;  /* 0x0000380001167983 */ /* 0x000f280000300800 */
[----:B------:R-:W4:Y:S04]  /*9d2c0*/  LDL.LU R23, [R1+0x3c] ;  /* 0x00003c0001177983 */ /* 0x000f280000300800 */
[----:B------:R-:W1:Y:S04]  /*9d2d0*/  S2R R7, SR_TID.X ;  /* 0x0000000000077919 */ /* 0x000e680000002100 */
[----:B------:R-:W-:Y:S04]  /*9d2e0*/  STL.64 [R1+0x37e0], R26 ;  /* 0x0037e01a01007387 */ /* 0x000fe80000100a00 */
[----:B------:R-:W-:Y:S04]  /*9d2f0*/  STL.64 [R1+0x37d8], R24 ;  /* 0x0037d81801007387 */ /* 0x000fe80000100a00 */
[----:B------:R-:W-:Y:S04]  /*9d300*/  STL.64 [R1+0x37d0], R30 ;  /* 0x0037d01e01007387 */ /* 0x000fe80000100a00 */
[----:B------:R-:W-:Y:S04]  /*9d310*/  STL.64 [R1+0x37c8], R28 ;  /* 0x0037c81c01007387 */ /* 0x000fe80000100a00 */
[----:B------:R-:W-:Y:S01]  /*9d320*/  STL.64 [R1+0x37c0], R34 ;  /* 0x0037c02201007387 */ /* 0x000fe20000100a00 */
[C---:B01----:R-:W-:Y:S01]  /*9d330*/  IMAD.SHL.U32 R0, R7.reuse, 0x40, RZ ;  /* 0x0000004007007824 */ /* 0x043fe200078e00ff */
[C---:B------:R-:W-:Y:S01]  /*9d340*/  LOP3.LUT R3, R7.reuse, 0x1f, RZ, 0xc0, !PT ;  /* 0x0000001f07037812 */ /* 0x040fe200078ec0ff */
[----:B------:R-:W-:Y:S01]  /*9d350*/  IMAD.SHL.U32 R2, R7, 0x20, RZ ;  /* 0x0000002007027824 */ /* 0x000fe200078e00ff */
[----:B------:R-:W-:Y:S02]  /*9d360*/  STL.64 [R1+0x37b8], R32 ;  /* 0x0037b82001007387 */ /* 0x000fe40000100a00 */
[----:B------:R-:W-:-:S02]  /*9d370*/  LOP3.LUT R0, R0, 0x600, RZ, 0xc0, !PT ;  /* 0x0000060000007812 */ /* 0x000fc400078ec0ff */
[----:B------:R-:W-:Y:S02]  /*9d380*/  STL.64 [R1+0x37b0], R38 ;  /* 0x0037b02601007387 */ /* 0x000fe40000100a00 */
[----:B------:R-:W-:Y:S01]  /*9d390*/  LOP3.LUT R0, R0, 0x60, R2, 0xf8, !PT ;  /* 0x0000006000007812 */ /* 0x000fe200078ef802 */
[C---:B------:R-:W-:Y:S01]  /*9d3a0*/  IMAD.SHL.U32 R2, R7.reuse, 0x4, RZ ;  /* 0x0000000407027824 */ /* 0x040fe200078e00ff */
[----:B------:R-:W-:Y:S04]  /*9d3b0*/  STL.64 [R1+0x37a8], R36 ;  /* 0x0037a82401007387 */ /* 0x000fe80000100a00 */
[----:B------:R-:W-:Y:S01]  /*9d3c0*/  LOP3.LUT R0, R0, 0x70, R2, 0x78, !PT ;  /* 0x0000007000007812 */ /* 0x000fe200078e7802 */
[----:B------:R-:W-:Y:S01]  /*9d3d0*/  BAR.SYNC.DEFER_BLOCKING 0x0 ;  /* 0x0000000000007b1d */ /* 0x000fe20000010000 */
[----:B------:R-:W-:-:S05]  /*9d3e0*/  IMAD.SHL.U32 R2, R7, 0x100, RZ ;  /* 0x0000010007027824 */ /* 0x000fca00078e00ff */
[----:B------:R-:W-:Y:S01]  /*9d3f0*/  LOP3.LUT R2, R2, 0x600, RZ, 0xc0, !PT ;  /* 0x0000060002027812 */ /* 0x000fe200078ec0ff */
[----:B------:R-:W-:Y:S04]  /*9d400*/  STL.64 [R1+0x37a0], R42 ;  /* 0x0037a02a01007387 */ /* 0x000fe80000100a00 */
[----:B------:R-:W-:Y:S01]  /*9d410*/  IMAD R2, R3, 0x10, R2 ;  /* 0x0000001003027824 */ /* 0x000fe200078e0202 */
[----:B------:R0:W-:Y:S04]  /*9d420*/  STL.64 [R1+0x3798], R40 ;  /* 0x0037982801007387 */ /* 0x0001e80000100a00 */
[----:B------:R-:W-:Y:S01]  /*9d430*/  STL.64 [R1+0x3790], R46 ;  /* 0x0037902e01007387 */ /* 0x000fe20000100a00 */
[----:B------:R-:W-:-:S03]  /*9d440*/  LOP3.LUT R3, R2, 0x60, RZ, 0x3c, !PT ;  /* 0x0000006002037812 */ /* 0x000fc600078e3cff */
[----:B------:R-:W-:Y:S01]  /*9d450*/  STL.64 [R1+0x3788], R44 ;  /* 0x0037882c01007387 */ /* 0x000fe20000100a00 */
[----:B0-----:R-:W-:-:S03]  /*9d460*/  LOP3.LUT R41, R2, 0x20, RZ, 0x3c, !PT ;  /* 0x0000002002297812 */ /* 0x001fc600078e3cff */
[----:B------:R-:W-:Y:S01]  /*9d470*/  STL.64 [R1+0x3780], R50 ;  /* 0x0037803201007387 */ /* 0x000fe20000100a00 */
[----:B------:R-:W-:-:S03]  /*9d480*/  LOP3.LUT R40, R2, 0x40, RZ, 0x3c, !PT ;  /* 0x0000004002287812 */ /* 0x000fc600078e3cff */
[----:B------:R-:W-:Y:S04]  /*9d490*/  STL.64 [R1+0x3778], R48 ;  /* 0x0037783001007387 */ /* 0x000fe80000100a00 */
[----:B------:R-:W-:Y:S04]  /*9d4a0*/  STL.64 [R1+0x3770], R54 ;  /* 0x0037703601007387 */ /* 0x000fe80000100a00 */
[----:B------:R-:W-:Y:S04]  /*9d4b0*/  STL.64 [R1+0x3768], R52 ;  /* 0x0037683401007387 */ /* 0x000fe80000100a00 */
[----:B------:R-:W-:Y:S04]  /*9d4c0*/  STL.64 [R1+0x3760], R58 ;  /* 0x0037603a01007387 */ /* 0x000fe80000100a00 */
[----:B------:R-:W-:Y:S04]  /*9d4d0*/  STL.64 [R1+0x3758], R56 ;  /* 0x0037583801007387 */ /* 0x000fe80000100a00 */
[----:B------:R-:W-:Y:S04]  /*9d4e0*/  STL [R1+0x3724], R61 ;  /* 0x0037243d01007387 */ /* 0x000fe80000100800 */
[----:B------:R-:W-:Y:S04]  /*9d4f0*/  STL [R1+0x3720], R60 ;  /* 0x0037203c01007387 */ /* 0x000fe80000100800 */
[----:B--2---:R-:W-:Y:S04]  /*9d500*/  STS.128 [R0+0x180], R8 ;  /* 0x0001800800007388 */ /* 0x004fe80000000c00 */
[----:B---3--:R-:W-:Y:S04]  /*9d510*/  STS.128 [R0+0x100], R12 ;  /* 0x0001000c00007388 */ /* 0x008fe80000000c00 */
[----:B----4-:R-:W-:Y:S04]  /*9d520*/  STS.128 [R0+0x80], R16 ;  /* 0x0000801000007388 */ /* 0x010fe80000000c00 */
[----:B------:R-:W-:Y:S01]  /*9d530*/  STS.128 [R0], R20 ;  /* 0x0000001400007388 */ /* 0x000fe20000000c00 */
[----:B------:R-:W-:-:S06]  /*9d540*/  NOP ;  /* 0x0000000000007918 */ /* 0x000fcc0000000000 */
[----:B------:R-:W0:Y:S04]  /*9d550*/  LDS.128 R12, [R2] ;  /* 0x00000000020c7984 */ /* 0x000e280000000c00 */
[----:B------:R-:W1:Y:S04]  /*9d560*/  LDS.128 R8, [R41] ;  /* 0x0000000029087984 */ /* 0x000e680000000c00 */
[----:B------:R-:W2:Y:S04]  /*9d570*/  LDS.128 R4, [R40] ;  /* 0x0000000028047984 */ /* 0x000ea80000000c00 */
[----:B0-----:R0:W-:Y:S04]  /*9d580*/  STL.64 [R1+0x2f0], R12 ;  /* 0x0002f00c01007387 */ /* 0x0011e80000100a00 */
[----:B------:R3:W-:Y:S04]  /*9d590*/  STL.64 [R1+0x2f8], R14 ;  /* 0x0002f80e01007387 */ /* 0x0007e80000100a00 */
[----:B0-----:R-:W4:Y:S04]  /*9d5a0*/  LDL.LU R12, [R1+0x110] ;  /* 0x00011000010c7983 */ /* 0x001f280000300800 */
[----:B-1----:R0:W-:Y:S04]  /*9d5b0*/  STL.64 [R1+0x390], R8 ;  /* 0x0003900801007387 */ /* 0x0021e80000100a00 */
[----:B------:R1:W-:Y:S04]  /*9d5c0*/  STL.64 [R1+0x398], R10 ;  /* 0x0003980a01007387 */ /* 0x0003e80000100a00 */
[----:B--2---:R-:W-:Y:S04]  /*9d5d0*/  STL.64 [R1+0x3a0], R4 ;  /* 0x0003a00401007387 */ /* 0x004fe80000100a00 */
[----:B------:R-:W-:Y:S04]  /*9d5e0*/  STL.64 [R1+0x3a8], R6 ;  /* 0x0003a80601007387 */ /* 0x000fe80000100a00 */
[----:B------:R-:W4:Y:S04]  /*9d5f0*/  LDL.LU R13, [R1+0x114] ;  /* 0x00011400010d7983 */ /* 0x000f280000300800 */
[----:B---3--:R-:W4:Y:S04]  /*9d600*/  LDL.LU R14, [R1+0x118] ;  /* 0x00011800010e7983 */ /* 0x008f280000300800 */
[----:B------:R-:W4:Y:S04]  /*9d610*/  LDL.LU R15, [R1+0x11c] ;  /* 0x00011c00010f7983 */ /* 0x000f280000300800 */
[----:B------:R-:W2:Y:S04]  /*9d620*/  LDL.LU R28, [R1+0x150] ;  /* 0x00015000011c7983 */ /* 0x000ea80000300800 */
[----:B------:R-:W2:Y:S04]  /*9d630*/  LDL.LU R29, [R1+0x154] ;  /* 0x00015400011d7983 */ /* 0x000ea80000300800 */
[----:B------:R-:W2:Y:S04]  /*9d640*/  LDL.LU R30, [R1+0x158] ;  /* 0x00015800011e7983 */ /* 0x000ea80000300800 */
[----:B------:R-:W2:Y:S04]  /*9d650*/  LDL.LU R31, [R1+0x15c] ;  /* 0x00015c00011f7983 */ /* 0x000ea80000300800 */
[----:B------:R-:W3:Y:S04]  /*9d660*/  LDL.LU R48, [R1+0x190] ;  /* 0x0001900001307983 */ /* 0x000ee80000300800 */
[----:B------:R-:W3:Y:S04]  /*9d670*/  LDL.LU R49, [R1+0x194] ;  /* 0x0001940001317983 */ /* 0x000ee80000300800 */
[----:B------:R-:W3:Y:S04]  /*9d680*/  LDL.LU R50, [R1+0x198] ;  /* 0x0001980001327983 */ /* 0x000ee80000300800 */
[----:B------:R-:W3:Y:S04]  /*9d690*/  LDL.LU R51, [R1+0x19c] ;  /* 0x00019c0001337983 */ /* 0x000ee80000300800 */
[----:B------:R-:W2:Y:S04]  /*9d6a0*/  LDL.LU R56, [R1+0x1b0] ;  /* 0x0001b00001387983 */ /* 0x000ea80000300800 */
[----:B------:R-:W2:Y:S04]  /*9d6b0*/  LDL.LU R57, [R1+0x1b4] ;  /* 0x0001b40001397983 */ /* 0x000ea80000300800 */
[----:B------:R-:W2:Y:S04]  /*9d6c0*/  LDL.LU R58, [R1+0x1b8] ;  /* 0x0001b800013a7983 */ /* 0x000ea80000300800 */
[----:B------:R-:W2:Y:S04]  /*9d6d0*/  LDL.LU R59, [R1+0x1bc] ;  /* 0x0001bc00013b7983 */ /* 0x000ea80000300800 */
[----:B0-----:R-:W4:Y:S04]  /*9d6e0*/  LDL.LU R8, [R1+0x1c0] ;  /* 0x0001c00001087983 */ /* 0x001f280000300800 */
[----:B------:R-:W4:Y:S04]  /*9d6f0*/  LDL.LU R9, [R1+0x1c4] ;  /* 0x0001c40001097983 */ /* 0x000f280000300800 */
[----:B-1----:R-:W4:Y:S04]  /*9d700*/  LDL.LU R10, [R1+0x1c8] ;  /* 0x0001c800010a7983 */ /* 0x002f280000300800 */
        /* <DEDUP_REMOVED lines=29> */
[----:B------:R-:W0:Y:S01]  /*9d8e0*/  LDS.128 R4, [R3] ;  /* 0x0000000003047984 */ /* 0x000e220000000c00 */
[----:B------:R-:W-:-:S06]  /*9d8f0*/  NOP ;  /* 0x0000000000007918 */ /* 0x000fcc0000000000 */
[----:B0-----:R-:W-:Y:S01]  /*9d900*/  IMAD.MOV.U32 R61, RZ, RZ, R5 ;  /* 0x000000ffff3d7224 */ /* 0x001fe200078e0005 */
[----:B------:R-:W-:Y:S04]  /*9d910*/  STL [R1+0x3b0], R4 ;  /* 0x0003b00401007387 */ /* 0x000fe80000100800 */
[----:B------:R0:W-:Y:S04]  /*9d920*/  STL.64 [R1+0x3b8], R6 ;  /* 0x0003b80601007387 */ /* 0x0001e80000100a00 */
[----:B0-----:R-:W4:Y:S04]  /*9d930*/  LDL.LU.64 R6, [R1+0x3838] ;  /* 0x0038380001067983 */ /* 0x001f280000300a00 */
[----:B------:R-:W4:Y:S04]  /*9d940*/  LDL.LU.64 R4, [R1+0x3830] ;  /* 0x0038300001047983 */ /* 0x000f280000300a00 */
[----:B------:R-:W-:Y:S04]  /*9d950*/  STL [R1+0x3728], R61 ;  /* 0x0037283d01007387 */ /* 0x000fe80000100800 */
[----:B---3--:R-:W-:Y:S04]  /*9d960*/  STS.128 [R0+0x180], R48 ;  /* 0x0001803000007388 */ /* 0x008fe80000000c00 */
[----:B--2---:R-:W-:Y:S04]  /*9d970*/  STS.128 [R0+0x80], R56 ;  /* 0x0000803800007388 */ /* 0x004fe80000000c00 */
[----:B----4-:R0:W-:Y:S04]  /*9d980*/  STS.128 [R0], R8 ;  /* 0x0000000800007388 */ /* 0x0101e80000000c00 */
[----:B------:R-:W-:Y:S01]  /*9d990*/  STS.128 [R0+0x100], R52 ;  /* 0x0001003400007388 */ /* 0x000fe20000000c00 */
[----:B------:R-:W-:-:S06]  /*9d9a0*/  NOP ;  /* 0x0000000000007918 */ /* 0x000fcc0000000000 */
[----:B------:R-:W1:Y:S04]  /*9d9b0*/  LDS.128 R48, [R2] ;  /* 0x0000000002307984 */ /* 0x000e680000000c00 */
[----:B0-----:R-:W2:Y:S04]  /*9d9c0*/  LDL.LU.64 R10, [R1+0x3828] ;  /* 0x00382800010a7983 */ /* 0x001ea80000300a00 */
[----:B------:R-:W2:Y:S04]  /*9d9d0*/  LDL.LU.64 R8, [R1+0x3820] ;  /* 0x0038200001087983 */ /* 0x000ea80000300a00 */
[----:B------:R-:W0:Y:S04]  /*9d9e0*/  LDS.128 R56, [R41] ;  /* 0x0000000029387984 */ /* 0x000e280000000c00 */
[----:B------:R-:W-:Y:S04]  /*9d9f0*/  LDS.128 R52, [R40] ;  /* 0x0000000028347984 */ /* 0x000fe80000000c00 */
[----:B-1----:R-:W-:Y:S04]  /*9da00*/  STL.64 [R1+0x20], R48 ;  /* 0x0000203001007387 */ /* 0x002fe80000100a00 */
[----:B------:R-:W-:Y:S04]  /*9da10*/  STL.64 [R1+0x28], R50 ;  /* 0x0000283201007387 */ /* 0x000fe80000100a00 */
[----:B------:R-:W1:Y:S01]  /*9da20*/  LDS.128 R48, [R3] ;  /* 0x0000000003307984 */ /* 0x000e620000000c00 */
[----:B------:R-:W-:-:S06]  /*9da30*/  NOP ;  /* 0x0000000000007918 */ /* 0x000fcc0000000000 */
[----:B------:R-:W-:Y:S04]  /*9da40*/  STS.128 [R0], R44 ;  /* 0x0000002c00007388 */ /* 0x000fe80000000c00 */
[----:B------:R-:W-:Y:S04]  /*9da50*/  STS.128 [R0+0x80], R36 ;  /* 0x0000802400007388 */ /* 0x000fe80000000c00 */
[----:B------:R-:W-:Y:S04]  /*9da60*/  STS.128 [R0+0x100], R32 ;  /* 0x0001002000007388 */ /* 0x000fe80000000c00 */
[----:B------:R-:W-:Y:S01]  /*9da70*/  STS.128 [R0+0x180], R28 ;  /* 0x0001801c00007388 */ /* 0x000fe20000000c00 */
[----:B------:R-:W-:-:S06]  /*9da80*/  NOP ;  /* 0x0000000000007918 */ /* 0x000fcc0000000000 */
[----:B------:R-:W3:Y:S04]  /*9da90*/  LDS.128 R36, [R2] ;  /* 0x0000000002247984 */ /* 0x000ee80000000c00 */
[----:B------:R-:W4:Y:S04]  /*9daa0*/  LDS.128 R28, [R40] ;  /* 0x00000000281c7984 */ /* 0x000f280000000c00 */
[----:B------:R-:W4:Y:S04]  /*9dab0*/  LDS.128 R32, [R41] ;  /* 0x0000000029207984 */ /* 0x000f280000000c00 */
[----:B0-----:R-:W-:Y:S01]  /*9dac0*/  STL.64 [R1+0x190], R56 ;  /* 0x0001903801007387 */ /* 0x001fe20000100a00 */
[----:B-1----:R-:W-:-:S03]  /*9dad0*/  IMAD.MOV.U32 R60, RZ, RZ, R49 ;  /* 0x000000ffff3c7224 */ /* 0x002fc600078e0031 */
[----:B------:R-:W-:Y:S04]  /*9dae0*/  STL.64 [R1+0x198], R58 ;  /* 0x0001983a01007387 */ /* 0x000fe80000100a00 */
[----:B------:R-:W-:Y:S04]  /*9daf0*/  STL [R1+0x1b0], R48 ;  /* 0x0001b03001007387 */ /* 0x000fe80000100800 */
[----:B------:R-:W-:Y:S04]  /*9db00*/  STL.64 [R1+0x1a0], R52 ;  /* 0x0001a03401007387 */ /* 0x000fe80000100a00 */
[----:B------:R-:W-:Y:S04]  /*9db10*/  STL.64 [R1+0x1a8], R54 ;  /* 0x0001a83601007387 */ /* 0x000fe80000100a00 */
[----:B------:R-:W-:Y:S04]  /*9db20*/  STL.64 [R1+0x1b8], R50 ;  /* 0x0001b83201007387 */ /* 0x000fe80000100a00 */
[----:B------:R4:W-:Y:S04]  /*9db30*/  STL [R1+0x372c], R60 ;  /* 0x00372c3c01007387 */ /* 0x0009e80000100800 */
[----:B---3--:R-:W-:Y:S04]  /*9db40*/  STL.64 [R1+0x10], R36 ;  /* 0x0000102401007387 */ /* 0x008fe80000100a00 */
[----:B------:R-:W-:Y:S01]  /*9db50*/  STL.64 [R1+0x18], R38 ;  /* 0x0000182601007387 */ /* 0x000fe20000100a00 */
[----:B----4-:R-:W-:-:S03]  /*9db60*/  IMAD.MOV.U32 R60, RZ, RZ, R29 ;  /* 0x000000ffff3c7224 */ /* 0x010fc600078e001d */
[----:B------:R-:W-:Y:S04]  /*9db70*/  STL [R1+0x160], R28 ;  /* 0x0001601c01007387 */ /* 0x000fe80000100800 */
[----:B------:R-:W-:Y:S04]  /*9db80*/  STL.64 [R1+0x150], R32 ;  /* 0x0001502001007387 */ /* 0x000fe80000100a00 */
[----:B------:R-:W-:Y:S04]  /*9db90*/  STL.64 [R1+0x158], R34 ;  /* 0x0001582201007387 */ /* 0x000fe80000100a00 */
[----:B------:R-:W-:Y:S04]  /*9dba0*/  STL.64 [R1+0x168], R30 ;  /* 0x0001681e01007387 */ /* 0x000fe80000100a00 */
[----:B------:R-:W0:Y:S01]  /*9dbb0*/  LDS.128 R28, [R3] ;  /* 0x00000000031c7984 */ /* 0x000e220000000c00 */
[----:B------:R-:W-:-:S06]  /*9dbc0*/  NOP ;  /* 0x0000000000007918 */ /* 0x000fcc0000000000 */
[----:B------:R-:W-:Y:S04]  /*9dbd0*/  STS.128 [R0], R24 ;  /* 0x0000001800007388 */ /* 0x000fe80000000c00 */
[----:B------:R-:W-:Y:S04]  /*9dbe0*/  STS.128 [R0+0x80], R20 ;  /* 0x0000801400007388 */ /* 0x000fe80000000c00 */
[----:B------:R-:W-:Y:S04]  /*9dbf0*/  STS.128 [R0+0x100], R16 ;  /* 0x0001001000007388 */ /* 0x000fe80000000c00 */
[----:B------:R-:W-:Y:S01]  /*9dc00*/  STS.128 [R0+0x180], R12 ;  /* 0x0001800c00007388 */ /* 0x000fe20000000c00 */
[----:B------:R-:W-:-:S06]  /*9dc10*/  NOP ;  /* 0x0000000000007918 */ /* 0x000fcc0000000000 */
[----:B------:R-:W1:Y:S04]  /*9dc20*/  LDS.128 R12, [R41] ;  /* 0x00000000290c7984 */ /* 0x000e680000000c00 */
[----:B------:R-:W3:Y:S04]  /*9dc30*/  LDS.128 R16, [R2] ;  /* 0x0000000002107984 */ /* 0x000ee80000000c00 */
[----:B------:R4:W-:Y:S04]  /*9dc40*/  STL [R1+0x3730], R60 ;  /* 0x0037303c01007387 */ /* 0x0009e80000100800 */
[----:B------:R-:W-:Y:S04]  /*9dc50*/  LDS.128 R20, [R3] ;  /* 0x0000000003147984 */ /* 0x000fe80000000c00 */
[----:B0-----:R-:W-:Y:S04]  /*9dc60*/  STL.64 [R1+0x170], R28 ;  /* 0x0001701c01007387 */ /* 0x001fe80000100a00 */
[----:B------:R-:W-:Y:S04]  /*9dc70*/  STL.64 [R1+0x178], R30 ;  /* 0x0001781e01007387 */ /* 0x000fe80000100a00 */
[----:B-1----:R-:W-:Y:S01]  /*9dc80*/  STL [R1+0x30], R12 ;  /* 0x0000300c01007387 */ /* 0x002fe20000100800 */
[----:B----4-:R-:W-:-:S03]  /*9dc90*/  IMAD.MOV.U32 R60, RZ, RZ, R13 ;  /* 0x000000ffff3c7224 */ /* 0x010fc600078e000d */
[----:B---3--:R-:W-:Y:S04]  /*9dca0*/  STL.64 [R1], R16 ;  /* 0x0000001001007387 */ /* 0x008fe80000100a00 */
[----:B------:R-:W-:Y:S04]  /*9dcb0*/  STL.64 [R1+0x8], R18 ;  /* 0x0000081201007387 */ /* 0x000fe80000100a00 */
[----:B------:R-:W-:Y:S04]  /*9dcc0*/  STL.64 [R1+0x38], R14 ;  /* 0x0000380e01007387 */ /* 0x000fe80000100a00 */
[----:B------:R-:W0:Y:S04]  /*9dcd0*/  LDS.128 R12, [R40] ;  /* 0x00000000280c7984 */ /* 0x000e280000000c00 */
[----:B------:R-:W-:Y:S04]  /*9dce0*/  STL [R1+0x3734], R60 ;  /* 0x0037343c01007387 */ /* 0x000fe80000100800 */
[----:B0-----:R0:W-:Y:S01]  /*9dcf0*/  STL [R1+0x110], R12 ;  /* 0x0001100c01007387 */ /* 0x0011e20000100800 */
[----:B------:R-:W-:-:S03]  /*9dd00*/  IMAD.MOV.U32 R61, RZ, RZ, R13 ;  /* 0x000000ffff3d7224 */ /* 0x000fc600078e000d */
[----:B------:R1:W-:Y:S04]  /*9dd10*/  STL.64 [R1+0x118], R14 ;  /* 0x0001180e01007387 */ /* 0x0003e80000100a00 */
[----:B------:R-:W3:Y:S04]  /*9dd20*/  LDL.LU R16, [R1+0xa0] ;  /* 0x0000a00001107983 */ /* 0x000ee80000300800 */
[----:B------:R-:W3:Y:S04]  /*9dd30*/  LDL.LU R17, [R1+0xa4] ;  /* 0x0000a40001117983 */ /* 0x000ee80000300800 */
[----:B------:R-:W3:Y:S04]  /*9dd40*/  LDL.LU R18, [R1+0xa8] ;  /* 0x0000a80001127983 */ /* 0x000ee80000300800 */
[----:B------:R-:W3:Y:S01]  /*9dd50*/  LDL.LU R19, [R1+0xac] ;  /* 0x0000ac0001137983 */ /* 0x000ee20000300800 */
[----:B------:R-:W-:-:S06]  /*9dd60*/  NOP ;  /* 0x0000000000007918 */ /* 0x000fcc0000000000 */
[----:B------:R-:W4:Y:S04]  /*9dd70*/  LDL.LU R52, [R1+0xe0] ;  /* 0x0000e00001347983 */ /* 0x000f280000300800 */
[----:B------:R-:W4:Y:S04]  /*9dd80*/  LDL.LU R53, [R1+0xe4] ;  /* 0x0000e40001357983 */ /* 0x000f280000300800 */
[----:B------:R-:W4:Y:S04]  /*9dd90*/  LDL.LU R54, [R1+0xe8] ;  /* 0x0000e80001367983 */ /* 0x000f280000300800 */
[----:B------:R-:W4:Y:S04]  /*9dda0*/  LDL.LU R55, [R1+0xec] ;  /* 0x0000ec0001377983 */ /* 0x000f280000300800 */
[----:B------:R-:W2:Y:S04]  /*9ddb0*/  LDL.LU R56, [R1+0xf0] ;  /* 0x0000f00001387983 */ /* 0x000ea80000300800 */
[----:B------:R-:W2:Y:S04]  /*9ddc0*/  LDL.LU R57, [R1+0xf4] ;  /* 0x0000f40001397983 */ /* 0x000ea80000300800 */
[----:B------:R-:W2:Y:S04]  /*9ddd0*/  LDL.LU R58, [R1+0xf8] ;  /* 0x0000f800013a7983 */ /* 0x000ea80000300800 */
[----:B------:R-:W2:Y:S04]  /*9dde0*/  LDL.LU R59, [R1+0xfc] ;  /* 0x0000fc00013b7983 */ /* 0x000ea80000300800 */
[----:B0-----:R-:W3:Y:S04]  /*9ddf0*/  LDL.LU R12, [R1+0x100] ;  /* 0x00010000010c7983 */ /* 0x001ee80000300800 */
[----:B------:R-:W3:Y:S04]  /*9de00*/  LDL.LU R13, [R1+0x104] ;  /* 0x00010400010d7983 */ /* 0x000ee80000300800 */
[----:B-1----:R-:W3:Y:S04]  /*9de10*/  LDL.LU R14, [R1+0x108] ;  /* 0x00010800010e7983 */ /* 0x002ee80000300800 */
        /* <DEDUP_REMOVED lines=13> */
[----:B------:R-:W-:-:S03]  /*9def0*/  IMAD.MOV.U32 R60, RZ, RZ, R20 ;  /* 0x000000ffff3c7224 */ /* 0x000fc600078e0014 */
[----:B------:R0:W-:Y:S04]  /*9df00*/  STL [R1+0x124], R21 ;  /* 0x0001241501007387 */ /* 0x0001e80000100800 */
[----:B------:R1:W-:Y:S04]  /*9df10*/  STL.64 [R1+0x128], R22 ;  /* 0x0001281601007387 */ /* 0x0003e80000100a00 */
[----:B------:R-:W3:Y:S04]  /*9df20*/  LDL.LU R32, [R1+0x90] ;  /* 0x0000900001207983 */ /* 0x000ee80000300800 */
[----:B------:R-:W3:Y:S04]  /*9df30*/  LDL.LU R33, [R1+0x94] ;  /* 0x0000940001217983 */ /* 0x000ee80000300800 */
[----:B------:R-:W3:Y:S04]  /*9df40*/  LDL.LU R34, [R1+0x98] ;  /* 0x0000980001227983 */ /* 0x000ee80000300800 */
[----:B------:R-:W3:Y:S04]  /*9df50*/  LDL.LU R35, [R1+0x9c] ;  /* 0x00009c0001237983 */ /* 0x000ee80000300800 */
[----:B------:R-:W3:Y:S04]  /*9df60*/  LDL.LU R20, [R1+0x60] ;  /* 0x0000600001147983 */ /* 0x000ee80000300800 */
[----:B0-----:R-:W3:Y:S04]  /*9df70*/  LDL.LU R21, [R1+0x64] ;  /* 0x0000640001157983 */ /* 0x001ee80000300800 */
        /* <DEDUP_REMOVED lines=10> */
[----:B----4-:R-:W-:Y:S04]  /*9e020*/  STS.128 [R0+0x100], R52 ;  /* 0x0001003400007388 */ /* 0x010fe80000000c00 */
[----:B--2---:R-:W-:Y:S04]  /*9e030*/  STS.128 [R0+0x80], R56 ;  /* 0x0000803800007388 */ /* 0x004fe80000000c00 */
[----:B---3--:R0:W-:Y:S04]  /*9e040*/  STS.128 [R0], R12 ;  /* 0x0000000c00007388 */ /* 0x0081e80000000c00 */
[----:B------:R-:W-:Y:S01]  /*9e050*/  STS.128 [R0+0x180], R48 ;  /* 0x0001803000007388 */ /* 0x000fe20000000c00 */
[----:B------:R-:W-:-:S06]  /*9e060*/  NOP ;  /* 0x0000000000007918 */ /* 0x000fcc0000000000 */
[----:B------:R-:W1:Y:S04]  /*9e070*/  LDS.128 R48, [R2] ;  /* 0x0000000002307984 */ /* 0x000e680000000c00 */
[----:B0-----:R-:W2:Y:S04]  /*9e080*/  LDL.LU.64 R14, [R1+0x3818] ;  /* 0x00381800010e7983 */ /* 0x001ea80000300a00 */
[----:B------:R-:W0:Y:S04]  /*9e090*/  LDS.128 R56, [R41] ;  /* 0x0000000029387984 */ /* 0x000e280000000c00 */
[----:B------:R-:W2:Y:S04]  /*9e0a0*/  LDL.LU.64 R12, [R1+0x3810] ;  /* 0x00381000010c7983 */ /* 0x000ea80000300a00 */
[----:B------:R-:W3:Y:S04]  /*9e0b0*/  LDS.128 R52, [R40] ;  /* 0x0000000028347984 */ /* 0x000ee80000000c00 */
[----:B-1----:R-:W-:Y:S04]  /*9e0c0*/  STL.64 [R1+0xd0], R48 ;  /* 0x0000d03001007387 */ /* 0x002fe80000100a00 */
[----:B------:R-:W-:Y:S04]  /*9e0d0*/  STL.64 [R1+0xd8], R50 ;  /* 0x0000d83201007387 */ /* 0x000fe80000100a00 */
[----:B------:R-:W1:Y:S01]  /*9e0e0*/  LDS.128 R48, [R3] ;  /* 0x0000000003307984 */ /* 0x000e620000000c00 */
[----:B------:R-:W-:-:S06]  /*9e0f0*/  NOP ;  /* 0x0000000000007918 */ /* 0x000fcc0000000000 */
[----:B0-----:R-:W-:Y:S04]  /*9e100*/  STL.64 [R1+0xe0], R56 ;  /* 0x0000e03801007387 */ /* 0x001fe80000100a00 */
[----:B------:R-:W-:Y:S04]  /*9e110*/  STL.64 [R1+0xe8], R58 ;  /* 0x0000e83a01007387 */ /* 0x000fe80000100a00 */
[----:B---3--:R-:W-:Y:S04]  /*9e120*/  STL.64 [R1+0xf0], R52 ;  /* 0x0000f03401007387 */ /* 0x008fe80000100a00 */
[----:B------:R-:W-:Y:S04]  /*9e130*/  STL.64 [R1+0xf8], R54 ;  /* 0x0000f83601007387 */ /* 0x000fe80000100a00 */
[----:B------:R0:W-:Y:S04]  /*9e140*/  STS.128 [R0+0x100], R16 ;  /* 0x0001001000007388 */ /* 0x0001e80000000c00 */
[----:B------:R-:W-:Y:S04]  /*9e150*/  STS.128 [R0], R44 ;  /* 0x0000002c00007388 */ /* 0x000fe80000000c00 */
[----:B------:R-:W-:Y:S04]  /*9e160*/  STS.128 [R0+0x80], R36 ;  /* 0x0000802400007388 */ /* 0x000fe80000000c00 */
[----:B-1----:R-:W-:Y:S04]  /*9e170*/  STL.64 [R1+0x180], R48 ;  /* 0x0001803001007387 */ /* 0x002fe80000100a00 */
[----:B------:R-:W-:Y:S04]  /*9e180*/  STL.64 [R1+0x188], R50 ;  /* 0x0001883201007387 */ /* 0x000fe80000100a00 */
[----:B0-----:R-:W3:Y:S04]  /*9e190*/  LDL.LU R16, [R1+0x50] ;  /* 0x0000500001107983 */ /* 0x001ee80000300800 */
[----:B------:R-:W3:Y:S04]  /*9e1a0*/  LDL.LU R17, [R1+0x54] ;  /* 0x0000540001117983 */ /* 0x000ee80000300800 */
[----:B------:R-:W3:Y:S04]  /*9e1b0*/  LDL.LU R18, [R1+0x58] ;  /* 0x0000580001127983 */ /* 0x000ee80000300800 */
[----:B------:R-:W3:Y:S04]  /*9e1c0*/  LDL.LU R19, [R1+0x5c] ;  /* 0x00005c0001137983 */ /* 0x000ee80000300800 */
[----:B------:R-:W-:Y:S01]  /*9e1d0*/  STS.128 [R0+0x180], R32 ;  /* 0x0001802000007388 */ /* 0x000fe20000000c00 */
[----:B------:R-:W-:-:S06]  /*9e1e0*/  NOP ;  /* 0x0000000000007918 */ /* 0x000fcc0000000000 */
[----:B------:R-:W0:Y:S04]  /*9e1f0*/  LDS.128 R32, [R2] ;  /* 0x0000000002207984 */ /* 0x000e280000000c00 */
[----:B------:R-:W1:Y:S04]  /*9e200*/  LDS.128 R36, [R41] ;  /* 0x0000000029247984 */ /* 0x000e680000000c00 */
[----:B------:R-:W4:Y:S04]  /*9e210*/  LDS.128 R44, [R40] ;  /* 0x00000000282c7984 */ /* 0x000f280000000c00 */
[----:B0-----:R-:W-:Y:S04]  /*9e220*/  STL.64 [R1+0x90], R32 ;  /* 0x0000902001007387 */ /* 0x001fe80000100a00 */
[----:B------:R-:W-:Y:S04]  /*9e230*/  STL.64 [R1+0x98], R34 ;  /* 0x0000982201007387 */ /* 0x000fe80000100a00 */
[----:B------:R-:W0:Y:S01]  /*9e240*/  LDS.128 R32, [R3] ;  /* 0x0000000003207984 */ /* 0x000e220000000c00 */
[----:B------:R-:W-:-:S06]  /*9e250*/  NOP ;  /* 0x0000000000007918 */ /* 0x000fcc0000000000 */
[----:B-1----:R1:W-:Y:S04]  /*9e260*/  STL.64 [R1+0xa0], R36 ;  /* 0x0000a02401007387 */ /* 0x0023e80000100a00 */
[----:B------:R0:W-:Y:S04]  /*9e270*/  STL.64 [R1+0xa8], R38 ;  /* 0x0000a82601007387 */ /* 0x0001e80000100a00 */
[----:B-1----:R-:W2:Y:S04]  /*9e280*/  LDL.LU R36, [R1+0x40] ;  /* 0x0000400001247983 */ /* 0x002ea80000300800 */
[----:B----4-:R-:W-:Y:S04]  /*9e290*/  STL.64 [R1+0xb0], R44 ;  /* 0x0000b02c01007387 */ /* 0x010fe80000100a00 */
[----:B------:R-:W-:Y:S04]  /*9e2a0*/  STL.64 [R1+0xb8], R46 ;  /* 0x0000b82e01007387 */ /* 0x000fe80000100a00 */
[----:B0-----:R-:W-:Y:S04]  /*9e2b0*/  STL.64 [R1+0x130], R32 ;  /* 0x0001302001007387 */ /* 0x001fe80000100a00 */
[----:B------:R-:W-:Y:S04]  /*9e2c0*/  STL.64 [R1+0x138], R34 ;  /* 0x0001382201007387 */ /* 0x000fe80000100a00 */
[----:B------:R-:W3:Y:S04]  /*9e2d0*/  LDL.LU R37, [R1+0x44] ;  /* 0x0000440001257983 */ /* 0x000ee80000300800 */
[----:B------:R-:W3:Y:S04]  /*9e2e0*/  LDL.LU R38, [R1+0x48] ;  /* 0x0000480001267983 */ /* 0x000ee80000300800 */
[----:B------:R-:W3:Y:S04]  /*9e2f0*/  LDL.LU R39, [R1+0x4c] ;  /* 0x00004c0001277983 */ /* 0x000ee80000300800 */
[----:B------:R0:W-:Y:S04]  /*9e300*/  STS.128 [R0+0x80], R24 ;  /* 0x0000801800007388 */ /* 0x0001e80000000c00 */
[----:B------:R1:W-:Y:S04]  /*9e310*/  STS.128 [R0], R28 ;  /* 0x0000001c00007388 */ /* 0x0003e80000000c00 */
[----:B------:R1:W-:Y:S04]  /*9e320*/  STS.128 [R0+0x100], R20 ;  /* 0x0001001400007388 */ /* 0x0003e80000000c00 */
[----:B0-----:R-:W3:Y:S04]  /*9e330*/  LDL.LU R24, [R1+0x2c0] ;  /* 0x0002c00001187983 */ /* 0x001ee80000300800 */
[----:B------:R-:W3:Y:S04]  /*9e340*/  LDL.LU R25, [R1+0x2c4] ;  /* 0x0002c40001197983 */ /* 0x000ee80000300800 */
[----:B------:R-:W3:Y:S04]  /*9e350*/  LDL.LU R26, [R1+0x2c8] ;  /* 0x0002c800011a7983 */ /* 0x000ee80000300800 */
        /* <DEDUP_REMOVED lines=13> */
[----:B---3--:R0:W-:Y:S01]  /*9e430*/  STS.128 [R0+0x180], R16 ;  /* 0x0001801000007388 */ /* 0x0081e20000000c00 */
[----:B------:R-:W-:-:S06]  /*9e440*/  NOP ;  /* 0x0000000000007918 */ /* 0x000fcc0000000000 */
[----:B------:R-:W1:Y:S04]  /*9e450*/  LDS.128 R44, [R2] ;  /* 0x00000000022c7984 */ /* 0x000e680000000c00 */
[----:B------:R-:W3:Y:S04]  /*9e460*/  LDS.128 R48, [R41] ;  /* 0x0000000029307984 */ /* 0x000ee80000000c00 */
[----:B0-----:R-:W4:Y:S04]  /*9e470*/  LDL.LU R16, [R1+0x2a0] ;  /* 0x0002a00001107983 */ /* 0x001f280000300800 */
[----:B-1----:R-:W-:Y:S04]  /*9e480*/  STL.64 [R1+0x60], R44 ;  /* 0x0000602c01007387 */ /* 0x002fe80000100a00 */
[----:B------:R-:W-:Y:S04]  /*9e490*/  STL.64 [R1+0x68], R46 ;  /* 0x0000682e01007387 */ /* 0x000fe80000100a00 */
[----:B------:R-:W4:Y:S04]  /*9e4a0*/  LDL.LU R17, [R1+0x2a4] ;  /* 0x0002a40001117983 */ /* 0x000f280000300800 */
[----:B------:R-:W4:Y:S04]  /*9e4b0*/  LDL.LU R18, [R1+0x2a8] ;  /* 0x0002a80001127983 */ /* 0x000f280000300800 */
[----:B------:R-:W4:Y:S04]  /*9e4c0*/  LDL.LU R19, [R1+0x2ac] ;  /* 0x0002ac0001137983 */ /* 0x000f280000300800 */
[----:B------:R-:W0:Y:S04]  /*9e4d0*/  LDS.128 R44, [R40] ;  /* 0x00000000282c7984 */ /* 0x000e280000000c00 */
[----:B------:R-:W1:Y:S01]  /*9e4e0*/  LDS.128 R40, [R3] ;  /* 0x0000000003287984 */ /* 0x000e620000000c00 */
[----:B------:R-:W-:-:S06]  /*9e4f0*/  NOP ;  /* 0x0000000000007918 */ /* 0x000fcc0000000000 */
[----:B------:R3:W-:Y:S04]  /*9e500*/  STS.128 [R0+0x100], R8 ;  /* 0x0001000800007388 */ /* 0x0007e80000000c00 */
[----:B------:R-:W-:Y:S04]  /*9e510*/  STS.128 [R0+0x80], R4 ;  /* 0x0000800400007388 */ /* 0x000fe80000000c00 */
[----:B--2---:R-:W-:Y:S04]  /*9e520*/  STS.128 [R0+0x180], R12 ;  /* 0x0001800c00007388 */ /* 0x004fe80000000c00 */
[----:B---3--:R-:W-:Y:S01]  /*9e530*/  STL.64 [R1+0x70], R48 ;  /* 0x0000703001007387 */ /* 0x008fe20000100a00 */
[----:B------:R-:W-:-:S03]  /*9e540*/  LOP3.LUT R11, R2, 0x40, RZ, 0x3c, !PT ;  /* 0x00000040020b7812 */ /* 0x000fc600078e3cff */
[----:B------:R-:W-:Y:S01]  /*9e550*/  STL.64 [R1+0x78], R50 ;  /* 0x0000783201007387 */ /* 0x000fe20000100a00 */
[----:B------:R-:W-:-:S03]  /*9e560*/  LOP3.LUT R10, R2, 0x20, RZ, 0x3c, !PT ;  /* 0x00000020020a7812 */ /* 0x000fc600078e3cff */
[----:B0-----:R-:W-:Y:S04]  /*9e570*/  STL.64 [R1+0x80], R44 ;  /* 0x0000802c01007387 */ /* 0x001fe80000100a00 */
[----:B------:R-:W-:Y:S04]  /*9e580*/  STL.64 [R1+0x88], R46 ;  /* 0x0000882e01007387 */ /* 0x000fe80000100a00 */
[----:B------:R-:W-:Y:S01]  /*9e590*/  STS.128 [R0], R36 ;  /* 0x0000002400007388 */ /* 0x000fe20000000c00 */
[----:B------:R-:W-:-:S06]  /*9e5a0*/  NOP ;  /* 0x0000000000007918 */ /* 0x000fcc0000000000 */
[----:B------:R-:W0:Y:S04]  /*9e5b0*/  LDS.128 R36, [R2] ;  /* 0x0000000002247984 */ /* 0x000e280000000c00 */
[----:B------:R-:W2:Y:S04]  /*9e5c0*/  LDS.128 R4, [R11] ;  /* 0x000000000b047984 */ /* 0x000ea80000000c00 */
[----:B------:R-:W3:Y:S04]  /*9e5d0*/  LDS.128 R12, [R10] ;  /* 0x000000000a0c7984 */ /* 0x000ee80000000c00 */
[----:B-1----:R-:W-:Y:S04]  /*9e5e0*/  STL.64 [R1+0x140], R40 ;  /* 0x0001402801007387 */ /* 0x002fe80000100a00 */
[----:B------:R-:W-:Y:S04]  /*9e5f0*/  STL.64 [R1+0x148], R42 ;  /* 0x0001482a01007387 */ /* 0x000fe80000100a00 */
[----:B0-----:R-:W-:Y:S04]  /*9e600*/  STL.64 [R1+0x40], R36 ;  /* 0x0000402401007387 */ /* 0x001fe80000100a00 */
[----:B------:R-:W-:Y:S04]  /*9e610*/  STL.64 [R1+0x48], R38 ;  /* 0x0000482601007387 */ /* 0x000fe80000100a00 */
[----:B--2---:R-:W-:Y:S04]  /*9e620*/  STL [R1+0x371c], R5 ;  /* 0x00371c0501007387 */ /* 0x004fe80000100800 */
[----:B---3--:R-:W-:Y:S04]  /*9e630*/  STL.64 [R1+0x50], R12 ;  /* 0x0000500c01007387 */ /* 0x008fe80000100a00 */
[----:B------:R-:W-:Y:S04]  /*9e640*/  STL.64 [R1+0x58], R14 ;  /* 0x0000580e01007387 */ /* 0x000fe80000100a00 */
[----:B------:R-:W-:Y:S04]  /*9e650*/  STL [R1+0x3718], R6 ;  /* 0x0037180601007387 */ /* 0x000fe80000100800 */
[----:B------:R-:W-:Y:S04]  /*9e660*/  STL [R1+0x3710], R7 ;  /* 0x0037100701007387 */ /* 0x000fe80000100800 */
[----:B------:R-:W-:Y:S04]  /*9e670*/  STL [R1+0x3808], R4 ;  /* 0x0038080401007387 */ /* 0x000fe80000100800 */
[----:B------:R-:W0:Y:S01]  /*9e680*/  LDS.128 R4, [R3] ;  /* 0x0000000003047984 */ /* 0x000e220000000c00 */
[----:B------:R-:W-:-:S06]  /*9e690*/  NOP ;  /* 0x0000000000007918 */ /* 0x000fcc0000000000 */
[----:B------:R-:W-:Y:S04]  /*9e6a0*/  STS.128 [R0], R32 ;  /* 0x0000002000007388 */ /* 0x000fe80000000c00 */
[----:B------:R-:W-:Y:S04]  /*9e6b0*/  STS.128 [R0+0x80], R28 ;  /* 0x0000801c00007388 */ /* 0x000fe80000000c00 */
[----:B------:R-:W-:Y:S04]  /*9e6c0*/  STS.128 [R0+0x100], R24 ;  /* 0x0001001800007388 */ /* 0x000fe80000000c00 */
[----:B------:R-:W-:Y:S01]  /*9e6d0*/  STS.128 [R0+0x180], R20 ;  /* 0x0001801400007388 */ /* 0x000fe20000000c00 */
[----:B------:R-:W-:-:S06]  /*9e6e0*/  NOP ;  /* 0x0000000000007918 */ /* 0x000fcc0000000000 */
[----:B------:R-:W-:Y:S04]  /*9e6f0*/  LDS.128 R20, [R10] ;  /* 0x000000000a147984 */ /* 0x000fe80000000c00 */
[----:B------:R-:W-:Y:S04]  /*9e700*/  LDS.128 R12, [R11] ;  /* 0x000000000b0c7984 */ /* 0x000fe80000000c00 */
[----:B0-----:R-:W-:Y:S04]  /*9e710*/  STL.64 [R1+0x100], R4 ;  /* 0x0001000401007387 */ /* 0x001fe80000100a00 */
[----:B------:R-:W-:Y:S04]  /*9e720*/  STL.64 [R1+0x108], R6 ;  /* 0x0001080601007387 */ /* 0x000fe80000100a00 */
[----:B------:R-:W0:Y:S04]  /*9e730*/  LDS.128 R4, [R2] ;  /* 0x0000000002047984 */ /* 0x000e280000000c00 */
[----:B0-----:R-:W-:Y:S04]  /*9e740*/  STL.64 [R1+0x2b0], R4 ;  /* 0x0002b00401007387 */ /* 0x001fe80000100a00 */
[----:B------:R-:W-:Y:S04]  /*9e750*/  STL.64 [R1+0x2b8], R6 ;  /* 0x0002b80601007387 */ /* 0x000fe80000100a00 */
[----:B------:R-:W0:Y:S01]  /*9e760*/  LDS.128 R4, [R3] ;  /* 0x0000000003047984 */ /* 0x000e220000000c00 */
[----:B------:R-:W-:-:S06]  /*9e770*/  NOP ;  /* 0x0000000000007918 */ /* 0x000fcc0000000000 */
[----:B------:R-:W-:Y:S04]  /*9e780*/  STL.64 [R1+0x2c0], R20 ;  /* 0x0002c01401007387 */ /* 0x000fe80000100a00 */
[----:B------:R-:W-:Y:S04]  /*9e790*/  STL.64 [R1+0x2c8], R22 ;  /* 0x0002c81601007387 */ /* 0x000fe80000100a00 */
[----:B------:R-:W-:Y:S04]  /*9e7a0*/  STL.64 [R1+0x2d0], R12 ;  /* 0x0002d00c01007387 */ /* 0x000fe80000100a00 */
[----:B------:R-:W-:Y:S04]  /*9e7b0*/  STL.64 [R1+0x2d8], R14 ;  /* 0x0002d80e01007387 */ /* 0x000fe80000100a00 */
[----:B0-----:R-:W-:Y:S04]  /*9e7c0*/  STL.64 [R1+0x2e0], R4 ;  /* 0x0002e00401007387 */ /* 0x001fe80000100a00 */
[----:B------:R-:W-:Y:S04]  /*9e7d0*/  STL.64 [R1+0x2e8], R6 ;  /* 0x0002e80601007387 */ /* 0x000fe80000100a00 */
        /* <DEDUP_REMOVED lines=11> */
[----:B----4-:R0:W-:Y:S04]  /*9e890*/  STS.128 [R0], R16 ;  /* 0x0000001000007388 */ /* 0x0101e80000000c00 */
[----:B------:R-:W2:Y:S04]  /*9e8a0*/  LDL.LU R35, [R1+0x24c] ;  /* 0x00024c0001237983 */ /* 0x000ea80000300800 */
[----:B0-----:R-:W4:Y:S04]  /*9e8b0*/  LDL.LU R16, [R1+0x280] ;  /* 0x0002800001107983 */ /* 0x001f280000300800 */
[----:B------:R-:W4:Y:S04]  /*9e8c0*/  LDL.LU R17, [R1+0x284] ;  /* 0x0002840001117983 */ /* 0x000f280000300800 */
[----:B------:R-:W4:Y:S04]  /*9e8d0*/  LDL.LU R18, [R1+0x288] ;  /* 0x0002880001127983 */ /* 0x000f280000300800 */
        /* <DEDUP_REMOVED lines=38> */
[----:B--2---:R0:W-:Y:S04]  /*9eb40*/  STS.128 [R0+0x80], R4 ;  /* 0x0000800400007388 */ /* 0x0041e80000000c00 */
[----:B---3--:R-:W-:Y:S01]  /*9eb50*/  STS.128 [R0+0x180], R20 ;  /* 0x0001801400007388 */ /* 0x008fe20000000c00 */
[----:B------:R-:W-:-:S06]  /*9eb60*/  NOP ;  /* 0x0000000000007918 */ /* 0x000fcc0000000000 */
[----:B------:R-:W1:Y:S04]  /*9eb70*/  LDS.128 R20, [R2] ;  /* 0x0000000002147984 */ /* 0x000e680000000c00 */
[----:B0-----:R-:W4:Y:S04]  /*9eb80*/  LDL.LU R4, [R1+0x3808] ;  /* 0x0038080001047983 */ /* 0x001f280000300800 */
[----:B------:R-:W3:Y:S04]  /*9eb90*/  LDL.LU.64 R18, [R1+0x3800] ;  /* 0x0038000001127983 */ /* 0x000ee80000300a00 */
[----:B------:R-:W3:Y:S04]  /*9eba0*/  LDL.LU.64 R16, [R1+0x37f8] ;  /* 0x0037f80001107983 */ /* 0x000ee80000300a00 */
[----:B-1----:R-:W-:Y:S04]  /*9ebb0*/  STL.64 [R1+0x270], R20 ;  /* 0x0002701401007387 */ /* 0x002fe80000100a00 */
[----:B------:R-:W-:Y:S04]  /*9ebc0*/  STL.64 [R1+0x278], R22 ;  /* 0x0002781601007387 */ /* 0x000fe80000100a00 */
[----:B------:R-:W0:Y:S04]  /*9ebd0*/  LDS.128 R20, [R10] ;  /* 0x000000000a147984 */ /* 0x000e280000000c00 */
[----:B0-----:R-:W-:Y:S04]  /*9ebe0*/  STL.64 [R1+0x280], R20 ;  /* 0x0002801401007387 */ /* 0x001fe80000100a00 */
[----:B------:R-:W-:Y:S04]  /*9ebf0*/  STL.64 [R1+0x288], R22 ;  /* 0x0002881601007387 */ /* 0x000fe80000100a00 */
[----:B------:R-:W0:Y:S04]  /*9ec00*/  LDS.128 R20, [R11] ;  /* 0x000000000b147984 */ /* 0x000e280000000c00 */
[----:B0-----:R-:W-:Y:S04]  /*9ec10*/  STL.64 [R1+0x290], R20 ;  /* 0x0002901401007387 */ /* 0x001fe80000100a00 */
        /* <DEDUP_REMOVED lines=9> */
[----:B0-----:R-:W-:Y:S04]  /*9ecb0*/  STL.64 [R1+0x2a0], R20 ;  /* 0x0002a01401007387 */ /* 0x001fe80000100a00 */
[----:B------:R0:W-:Y:S04]  /*9ecc0*/  STL.64 [R1+0x2a8], R22 ;  /* 0x0002a81601007387 */ /* 0x0001e80000100a00 */
[----:B0-----:R-:W4:Y:S04]  /*9ecd0*/  LDL.LU.64 R22, [R1+0x37f0] ;  /* 0x0037f00001167983 */ /* 0x001f280000300a00 */
[----:B------:R-:W4:Y:S04]  /*9ece0*/  LDL.LU.64 R20, [R1+0x37e8] ;  /* 0x0037e80001147983 */ /* 0x000f280000300a00 */
[----:B------:R-:W4:Y:S04]  /*9ecf0*/  LDL.LU.64 R26, [R1+0x37e0] ;  /* 0x0037e000011a7983 */ /* 0x000f280000300a00 */
[----:B------:R-:W4:Y:S04]  /*9ed00*/  LDL.LU.64 R24, [R1+0x37d8] ;  /* 0x0037d80001187983 */ /* 0x000f280000300a00 */
[----:B------:R-:W4:Y:S04]  /*9ed10*/  LDL.LU.64 R30, [R1+0x37d0] ;  /* 0x0037d000011e7983 */ /* 0x000f280000300a00 */
[----:B------:R-:W4:Y:S04]  /*9ed20*/  LDL.LU.64 R28, [R1+0x37c8] ;  /* 0x0037c800011c7983 */ /* 0x000f280000300a00 */
[----:B------:R-:W4:Y:S04]  /*9ed30*/  LDL.LU.64 R34, [R1+0x37c0] ;  /* 0x0037c00001227983 */ /* 0x000f280000300a00 */
[----:B------:R-:W4:Y:S04]  /*9ed40*/  LDL.LU.64 R32, [R1+0x37b8] ;  /* 0x0037b80001207983 */ /* 0x000f280000300a00 */
        /* <DEDUP_REMOVED lines=38> */
[----:B---3--:R-:W-:Y:S04]  /*9efb0*/  STS.128 [R0+0x100], R16 ;  /* 0x0001001000007388 */ /* 0x008fe80000000c00 */
[----:B----4-:R-:W-:Y:S01]  /*9efc0*/  STS.128 [R0+0x180], R20 ;  /* 0x0001801400007388 */ /* 0x010fe20000000c00 */
[----:B------:R-:W-:-:S06]  /*9efd0*/  NOP ;  /* 0x0000000000007918 */ /* 0x000fcc0000000000 */
[----:B------:R-:W1:Y:S04]  /*9efe0*/  LDS.128 R12, [R2] ;  /* 0x00000000020c7984 */ /* 0x000e680000000c00 */
[----:B------:R-:W3:Y:S04]  /*9eff0*/  LDS.128 R20, [R10] ;  /* 0x000000000a147984 */ /* 0x000ee80000000c00 */
[----:B------:R-:W4:Y:S04]  /*9f000*/  LDS.128 R16, [R11] ;  /* 0x000000000b107984 */ /* 0x000f280000000c00 */
[----:B0-----:R-:W-:Y:S04]  /*9f010*/  STL.64 [R1+0x200], R52 ;  /* 0x0002003401007387 */ /* 0x001fe80000100a00 */
[----:B------:R0:W-:Y:S04]  /*9f020*/  STL.64 [R1+0x208], R54 ;  /* 0x0002083601007387 */ /* 0x0001e80000100a00 */
[----:B0-----:R-:W2:Y:S04]  /*9f030*/  LDL.LU.64 R54, [R1+0x3770] ;  /* 0x0037700001367983 */ /* 0x001ea80000300a00 */
[----:B------:R-:W2:Y:S04]  /*9f040*/  LDL.LU.64 R52, [R1+0x3768] ;  /* 0x0037680001347983 */ /* 0x000ea80000300a00 */
[----:B------:R-:W2:Y:S04]  /*9f050*/  LDL.LU.64 R58, [R1+0x3760] ;  /* 0x00376000013a7983 */ /* 0x000ea80000300a00 */
[----:B------:R-:W2:Y:S04]  /*9f060*/  LDL.LU.64 R56, [R1+0x3758] ;  /* 0x0037580001387983 */ /* 0x000ea80000300a00 */
[----:B-1----:R-:W-:Y:S04]  /*9f070*/  STL.64 [R1+0x3c0], R12 ;  /* 0x0003c00c01007387 */ /* 0x002fe80000100a00 */
[----:B------:R-:W-:Y:S04]  /*9f080*/  STL.64 [R1+0x3c8], R14 ;  /* 0x0003c80e01007387 */ /* 0x000fe80000100a00 */
[----:B------:R-:W0:Y:S01]  /*9f090*/  LDS.128 R12, [R3] ;  /* 0x00000000030c7984 */ /* 0x000e220000000c00 */
[----:B------:R-:W-:-:S06]  /*9f0a0*/  NOP ;  /* 0x0000000000007918 */ /* 0x000fcc0000000000 */
[----:B---3--:R1:W-:Y:S04]  /*9f0b0*/  STL.64 [R1+0x3f0], R20 ;  /* 0x0003f01401007387 */ /* 0x0083e80000100a00 */
[----:B------:R3:W-:Y:S04]  /*9f0c0*/  STL.64 [R1+0x3f8], R22 ;  /* 0x0003f81601007387 */ /* 0x0007e80000100a00 */
[----:B-1----:R-:W2:Y:S04]  /*9f0d0*/  LDL.LU R20, [R1+0x320] ;  /* 0x0003200001147983 */ /* 0x002ea80000300800 */
[----:B----4-:R-:W-:Y:S04]  /*9f0e0*/  STL.64 [R1+0x470], R16 ;  /* 0x0004701001007387 */ /* 0x010fe80000100a00 */
[----:B------:R-:W-:Y:S04]  /*9f0f0*/  STL.64 [R1+0x478], R18 ;  /* 0x0004781201007387 */ /* 0x000fe80000100a00 */
[----:B------:R1:W-:Y:S04]  /*9f100*/  STS.128 [R0], R24 ;  /* 0x0000001800007388 */ /* 0x0003e80000000c00 */
[----:B0-----:R-:W-:Y:S04]  /*9f110*/  STL.64 [R1+0x4a0], R12 ;  /* 0x0004a00c01007387 */ /* 0x001fe80000100a00 */
[----:B------:R-:W-:Y:S04]  /*9f120*/  STL.64 [R1+0x4a8], R14 ;  /* 0x0004a80e01007387 */ /* 0x000fe80000100a00 */
[----:B------:R-:W4:Y:S04]  /*9f130*/  LDL.LU R21, [R1+0x324] ;  /* 0x0003240001157983 */ /* 0x000f280000300800 */
[----:B---3--:R-:W4:Y:S04]  /*9f140*/  LDL.LU R22, [R1+0x328] ;  /* 0x0003280001167983 */ /* 0x008f280000300800 */
[----:B------:R-:W4:Y:S04]  /*9f150*/  LDL.LU R23, [R1+0x32c] ;  /* 0x00032c0001177983 */ /* 0x000f280000300800 */
[----:B-1----:R-:W3:Y:S04]  /*9f160*/  LDL.LU R24, [R1+0x310] ;  /* 0x0003100001187983 */ /* 0x002ee80000300800 */
[----:B------:R-:W3:Y:S04]  /*9f170*/  LDL.LU R25, [R1+0x314] ;  /* 0x0003140001197983 */ /* 0x000ee80000300800 */
[----:B------:R-:W3:Y:S04]  /*9f180*/  LDL.LU R26, [R1+0x318] ;  /* 0x00031800011a7983 */ /* 0x000ee80000300800 */
[----:B------:R-:W3:Y:S04]  /*9f190*/  LDL.LU R27, [R1+0x31c] ;  /* 0x00031c00011b7983 */ /* 0x000ee80000300800 */
[----:B------:R0:W-:Y:S04]  /*9f1a0*/  STS.128 [R0+0x80], R28 ;  /* 0x0000801c00007388 */ /* 0x0001e80000000c00 */
[----:B0-----:R-:W3:Y:S04]  /*9f1b0*/  LDL.LU R28, [R1+0x300] ;  /* 0x00030000011c7983 */ /* 0x001ee80000300800 */
[----:B------:R-:W3:Y:S04]  /*9f1c0*/  LDL.LU R29, [R1+0x304] ;  /* 0x00030400011d7983 */ /* 0x000ee80000300800 */
[----:B------:R-:W3:Y:S04]  /*9f1d0*/  LDL.LU R30, [R1+0x308] ;  /* 0x00030800011e7983 */ /* 0x000ee80000300800 */
[----:B------:R-:W3:Y:S04]  /*9f1e0*/  LDL.LU R31, [R1+0x30c] ;  /* 0x00030c00011f7983 */ /* 0x000ee80000300800 */
[----:B------:R-:W-:Y:S04]  /*9f1f0*/  STS.128 [R0+0x100], R32 ;  /* 0x0001002000007388 */ /* 0x000fe80000000c00 */
[----:B------:R-:W-:Y:S01]  /*9f200*/  STS.128 [R0+0x180], R36 ;  /* 0x0001802400007388 */ /* 0x000fe20000000c00 */
[----:B------:R-:W-:-:S06]  /*9f210*/  NOP ;  /* 0x0000000000007918 */ /* 0x000fcc0000000000 */
[----:B------:R-:W0:Y:S04]  /*9f220*/  LDS.128 R12, [R2] ;  /* 0x00000000020c7984 */ /* 0x000e280000000c00 */
[----:B------:R-:W1:Y:S04]  /*9f230*/  LDS.128 R16, [R10] ;  /* 0x000000000a107984 */ /* 0x000e680000000c00 */
[----:B------:R-:W1:Y:S04]  /*9f240*/  LDS.128 R32, [R11] ;  /* 0x000000000b207984 */ /* 0x000e680000000c00 */
[----:B0-----:R-:W-:Y:S04]  /*9f250*/  STL.64 [R1+0x1e0], R12 ;  /* 0x0001e00c01007387 */ /* 0x001fe80000100a00 */
[----:B------:R-:W-:Y:S04]  /*9f260*/  STL.64 [R1+0x1e8], R14 ;  /* 0x0001e80e01007387 */ /* 0x000fe80000100a00 */
[----:B------:R-:W0:Y:S01]  /*9f270*/  LDS.128 R12, [R3] ;  /* 0x00000000030c7984 */ /* 0x000e220000000c00 */
[----:B------:R-:W-:-:S06]  /*9f280*/  NOP ;  /* 0x0000000000007918 */ /* 0x000fcc0000000000 */
[----:B-1----:R1:W-:Y:S04]  /*9f290*/  STL.64 [R1+0x3e0], R16 ;  /* 0x0003e01001007387 */ /* 0x0023e80000100a00 */
[----:B------:R0:W-:Y:S04]  /*9f2a0*/  STL.64 [R1+0x3e8], R18 ;  /* 0x0003e81201007387 */ /* 0x0001e80000100a00 */
[----:B------:R-:W-:Y:S04]  /*9f2b0*/  STS.128 [R0], R40 ;  /* 0x0000002800007388 */ /* 0x000fe80000000c00 */
[----:B-1----:R-:W3:Y:S04]  /*9f2c0*/  LDL.LU R16, [R1+0x330] ;  /* 0x0003300001107983 */ /* 0x002ee80000300800 */
[----:B------:R-:W-:Y:S04]  /*9f2d0*/  STL.64 [R1+0x460], R32 ;  /* 0x0004602001007387 */ /* 0x000fe80000100a00 */
[----:B------:R-:W-:Y:S04]  /*9f2e0*/  STS.128 [R0+0x80], R44 ;  /* 0x0000802c00007388 */ /* 0x000fe80000000c00 */
[----:B------:R-:W-:Y:S04]  /*9f2f0*/  STS.128 [R0+0x100], R48 ;  /* 0x0001003000007388 */ /* 0x000fe80000000c00 */
[----:B------:R-:W-:Y:S04]  /*9f300*/  STL.64 [R1+0x468], R34 ;  /* 0x0004682201007387 */ /* 0x000fe80000100a00 */
[----:B0-----:R0:W-:Y:S04]  /*9f310*/  STL.64 [R1+0x480], R12 ;  /* 0x0004800c01007387 */ /* 0x0011e80000100a00 */
[----:B------:R1:W-:Y:S04]  /*9f320*/  STL.64 [R1+0x488], R14 ;  /* 0x0004880e01007387 */ /* 0x0003e80000100a00 */
[----:B------:R-:W3:Y:S04]  /*9f330*/  LDL.LU R17, [R1+0x334] ;  /* 0x0003340001117983 */ /* 0x000ee80000300800 */
[----:B------:R-:W3:Y:S04]  /*9f340*/  LDL.LU R18, [R1+0x338] ;  /* 0x0003380001127983 */ /* 0x000ee80000300800 */
[----:B------:R-:W3:Y:S04]  /*9f350*/  LDL.LU R19, [R1+0x33c] ;  /* 0x00033c0001137983 */ /* 0x000ee80000300800 */
[----:B0-----:R-:W3:Y:S04]  /*9f360*/  LDL.LU R12, [R1+0x340] ;  /* 0x00034000010c7983 */ /* 0x001ee80000300800 */
[----:B------:R-:W3:Y:S04]  /*9f370*/  LDL.LU R13, [R1+0x344] ;  /* 0x00034400010d7983 */ /* 0x000ee80000300800 */
[----:B-1----:R-:W3:Y:S04]  /*9f380*/  LDL.LU R14, [R1+0x348] ;  /* 0x00034800010e7983 */ /* 0x002ee80000300800 */
[----:B------:R-:W3:Y:S04]  /*9f390*/  LDL.LU R15, [R1+0x34c] ;  /* 0x00034c00010f7983 */ /* 0x000ee80000300800 */
[----:B--2---:R-:W-:Y:S01]  /*9f3a0*/  STS.128 [R0+0x180], R52 ;  /* 0x0001803400007388 */ /* 0x004fe20000000c00 */
[----:B------:R-:W-:-:S06]  /*9f3b0*/  NOP ;  /* 0x0000000000007918 */ /* 0x000fcc0000000000 */
[----:B------:R-:W0:Y:S04]  /*9f3c0*/  LDS.128 R32, [R2] ;  /* 0x0000000002207984 */ /* 0x000e280000000c00 */
[----:B------:R-:W-:Y:S04]  /*9f3d0*/  STL [R1+0x3738], R54 ;  /* 0x0037383601007387 */ /* 0x000fe80000100800 */
[----:B------:R-:W1:Y:S01]  /*9f3e0*/  LDS.128 R36, [R10] ;  /* 0x000000000a247984 */ /* 0x000e620000000c00 */
[----:B0-----:R-:W-:-:S03]  /*9f3f0*/  IMAD.MOV.U32 R7, RZ, RZ, R32 ;  /* 0x000000ffff077224 */ /* 0x001fc600078e0020 */
[----:B------:R-:W-:Y:S04]  /*9f400*/  STL [R1+0x224], R33 ;  /* 0x0002242101007387 */ /* 0x000fe80000100800 */
[----:B------:R-:W-:Y:S04]  /*9f410*/  STL.64 [R1+0x228], R34 ;  /* 0x0002282201007387 */ /* 0x000fe80000100a00 */
[----:B------:R-:W-:Y:S04]  /*9f420*/  STL [R1+0x3754], R7 ;  /* 0x0037540701007387 */ /* 0x000fe80000100800 */
[----:B------:R-:W0:Y:S04]  /*9f430*/  LDS.128 R32, [R11] ;  /* 0x000000000b207984 */ /* 0x000e280000000c00 */
[----:B------:R-:W-:Y:S04]  /*9f440*/  STL [R1+0x3750], R4 ;  /* 0x0037500401007387 */ /* 0x000fe80000100800 */
[----:B------:R-:W2:Y:S01]  /*9f450*/  LDS.128 R4, [R3] ;  /* 0x0000000003047984 */ /* 0x000ea20000000c00 */
[----:B------:R-:W-:-:S06]  /*9f460*/  NOP ;  /* 0x0000000000007918 */ /* 0x000fcc0000000000 */
[----:B-1----:R-:W-:Y:S04]  /*9f470*/  STL.64 [R1+0x3d0], R36 ;  /* 0x0003d02401007387 */ /* 0x002fe80000100a00 */
[----:B------:R-:W-:Y:S04]  /*9f480*/  STL.64 [R1+0x3d8], R38 ;  /* 0x0003d82601007387 */ /* 0x000fe80000100a00 */
[----:B------:R-:W-:Y:S04]  /*9f490*/  STS.128 [R0], R56 ;  /* 0x0000003800007388 */ /* 0x000fe80000000c00 */
[----:B----4-:R-:W-:Y:S04]  /*9f4a0*/  STS.128 [R0+0x180], R20 ;  /* 0x0001801400007388 */ /* 0x010fe80000000c00 */
[----:B---3--:R-:W-:Y:S04]  /*9f4b0*/  STS.128 [R0+0x100], R24 ;  /* 0x0001001800007388 */ /* 0x008fe80000000c00 */
[----:B0-----:R-:W-:Y:S04]  /*9f4c0*/  STL.64 [R1+0x400], R32 ;  /* 0x0004002001007387 */ /* 0x001fe80000100a00 */
[----:B------:R-:W-:Y:S04]  /*9f4d0*/  STL.64 [R1+0x408], R34 ;  /* 0x0004082201007387 */ /* 0x000fe80000100a00 */
[----:B--2---:R-:W-:Y:S04]  /*9f4e0*/  STL.64 [R1+0x490], R4 ;  /* 0x0004900401007387 */ /* 0x004fe80000100a00 */
[----:B------:R-:W-:Y:S04]  /*9f4f0*/  STL.64 [R1+0x498], R6 ;  /* 0x0004980601007387 */ /* 0x000fe80000100a00 */
[----:B------:R-:W-:Y:S01]  /*9f500*/  STS.128 [R0+0x80], R28 ;  /* 0x0000801c00007388 */ /* 0x000fe20000000c00 */
[----:B------:R-:W-:-:S06]  /*9f510*/  NOP ;  /* 0x0000000000007918 */ /* 0x000fcc0000000000 */
[----:B------:R-:W0:Y:S04]  /*9f520*/  LDS.128 R20, [R2] ;  /* 0x0000000002147984 */ /* 0x000e280000000c00 */
[----:B------:R-:W1:Y:S04]  /*9f530*/  LDS.128 R56, [R11] ;  /* 0x000000000b387984 */ /* 0x000e680000000c00 */
[----:B------:R-:W2:Y:S04]  /*9f540*/  LDS.128 R4, [R10] ;  /* 0x000000000a047984 */ /* 0x000ea80000000c00 */
[----:B0-----:R-:W-:Y:S04]  /*9f550*/  STL.64 [R1+0x1d0], R20 ;  /* 0x0001d01401007387 */ /* 0x001fe80000100a00 */
[----:B------:R-:W-:Y:S04]  /*9f560*/  STL.64 [R1+0x1d8], R22 ;  /* 0x0001d81601007387 */ /* 0x000fe80000100a00 */
[----:B-1----:R-:W-:Y:S04]  /*9f570*/  STL [R1+0x370c], R56 ;  /* 0x00370c3801007387 */ /* 0x002fe80000100800 */
[----:B--2---:R-:W-:Y:S04]  /*9f580*/  STL.64 [R1+0x210], R4 ;  /* 0x0002100401007387 */ /* 0x004fe80000100a00 */
[----:B------:R-:W-:Y:S04]  /*9f590*/  STL.64 [R1+0x218], R6 ;  /* 0x0002180601007387 */ /* 0x000fe80000100a00 */
[----:B------:R-:W0:Y:S01]  /*9f5a0*/  LDS.128 R4, [R3] ;  /* 0x0000000003047984 */ /* 0x000e220000000c00 */
[----:B------:R-:W-:-:S06]  /*9f5b0*/  NOP ;  /* 0x0000000000007918 */ /* 0x000fcc0000000000 */
[----:B------:R-:W-:Y:S04]  /*9f5c0*/  STL [R1+0x3708], R57 ;  /* 0x0037083901007387 */ /* 0x000fe80000100800 */
[----:B------:R-:W-:Y:S04]  /*9f5d0*/  STL [R1+0x3704], R58 ;  /* 0x0037043a01007387 */ /* 0x000fe80000100800 */
[----:B------:R-:W-:Y:S04]  /*9f5e0*/  STL [R1+0x3700], R59 ;  /* 0x0037003b01007387 */ /* 0x000fe80000100800 */
[----:B0-----:R0:W-:Y:S04]  /*9f5f0*/  STL.64 [R1+0x310], R4 ;  /* 0x0003100401007387 */ /* 0x0011e80000100a00 */
[----:B------:R1:W-:Y:S04]  /*9f600*/  STL.64 [R1+0x318], R6 ;  /* 0x0003180601007387 */ /* 0x0003e80000100a00 */
        /* <DEDUP_REMOVED lines=8> */
[----:B------:R-:W4:Y:S04]  /*9f690*/  LDL.LU R40, [R1+0x420] ;  /* 0x0004200001287983 */ /* 0x000f280000300800 */
[----:B------:R-:W4:Y:S04]  /*9f6a0*/  LDL.LU R41, [R1+0x424] ;  /* 0x0004240001297983 */ /* 0x000f280000300800 */
[----:B------:R-:W4:Y:S04]  /*9f6b0*/  LDL.LU R42, [R1+0x428] ;  /* 0x00042800012a7983 */ /* 0x000f280000300800 */
[----:B------:R-:W4:Y:S04]  /*9f6c0*/  LDL.LU R43, [R1+0x42c] ;  /* 0x00042c00012b7983 */ /* 0x000f280000300800 */
[----:B0-----:R-:W2:Y:S04]  /*9f6d0*/  LDL.LU R4, [R1+0x360] ;  /* 0x0003600001047983 */ /* 0x001ea80000300800 */
[----:B------:R-:W2:Y:S04]  /*9f6e0*/  LDL.LU R5, [R1+0x364] ;  /* 0x0003640001057983 */ /* 0x000ea80000300800 */
[----:B-1----:R-:W2:Y:S04]  /*9f6f0*/  LDL.LU R6, [R1+0x368] ;  /* 0x0003680001067983 */ /* 0x002ea80000300800 */
        /* <DEDUP_REMOVED lines=25> */
[----:B------:R0:W-:Y:S04]  /*9f890*/  STS.128 [R0], R16 ;  /* 0x0000001000007388 */ /* 0x0001e80000000c00 */
[----:B0-----:R-:W4:Y:S04]  /*9f8a0*/  LDL.LU R16, [R1+0x5f0] ;  /* 0x0005f00001107983 */ /* 0x001f280000300800 */
[----:B------:R-:W4:Y:S04]  /*9f8b0*/  LDL.LU R17, [R1+0x5f4] ;  /* 0x0005f40001117983 */ /* 0x000f280000300800 */
[----:B------:R-:W4:Y:S04]  /*9f8c0*/  LDL.LU R18, [R1+0x5f8] ;  /* 0x0005f80001127983 */ /* 0x000f280000300800 */
[----:B------:R-:W4:Y:S04]  /*9f8d0*/  LDL.LU R19, [R1+0x5fc] ;  /* 0x0005fc0001137983 */ /* 0x000f280000300800 */
[----:B------:R0:W-:Y:S04]  /*9f8e0*/  STS.128 [R0+0x80], R12 ;  /* 0x0000800c00007388 */ /* 0x0001e80000000c00 */
[----:B------:R-:W4:Y:S04]  /*9f8f0*/  LDL.LU R20, [R1+0x560] ;  /* 0x0005600001147983 */ /* 0x000f280000300800 */
[----:B------:R-:W4:Y:S04]  /*9f900*/  LDL.LU R21, [R1+0x564] ;  /* 0x0005640001157983 */ /* 0x000f280000300800 */
[----:B------:R-:W4:Y:S04]  /*9f910*/  LDL.LU R22, [R1+0x568] ;  /* 0x0005680001167983 */ /* 0x000f280000300800 */
[----:B------:R-:W4:Y:S04]  /*9f920*/  LDL.LU R23, [R1+0x56c] ;  /* 0x00056c0001177983 */ /* 0x000f280000300800 */
[----:B0-----:R-:W4:Y:S04]  /*9f930*/  LDL.LU R12, [R1+0x600] ;  /* 0x00060000010c7983 */ /* 0x001f280000300800 */
[----:B------:R-:W4:Y:S04]  /*9f940*/  LDL.LU R13, [R1+0x604] ;  /* 0x00060400010d7983 */ /* 0x000f280000300800 */
[----:B------:R-:W4:Y:S04]  /*9f950*/  LDL.LU R14, [R1+0x608] ;  /* 0x00060800010e7983 */ /* 0x000f280000300800 */
[----:B------:R-:W4:Y:S04]  /*9f960*/  LDL.LU R15, [R1+0x60c] ;  /* 0x00060c00010f7983 */ /* 0x000f280000300800 */
[----:B--2---:R-:W-:Y:S04]  /*9f970*/  STS.128 [R0+0x180], R4 ;  /* 0x0001800400007388 */ /* 0x004fe80000000c00 */
[----:B---3--:R-:W-:Y:S01]  /*9f980*/  STS.128 [R0+0x100], R56 ;  /* 0x0001003800007388 */ /* 0x008fe20000000c00 */
[----:B------:R-:W-:-:S06]  /*9f990*/  NOP ;  /* 0x0000000000007918 */ /* 0x000fcc0000000000 */
[----:B------:R-:W0:Y:S04]  /*9f9a0*/  LDS.128 R56, [R2] ;  /* 0x0000000002387984 */ /* 0x000e280000000c00 */
[----:B------:R-:W1:Y:S04]  /*9f9b0*/  LDS.128 R4, [R10] ;  /* 0x000000000a047984 */ /* 0x000e680000000c00 */
[----:B0-----:R-:W-:Y:S04]  /*9f9c0*/  STL.64 [R1+0x360], R56 ;  /* 0x0003603801007387 */ /* 0x001fe80000100a00 */
[----:B------:R-:W-:Y:S04]  /*9f9d0*/  STL.64 [R1+0x368], R58 ;  /* 0x0003683a01007387 */ /* 0x000fe80000100a00 */
[----:B------:R-:W0:Y:S04]  /*9f9e0*/  LDS.128 R56, [R11] ;  /* 0x000000000b387984 */ /* 0x000e280000000c00 */
[----:B-1----:R-:W-:Y:S04]  /*9f9f0*/  STL.64 [R1+0x4b0], R4 ;  /* 0x0004b00401007387 */ /* 0x002fe80000100a00 */
[----:B------:R-:W-:Y:S04]  /*9fa00*/  STL.64 [R1+0x4b8], R6 ;  /* 0x0004b80601007387 */ /* 0x000fe80000100a00 */
[----:B------:R-:W1:Y:S01]  /*9fa10*/  LDS.128 R4, [R3] ;  /* 0x0000000003047984 */ /* 0x000e620000000c00 */
[----:B------:R-:W-:-:S06]  /*9fa20*/  NOP ;  /* 0x0000000000007918 */ /* 0x000fcc0000000000 */
[----:B----4-:R-:W-:Y:S04]  /*9fa30*/  STS.128 [R0], R52 ;  /* 0x0000003400007388 */ /* 0x010fe80000000c00 */
[----:B------:R-:W-:Y:S04]  /*9fa40*/  STS.128 [R0+0x80], R48 ;  /* 0x0000803000007388 */ /* 0x000fe80000000c00 */
[----:B------:R-:W-:Y:S04]  /*9fa50*/  STS.128 [R0+0x100], R44 ;  /* 0x0001002c00007388 */ /* 0x000fe80000000c00 */
[----:B------:R-:W-:Y:S01]  /*9fa60*/  STS.128 [R0+0x180], R40 ;  /* 0x0001802800007388 */ /* 0x000fe20000000c00 */
[----:B------:R-:W-:-:S06]  /*9fa70*/  NOP ;  /* 0x0000000000007918 */ /* 0x000fcc0000000000 */
[----:B------:R-:W-:Y:S04]  /*9fa80*/  LDS.128 R44, [R10] ;  /* 0x000000000a2c7984 */ /* 0x000fe80000000c00 */
[----:B0-----:R-:W-:Y:S04]  /*9fa90*/  STL.64 [R1+0x4c0], R56 ;  /* 0x0004c03801007387 */ /* 0x001fe80000100a00 */
[----:B------:R-:W-:Y:S04]  /*9faa0*/  STL.64 [R1+0x4c8], R58 ;  /* 0x0004c83a01007387 */ /* 0x000fe80000100a00 */
[----:B------:R-:W-:Y:S04]  /*9fab0*/  LDS.128 R40, [R11] ;  /* 0x000000000b287984 */ /* 0x000fe80000000c00 */
[----:B-1----:R-:W-:Y:S04]  /*9fac0*/  STL.64 [R1+0x4e0], R4 ;  /* 0x0004e00401007387 */ /* 0x002fe80000100a00 */
        /* <DEDUP_REMOVED lines=10> */
[----:B------:R-:W-:Y:S04]  /*9fb70*/  STS.128 [R0], R36 ;  /* 0x0000002400007388 */ /* 0x000fe80000000c00 */
[----:B------:R-:W-:Y:S04]  /*9fb80*/  STS.128 [R0+0x80], R32 ;  /* 0x0000802000007388 */ /* 0x000fe80000000c00 */
[----:B------:R-:W-:Y:S04]  /*9fb90*/  STS.128 [R0+0x100], R28 ;  /* 0x0001001c00007388 */ /* 0x000fe80000000c00 */
[----:B------:R-:W-:Y:S01]  /*9fba0*/  STS.128 [R0+0x180], R24 ;  /* 0x0001801800007388 */ /* 0x000fe20000000c00 */
[----:B------:R-:W-:-:S06]  /*9fbb0*/  NOP ;  /* 0x0000000000007918 */ /* 0x000fcc0000000000 */
[----:B0-----:R-:W-:Y:S04]  /*9fbc0*/  STL.64 [R1+0x4d0], R4 ;  /* 0x0004d00401007387 */ /* 0x001fe80000100a00 */
[----:B------:R-:W-:Y:S04]  /*9fbd0*/  STL.64 [R1+0x4d8], R6 ;  /* 0x0004d80601007387 */ /* 0x000fe80000100a00 */
[----:B------:R-:W0:Y:S04]  /*9fbe0*/  LDS.128 R4, [R2] ;  /* 0x0000000002047984 */ /* 0x000e280000000c00 */
[----:B------:R-:W1:Y:S04]  /*9fbf0*/  LDS.128 R28, [R10] ;  /* 0x000000000a1c7984 */ /* 0x000e680000000c00 */
[----:B------:R-:W2:Y:S04]  /*9fc00*/  LDS.128 R24, [R11] ;  /* 0x000000000b187984 */ /* 0x000ea80000000c00 */
[----:B0-----:R-:W-:Y:S04]  /*9fc10*/  STL.64 [R1+0x350], R4 ;  /* 0x0003500401007387 */ /* 0x001fe80000100a00 */
[----:B------:R-:W-:Y:S04]  /*9fc20*/  STL.64 [R1+0x358], R6 ;  /* 0x0003580601007387 */ /* 0x000fe80000100a00 */
[----:B------:R-:W0:Y:S01]  /*9fc30*/  LDS.128 R4, [R3] ;  /* 0x0000000003047984 */ /* 0x000e220000000c00 */
[----:B------:R-:W-:-:S06]  /*9fc40*/  NOP ;  /* 0x0000000000007918 */ /* 0x000fcc0000000000 */
[----:B-1----:R-:W-:Y:S04]  /*9fc50*/  STL.64 [R1+0x370], R28 ;  /* 0x0003701c01007387 */ /* 0x002fe80000100a00 */
[----:B------:R-:W-:Y:S04]  /*9fc60*/  STL.64 [R1+0x378], R30 ;  /* 0x0003781e01007387 */ /* 0x000fe80000100a00 */
[----:B--2---:R-:W-:Y:S04]  /*9fc70*/  STL.64 [R1+0x410], R24 ;  /* 0x0004101801007387 */ /* 0x004fe80000100a00 */
[----:B------:R-:W-:Y:S04]  /*9fc80*/  STL.64 [R1+0x418], R26 ;  /* 0x0004181a01007387 */ /* 0x000fe80000100a00 */
[----:B------:R1:W-:Y:S04]  /*9fc90*/  STS.128 [R0+0x80], R16 ;  /* 0x0000801000007388 */ /* 0x0003e80000000c00 */
[----:B0-----:R0:W-:Y:S04]  /*9fca0*/  STL.64 [R1+0x450], R4 ;  /* 0x0004500401007387 */ /* 0x0011e80000100a00 */
[----:B------:R2:W-:Y:S04]  /*9fcb0*/  STL.64 [R1+0x458], R6 ;  /* 0x0004580601007387 */ /* 0x0005e80000100a00 */
[----:B-1----:R-:W3:Y:S04]  /*9fcc0*/  LDL.LU R16, [R1+0x6c0] ;  /* 0x0006c00001107983 */ /* 0x002ee80000300800 */
[----:B------:R-:W3:Y:S04]  /*9fcd0*/  LDL.LU R17, [R1+0x6c4] ;  /* 0x0006c40001117983 */ /* 0x000ee80000300800 */
[----:B------:R-:W3:Y:S04]  /*9fce0*/  LDL.LU R18, [R1+0x6c8] ;  /* 0x0006c80001127983 */ /* 0x000ee80000300800 */
[----:B------:R-:W3:Y:S04]  /*9fcf0*/  LDL.LU R19, [R1+0x6cc] ;  /* 0x0006cc0001137983 */ /* 0x000ee80000300800 */
[----:B------:R-:W4:Y:S04]  /*9fd00*/  LDL.LU R28, [R1+0x690] ;  /* 0x00069000011c7983 */ /* 0x000f280000300800 */
[----:B------:R-:W4:Y:S04]  /*9fd10*/  LDL.LU R29, [R1+0x694] ;  /* 0x00069400011d7983 */ /* 0x000f280000300800 */
        /* <DEDUP_REMOVED lines=18> */
[----:B0-----:R-:W4:Y:S04]  /*9fe40*/  LDL.LU R4, [R1+0x620] ;  /* 0x0006200001047983 */ /* 0x001f280000300800 */
[----:B------:R-:W4:Y:S04]  /*9fe50*/  LDL.LU R5, [R1+0x624] ;  /* 0x0006240001057983 */ /* 0x000f280000300800 */
[----:B--2---:R-:W4:Y:S04]  /*9fe60*/  LDL.LU R6, [R1+0x628] ;  /* 0x0006280001067983 */ /* 0x004f280000300800 */
[----:B------:R-:W4:Y:S04]  /*9fe70*/  LDL.LU R7, [R1+0x62c] ;  /* 0x00062c0001077983 */ /* 0x000f280000300800 */
        /* <DEDUP_REMOVED lines=12> */
[----:B------:R0:W-:Y:S04]  /*9ff40*/  STS.128 [R0], R20 ;  /* 0x0000001400007388 */ /* 0x0001e80000000c00 */
[----:B------:R1:W-:Y:S04]  /*9ff50*/  STS.128 [R0+0x100], R12 ;  /* 0x0001000c00007388 */ /* 0x0003e80000000c00 */
[----:B0-----:R-:W2:Y:S04]  /*9ff60*/  LDL.LU R20, [R1+0x6b0] ;  /* 0x0006b00001147983 */ /* 0x001ea80000300800 */
[----:B------:R-:W2:Y:S04]  /*9ff70*/  LDL.LU R21, [R1+0x6b4] ;  /* 0x0006b40001157983 */ /* 0x000ea80000300800 */
[----:B------:R-:W2:Y:S04]  /*9ff80*/  LDL.LU R22, [R1+0x6b8] ;  /* 0x0006b80001167983 */ /* 0x000ea80000300800 */
[----:B------:R-:W2:Y:S04]  /*9ff90*/  LDL.LU R23, [R1+0x6bc] ;  /* 0x0006bc0001177983 */ /* 0x000ea80000300800 */
[----:B------:R-:W2:Y:S04]  /*9ffa0*/  LDL.LU R24, [R1+0x6a0] ;  /* 0x0006a00001187983 */ /* 0x000ea80000300800 */
[----:B------:R-:W2:Y:S04]  /*9ffb0*/  LDL.LU R25, [R1+0x6a4] ;  /* 0x0006a40001197983 */ /* 0x000ea80000300800 */
[----:B------:R-:W2:Y:S04]  /*9ffc0*/  LDL.LU R26, [R1+0x6a8] ;  /* 0x0006a800011a7983 */ /* 0x000ea80000300800 */
[----:B------:R-:W2:Y:S04]  /*9ffd0*/  LDL.LU R27, [R1+0x6ac] ;  /* 0x0006ac00011b7983 */ /* 0x000ea80000300800 */
[----:B-1----:R-:W2:Y:S04]  /*9ffe0*/  LDL.LU R12, [R1+0x6d0] ;  /* 0x0006d000010c7983 */ /* 0x002ea80000300800 */
[----:B------:R-:W2:Y:S04]  /*9fff0*/  LDL.LU R13, [R1+0x6d4] ;  /* 0x0006d400010d7983 */ /* 0x000ea80000300800 */
[----:B------:R-:W2:Y:S04]  /*a0000*/  LDL.LU R14, [R1+0x6d8] ;  /* 0x0006d800010e7983 */ /* 0x000ea80000300800 */
[----:B------:R-:W2:Y:S04]  /*a0010*/  LDL.LU R15, [R1+0x6dc] ;  /* 0x0006dc00010f7983 */ /* 0x000ea80000300800 */
[----:B---3--:R-:W-:Y:S01]  /*a0020*/  STS.128 [R0+0x180], R56 ;  /* 0x0001803800007388 */ /* 0x008fe20000000c00 */
[----:B------:R-:W-:-:S06]  /*a0030*/  NOP ;  /* 0x0000000000007918 */ /* 0x000fcc0000000000 */
[----:B------:R-:W0:Y:S04]  /*a0040*/  LDS.128 R56, [R2] ;  /* 0x0000000002387984 */ /* 0x000e280000000c00 */
[----:B0-----:R-:W-:Y:S04]  /*a0050*/  STL.64 [R1+0x320], R56 ;  /* 0x0003203801007387 */ /* 0x001fe80000100a00 */
        /* <DEDUP_REMOVED lines=9> */
[----:B----4-:R-:W-:Y:S04]  /*a00f0*/  STS.128 [R0], R4 ;  /* 0x0000000400007388 */ /* 0x010fe80000000c00 */
[----:B------:R-:W-:Y:S04]  /*a0100*/  STS.128 [R0+0x80], R52 ;  /* 0x0000803400007388 */ /* 0x000fe80000000c00 */
[----:B------:R-:W-:Y:S04]  /*a0110*/  STS.128 [R0+0x100], R48 ;  /* 0x0001003000007388 */ /* 0x000fe80000000c00 */
[----:B--2---:R-:W-:Y:S01]  /*a0120*/  STS.128 [R0+0x180], R44 ;  /* 0x0001802c00007388 */ /* 0x004fe20000000c00 */
[----:B------:R-:W-:-:S06]  /*a0130*/  NOP ;  /* 0x0000000000007918 */ /* 0x000fcc0000000000 */
[----:B------:R-:W1:Y:S04]  /*a0140*/  LDS.128 R4, [R2] ;  /* 0x0000000002047984 */ /* 0x000e680000000c00 */
[----:B------:R-:W2:Y:S04]  /*a0150*/  LDS.128 R48, [R10] ;  /* 0x000000000a307984 */ /* 0x000ea80000000c00 */
[----:B------:R-:W3:Y:S04]  /*a0160*/  LDS.128 R44, [R11] ;  /* 0x000000000b2c7984 */ /* 0x000ee80000000c00 */
[----:B0-----:R-:W-:Y:S04]  /*a0170*/  STL.64 [R1+0x440], R56 ;  /* 0x0004403801007387 */ /* 0x001fe80000100a00 */
[----:B------:R-:W-:Y:S04]  /*a0180*/  STL.64 [R1+0x448], R58 ;  /* 0x0004483a01007387 */ /* 0x000fe80000100a00 */
[----:B-1----:R-:W-:Y:S04]  /*a0190*/  STL.64 [R1+0x520], R4 ;  /* 0x0005200401007387 */ /* 0x002fe80000100a00 */
[----:B------:R-:W-:Y:S04]  /*a01a0*/  STL.64 [R1+0x528], R6 ;  /* 0x0005280601007387 */ /* 0x000fe80000100a00 */
[----:B------:R-:W0:Y:S01]  /*a01b0*/  LDS.128 R4, [R3] ;  /* 0x0000000003047984 */ /* 0x000e220000000c00 */
[----:B------:R-:W-:-:S06]  /*a01c0*/  NOP ;  /* 0x0000000000007918 */ /* 0x000fcc0000000000 */
[----:B--2---:R-:W-:Y:S04]  /*a01d0*/  STL.64 [R1+0x550], R48 ;  /* 0x0005503001007387 */ /* 0x004fe80000100a00 */
[----:B------:R-:W-:Y:S04]  /*a01e0*/  STL.64 [R1+0x558], R50 ;  /* 0x0005583201007387 */ /* 0x000fe80000100a00 */
[----:B---3--:R-:W-:Y:S04]  /*a01f0*/  STL.64 [R1+0x5a0], R44 ;  /* 0x0005a02c01007387 */ /* 0x008fe80000100a00 */
        /* <DEDUP_REMOVED lines=18> */
[----:B------:R-:W-:Y:S04]  /*a0320*/  STS.128 [R0], R24 ;  /* 0x0000001800007388 */ /* 0x000fe80000000c00 */
[----:B------:R1:W-:Y:S04]  /*a0330*/  STS.128 [R0+0x80], R20 ;  /* 0x0000801400007388 */ /* 0x0003e80000000c00 */
[----:B------:R-:W-:Y:S04]  /*a0340*/  STS.128 [R0+0x100], R16 ;  /* 0x0001001000007388 */ /* 0x000fe80000000c00 */
[----:B------:R-:W-:Y:S01]  /*a0350*/  STS.128 [R0+0x180], R12 ;  /* 0x0001800c00007388 */ /* 0x000fe20000000c00 */
[----:B------:R-:W-:-:S06]  /*a0360*/  NOP ;  /* 0x0000000000007918 */ /* 0x000fcc0000000000 */
[----:B------:R-:W-:Y:S04]  /*a0370*/  STL.64 [R1+0x598], R30 ;  /* 0x0005981e01007387 */ /* 0x000fe80000100a00 */
[----:B0-----:R-:W-:Y:S04]  /*a0380*/  STL.64 [R1+0x5c0], R4 ;  /* 0x0005c00401007387 */ /* 0x001fe80000100a00 */
[----:B------:R-:W0:Y:S04]  /*a0390*/  LDS.128 R12, [R2] ;  /* 0x00000000020c7984 */ /* 0x000e280000000c00 */
[----:B------:R-:W-:Y:S04]  /*a03a0*/  STL.64 [R1+0x5c8], R6 ;  /* 0x0005c80601007387 */ /* 0x000fe80000100a00 */
[----:B------:R-:W2:Y:S04]  /*a03b0*/  LDS.128 R4, [R10] ;  /* 0x000000000a047984 */ /* 0x000ea80000000c00 */
[----:B-1----:R-:W3:Y:S04]  /*a03c0*/  LDL.LU R20, [R1+0x780] ;  /* 0x0007800001147983 */ /* 0x002ee80000300800 */
[----:B0-----:R-:W-:Y:S04]  /*a03d0*/  STL.64 [R1+0x510], R12 ;  /* 0x0005100c01007387 */ /* 0x001fe80000100a00 */
[----:B------:R-:W-:Y:S04]  /*a03e0*/  STL.64 [R1+0x518], R14 ;  /* 0x0005180e01007387 */ /* 0x000fe80000100a00 */
[----:B--2---:R0:W-:Y:S04]  /*a03f0*/  STL.64 [R1+0x530], R4 ;  /* 0x0005300401007387 */ /* 0x0041e80000100a00 */
[----:B------:R1:W-:Y:S04]  /*a0400*/  STL.64 [R1+0x538], R6 ;  /* 0x0005380601007387 */ /* 0x0003e80000100a00 */
[----:B------:R-:W3:Y:S04]  /*a0410*/  LDL.LU R21, [R1+0x784] ;  /* 0x0007840001157983 */ /* 0x000ee80000300800 */
[----:B------:R-:W3:Y:S04]  /*a0420*/  LDL.LU R22, [R1+0x788] ;  /* 0x0007880001167983 */ /* 0x000ee80000300800 */
[----:B------:R-:W3:Y:S04]  /*a0430*/  LDL.LU R23, [R1+0x78c] ;  /* 0x00078c0001177983 */ /* 0x000ee80000300800 */
[----:B------:R-:W2:Y:S04]  /*a0440*/  LDL.LU R32, [R1+0x750] ;  /* 0x0007500001207983 */ /* 0x000ea80000300800 */
[----:B------:R-:W2:Y:S04]  /*a0450*/  LDL.LU R33, [R1+0x754] ;  /* 0x0007540001217983 */ /* 0x000ea80000300800 */
[----:B------:R-:W2:Y:S04]  /*a0460*/  LDL.LU R34, [R1+0x758] ;  /* 0x0007580001227983 */ /* 0x000ea80000300800 */
[----:B------:R-:W2:Y:S04]  /*a0470*/  LDL.LU R35, [R1+0x75c] ;  /* 0x00075c0001237983 */ /* 0x000ea80000300800 */
        /* <DEDUP_REMOVED lines=40> */
[----:B------:R-:W0:Y:S04]  /*a0700*/  LDS.128 R12, [R11] ;  /* 0x000000000b0c7984 */ /* 0x000e280000000c00 */
[----:B0-----:R-:W-:Y:S04]  /*a0710*/  STL.64 [R1+0x580], R12 ;  /* 0x0005800c01007387 */ /* 0x001fe80000100a00 */
[----:B------:R-:W-:Y:S04]  /*a0720*/  STL.64 [R1+0x588], R14 ;  /* 0x0005880e01007387 */ /* 0x000fe80000100a00 */
[----:B------:R-:W0:Y:S01]  /*a0730*/  LDS.128 R12, [R3] ;  /* 0x00000000030c7984 */ /* 0x000e220000000c00 */
[----:B------:R-:W-:-:S06]  /*a0740*/  NOP ;  /* 0x0000000000007918 */ /* 0x000fcc0000000000 */
[----:B0-----:R0:W-:Y:S04]  /*a0750*/  STL.64 [R1+0x5d0], R12 ;  /* 0x0005d00c01007387 */ /* 0x0011e80000100a00 */
[----:B------:R1:W-:Y:S04]  /*a0760*/  STL.64 [R1+0x5d8], R14 ;  /* 0x0005d80e01007387 */ /* 0x0003e80000100a00 */
[----:B0-----:R-:W4:Y:S04]  /*a0770*/  LDL.LU R12, [R1+0x7a0] ;  /* 0x0007a000010c7983 */ /* 0x001f280000300800 */
[----:B------:R-:W4:Y:S04]  /*a0780*/  LDL.LU R13, [R1+0x7a4] ;  /* 0x0007a400010d7983 */ /* 0x000f280000300800 */
[----:B-1----:R-:W4:Y:S04]  /*a0790*/  LDL.LU R14, [R1+0x7a8] ;  /* 0x0007a800010e7983 */ /* 0x002f280000300800 */
[----:B------:R-:W4:Y:S04]  /*a07a0*/  LDL.LU R15, [R1+0x7ac] ;  /* 0x0007ac00010f7983 */ /* 0x000f280000300800 */
[----:B--2---:R-:W-:Y:S04]  /*a07b0*/  STS.128 [R0+0x100], R52 ;  /* 0x0001003400007388 */ /* 0x004fe80000000c00 */
[----:B---3--:R-:W-:Y:S04]  /*a07c0*/  STS.128 [R0+0x80], R4 ;  /* 0x0000800400007388 */ /* 0x008fe80000000c00 */
[----:B----4-:R-:W-:Y:S04]  /*a07d0*/  STS.128 [R0], R56 ;  /* 0x0000003800007388 */ /* 0x010fe80000000c00 */
[----:B------:R-:W-:Y:S01]  /*a07e0*/  STS.128 [R0+0x180], R48 ;  /* 0x0001803000007388 */ /* 0x000fe20000000c00 */
[----:B------:R-:W-:-:S06]  /*a07f0*/  NOP ;  /* 0x0000000000007918 */ /* 0x000fcc0000000000 */
        /* <DEDUP_REMOVED lines=47> */
[----:B------:R1:W-:Y:S04]  /*a0af0*/  STS.128 [R0], R12 ;  /* 0x0000000c00007388 */ /* 0x0003e80000000c00 */
        /* <DEDUP_REMOVED lines=14> */
[----:B-1----:R-:W2:Y:S04]  /*a0be0*/  LDL.LU R12, [R1+0x8c0] ;  /* 0x0008c000010c7983 */ /* 0x002ea80000300800 */
        /* <DEDUP_REMOVED lines=31> */
[----:B---3--:R-:W-:Y:S04]  /*a0de0*/  STS.128 [R0+0x100], R48 ;  /* 0x0001003000007388 */ /* 0x008fe80000000c00 */
[----:B----4-:R-:W-:Y:S04]  /*a0df0*/  STS.128 [R0+0x80], R52 ;  /* 0x0000803400007388 */ /* 0x010fe80000000c00 */
[----:B--2---:R0:W-:Y:S01]  /*a0e00*/  STS.128 [R0+0x180], R12 ;  /* 0x0001800c00007388 */ /* 0x0041e20000000c00 */
[----:B------:R-:W-:-:S06]  /*a0e10*/  NOP ;  /* 0x0000000000007918 */ /* 0x000fcc0000000000 */
[----:B------:R-:W1:Y:S04]  /*a0e20*/  LDS.128 R4, [R2] ;  /* 0x0000000002047984 */ /* 0x000e680000000c00 */
[----:B------:R-:W2:Y:S04]  /*a0e30*/  LDS.128 R52, [R10] ;  /* 0x000000000a347984 */ /* 0x000ea80000000c00 */
[----:B------:R-:W3:Y:S04]  /*a0e40*/  LDS.128 R48, [R11] ;  /* 0x000000000b307984 */ /* 0x000ee80000000c00 */
[----:B0-----:R-:W3:Y:S04]  /*a0e50*/  LDL.LU R12, [R1+0x950] ;  /* 0x00095000010c7983 */ /* 0x001ee80000300800 */
[----:B------:R-:W3:Y:S04]  /*a0e60*/  LDL.LU R13, [R1+0x954] ;  /* 0x00095400010d7983 */ /* 0x000ee80000300800 */
[----:B------:R-:W3:Y:S04]  /*a0e70*/  LDL.LU R14, [R1+0x958] ;  /* 0x00095800010e7983 */ /* 0x000ee80000300800 */
[----:B------:R-:W3:Y:S04]  /*a0e80*/  LDL.LU R15, [R1+0x95c] ;  /* 0x00095c00010f7983 */ /* 0x000ee80000300800 */
[----:B-1----:R-:W-:Y:S04]  /*a0e90*/  STL.64 [R1+0x610], R4 ;  /* 0x0006100401007387 */ /* 0x002fe80000100a00 */
[----:B------:R-:W-:Y:S04]  /*a0ea0*/  STL.64 [R1+0x618], R6 ;  /* 0x0006180601007387 */ /* 0x000fe80000100a00 */
[----:B------:R-:W0:Y:S01]  /*a0eb0*/  LDS.128 R4, [R3] ;  /* 0x0000000003047984 */ /* 0x000e220000000c00 */
[----:B------:R-:W-:-:S06]  /*a0ec0*/  NOP ;  /* 0x0000000000007918 */ /* 0x000fcc0000000000 */
[----:B--2---:R-:W-:Y:S04]  /*a0ed0*/  STL.64 [R1+0x600], R52 ;  /* 0x0006003401007387 */ /* 0x004fe80000100a00 */
[----:B------:R-:W-:Y:S04]  /*a0ee0*/  STS.128 [R0], R44 ;  /* 0x0000002c00007388 */ /* 0x000fe80000000c00 */
[----:B------:R-:W-:Y:S04]  /*a0ef0*/  STS.128 [R0+0x80], R40 ;  /* 0x0000802800007388 */ /* 0x000fe80000000c00 */
[----:B------:R-:W-:Y:S04]  /*a0f00*/  STS.128 [R0+0x100], R36 ;  /* 0x0001002400007388 */ /* 0x000fe80000000c00 */
[----:B------:R-:W-:Y:S01]  /*a0f10*/  STS.128 [R0+0x180], R32 ;  /* 0x0001802000007388 */ /* 0x000fe20000000c00 */
[----:B------:R-:W-:-:S06]  /*a0f20*/  NOP ;  /* 0x0000000000007918 */ /* 0x000fcc0000000000 */
[----:B------:R-:W-:Y:S04]  /*a0f30*/  STL.64 [R1+0x608], R54 ;  /* 0x0006083601007387 */ /* 0x000fe80000100a00 */
[----:B---3--:R-:W-:Y:S04]  /*a0f40*/  STL.64 [R1+0x5f0], R48 ;  /* 0x0005f03001007387 */ /* 0x008fe80000100a00 */
[----:B------:R-:W1:Y:S04]  /*a0f50*/  LDS.128 R40, [R2] ;  /* 0x0000000002287984 */ /* 0x000e680000000c00 */
[----:B------:R-:W-:Y:S04]  /*a0f60*/  STL.64 [R1+0x5f8], R50 ;  /* 0x0005f83201007387 */ /* 0x000fe80000100a00 */
[----:B0-----:R-:W-:Y:S04]  /*a0f70*/  STL.64 [R1+0x620], R4 ;  /* 0x0006200401007387 */ /* 0x001fe80000100a00 */
[----:B------:R-:W0:Y:S04]  /*a0f80*/  LDS.128 R36, [R10] ;  /* 0x000000000a247984 */ /* 0x000e280000000c00 */
[----:B------:R-:W-:Y:S04]  /*a0f90*/  STL.64 [R1+0x628], R6 ;  /* 0x0006280601007387 */ /* 0x000fe80000100a00 */
[----:B------:R-:W2:Y:S04]  /*a0fa0*/  LDS.128 R4, [R3] ;  /* 0x0000000003047984 */ /* 0x000ea80000000c00 */
[----:B------:R-:W-:Y:S01]  /*a0fb0*/  LDS.128 R32, [R11] ;  /* 0x000000000b207984 */ /* 0x000fe20000000c00 */
[----:B------:R-:W-:-:S06]  /*a0fc0*/  NOP ;  /* 0x0000000000007918 */ /* 0x000fcc0000000000 */
[----:B------:R-:W-:Y:S04]  /*a0fd0*/  STS.128 [R0], R28 ;  /* 0x0000001c00007388 */ /* 0x000fe80000000c00 */
[----:B------:R-:W-:Y:S04]  /*a0fe0*/  STS.128 [R0+0x80], R24 ;  /* 0x0000801800007388 */ /* 0x000fe80000000c00 */
[----:B-1----:R-:W-:Y:S04]  /*a0ff0*/  STL [R1+0x3714], R42 ;  /* 0x0037142a01007387 */ /* 0x002fe80000100800 */
[----:B------:R-:W-:Y:S04]  /*a1000*/  STL [R1+0x36fc], R43 ;  /* 0x0036fc2b01007387 */ /* 0x000fe80000100800 */
[----:B------:R-:W-:Y:S04]  /*a1010*/  STS.128 [R0+0x100], R20 ;  /* 0x0001001400007388 */ /* 0x000fe80000000c00 */
[----:B0-----:R-:W-:Y:S04]  /*a1020*/  STL.64 [R1+0x3748], R38 ;  /* 0x0037482601007387 */ /* 0x001fe80000100a00 */
[----:B------:R-:W-:Y:S04]  /*a1030*/  STL.64 [R1+0x3740], R36 ;  /* 0x0037402401007387 */ /* 0x000fe80000100a00 */
[----:B--2---:R-:W-:Y:S04]  /*a1040*/  STL.64 [R1+0x560], R4 ;  /* 0x0005600401007387 */ /* 0x004fe80000100a00 */
[----:B------:R-:W-:Y:S01]  /*a1050*/  STS.128 [R0+0x180], R16 ;  /* 0x0001801000007388 */ /* 0x000fe20000000c00 */
[----:B------:R-:W-:-:S06]  /*a1060*/  NOP ;  /* 0x0000000000007918 */ /* 0x000fcc0000000000 */
        /* <DEDUP_REMOVED lines=10> */
[----:B--2---:R1:W-:Y:S04]  /*a1110*/  STL.64 [R1+0x6f0], R16 ;  /* 0x0006f01001007387 */ /* 0x0043e80000100a00 */
[----:B------:R2:W-:Y:S04]  /*a1120*/  STL.64 [R1+0x6f8], R18 ;  /* 0x0006f81201007387 */ /* 0x0005e80000100a00 */
[----:B0-----:R0:W-:Y:S04]  /*a1130*/  STL.64 [R1+0x6e0], R4 ;  /* 0x0006e00401007387 */ /* 0x0011e80000100a00 */
[----:B------:R3:W-:Y:S04]  /*a1140*/  STL.64 [R1+0x6e8], R6 ;  /* 0x0006e80601007387 */ /* 0x0007e80000100a00 */
[----:B-1----:R-:W4:Y:S04]  /*a1150*/  LDL.LU R16, [R1+0x9b0] ;  /* 0x0009b00001107983 */ /* 0x002f280000300800 */
[----:B------:R-:W4:Y:S04]  /*a1160*/  LDL.LU R17, [R1+0x9b4] ;  /* 0x0009b40001117983 */ /* 0x000f280000300800 */
[----:B--2---:R-:W4:Y:S04]  /*a1170*/  LDL.LU R18, [R1+0x9b8] ;  /* 0x0009b80001127983 */ /* 0x004f280000300800 */
[----:B------:R-:W4:Y:S04]  /*a1180*/  LDL.LU R19, [R1+0x9bc] ;  /* 0x0009bc0001137983 */ /* 0x000f280000300800 */
[----:B------:R-:W2:Y:S04]  /*a1190*/  LDL.LU R56, [R1+0x970] ;  /* 0x0009700001387983 */ /* 0x000ea80000300800 */
[----:B------:R-:W2:Y:S04]  /*a11a0*/  LDL.LU R57, [R1+0x974] ;  /* 0x0009740001397983 */ /* 0x000ea80000300800 */
[----:B------:R-:W2:Y:S04]  /*a11b0*/  LDL.LU R58, [R1+0x978] ;  /* 0x00097800013a7983 */ /* 0x000ea80000300800 */
[----:B------:R-:W2:Y:S04]  /*a11c0*/  LDL.LU R59, [R1+0x97c] ;  /* 0x00097c00013b7983 */ /* 0x000ea80000300800 */
[----:B0-----:R-:W4:Y:S04]  /*a11d0*/  LDL.LU R4, [R1+0x960] ;  /* 0x0009600001047983 */ /* 0x001f280000300800 */
[----:B------:R-:W4:Y:S04]  /*a11e0*/  LDL.LU R5, [R1+0x964] ;  /* 0x0009640001057983 */ /* 0x000f280000300800 */
[----:B---3--:R-:W4:Y:S04]  /*a11f0*/  LDL.LU R6, [R1+0x968] ;  /* 0x0009680001067983 */ /* 0x008f280000300800 */
        /* <DEDUP_REMOVED lines=12> */
[----:B------:R0:W-:Y:S04]  /*a12c0*/  STS.128 [R0], R12 ;  /* 0x0000000c00007388 */ /* 0x0001e80000000c00 */
[----:B------:R-:W3:Y:S04]  /*a12d0*/  LDL.LU R31, [R1+0x99c] ;  /* 0x00099c00011f7983 */ /* 0x000ee80000300800 */
[----:B0-----:R-:W3:Y:S04]  /*a12e0*/  LDL.LU R12, [R1+0x9c0] ;  /* 0x0009c000010c7983 */ /* 0x001ee80000300800 */
        /* <DEDUP_REMOVED lines=19> */
[----:B--2---:R-:W-:Y:S04]  /*a1420*/  STS.128 [R0+0x100], R56 ;  /* 0x0001003800007388 */ /* 0x004fe80000000c00 */
[----:B----4-:R0:W-:Y:S04]  /*a1430*/  STS.128 [R0+0x80], R4 ;  /* 0x0000800400007388 */ /* 0x0101e80000000c00 */
[----:B---3--:R-:W-:Y:S01]  /*a1440*/  STS.128 [R0+0x180], R24 ;  /* 0x0001801800007388 */ /* 0x008fe20000000c00 */
[----:B------:R-:W-:-:S06]  /*a1450*/  NOP ;  /* 0x0000000000007918 */ /* 0x000fcc0000000000 */
[----:B------:R-:W1:Y:S04]  /*a1460*/  LDS.128 R56, [R2] ;  /* 0x0000000002387984 */ /* 0x000e680000000c00 */
[----:B------:R-:W2:Y:S04]  /*a1470*/  LDS.128 R24, [R10] ;  /* 0x000000000a187984 */ /* 0x000ea80000000c00 */
[----:B0-----:R-:W3:Y:S04]  /*a1480*/  LDL.LU R7, [R1+0x3754] ;  /* 0x0037540001077983 */ /* 0x001ee80000300800 */
[----:B------:R-:W4:Y:S04]  /*a1490*/  LDL.LU R4, [R1+0x3750] ;  /* 0x0037500001047983 */ /* 0x000f280000300800 */
[----:B-1----:R-:W-:Y:S04]  /*a14a0*/  STL.64 [R1+0x6d0], R56 ;  /* 0x0006d03801007387 */ /* 0x002fe80000100a00 */
[----:B------:R-:W-:Y:S04]  /*a14b0*/  STL.64 [R1+0x6d8], R58 ;  /* 0x0006d83a01007387 */ /* 0x000fe80000100a00 */
[----:B--2---:R-:W-:Y:S04]  /*a14c0*/  STL.64 [R1+0x6c0], R24 ;  /* 0x0006c01801007387 */ /* 0x004fe80000100a00 */
[----:B------:R-:W-:Y:S04]  /*a14d0*/  STL.64 [R1+0x6c8], R26 ;  /* 0x0006c81a01007387 */ /* 0x000fe80000100a00 */
[----:B------:R-:W0:Y:S04]  /*a14e0*/  LDS.128 R24, [R3] ;  /* 0x0000000003187984 */ /* 0x000e280000000c00 */
[----:B------:R-:W1:Y:S01]  /*a14f0*/  LDS.128 R56, [R11] ;  /* 0x000000000b387984 */ /* 0x000e620000000c00 */
[----:B------:R-:W-:-:S06]  /*a1500*/  NOP ;  /* 0x0000000000007918 */ /* 0x000fcc0000000000 */
[----:B------:R-:W-:Y:S04]  /*a1510*/  STS.128 [R0], R28 ;  /* 0x0000001c00007388 */ /* 0x000fe80000000c00 */
[----:B------:R-:W-:Y:S04]  /*a1520*/  STS.128 [R0+0x80], R20 ;  /* 0x0000801400007388 */ /* 0x000fe80000000c00 */
[----:B------:R-:W-:Y:S04]  /*a1530*/  STS.128 [R0+0x100], R16 ;  /* 0x0001001000007388 */ /* 0x000fe80000000c00 */
[----:B------:R-:W-:Y:S01]  /*a1540*/  STS.128 [R0+0x180], R12 ;  /* 0x0001800c00007388 */ /* 0x000fe20000000c00 */
[----:B------:R-:W-:-:S06]  /*a1550*/  NOP ;  /* 0x0000000000007918 */ /* 0x000fcc0000000000 */
[----:B------:R-:W2:Y:S04]  /*a1560*/  LDS.128 R20, [R3] ;  /* 0x0000000003147984 */ /* 0x000ea80000000c00 */
[----:B------:R-:W-:Y:S04]  /*a1570*/  LDS.128 R16, [R10] ;  /* 0x000000000a107984 */ /* 0x000fe80000000c00 */
[----:B------:R-:W2:Y:S04]  /*a1580*/  LDS.128 R28, [R2] ;  /* 0x00000000021c7984 */ /* 0x000ea80000000c00 */
[----:B0-----:R-:W-:Y:S04]  /*a1590*/  STL [R1+0x36f8], R27 ;  /* 0x0036f81b01007387 */ /* 0x001fe80000100800 */
[----:B-1----:R0:W-:Y:S04]  /*a15a0*/  STL.64 [R1+0x6a0], R56 ;  /* 0x0006a03801007387 */ /* 0x0021e80000100a00 */
[----:B------:R1:W-:Y:S04]  /*a15b0*/  STL.64 [R1+0x6a8], R58 ;  /* 0x0006a83a01007387 */ /* 0x0003e80000100a00 */
[----:B------:R-:W3:Y:S04]  /*a15c0*/  LDL R42, [R1+0x1ae0] ;  /* 0x001ae000012a7983 */ /* 0x000ee80000100800 */
[----:B------:R-:W4:Y:S04]  /*a15d0*/  LDL.LU R6, [R1+0x2f0] ;  /* 0x0002f00001067983 */ /* 0x000f280000300800 */
[----:B0-----:R-:W4:Y:S04]  /*a15e0*/  LDL R57, [R1+0x1ae8] ;  /* 0x001ae80001397983 */ /* 0x001f280000100800 */
[----:B-1----:R-:W4:Y:S04]  /*a15f0*/  LDL.LU R58, [R1+0x20] ;  /* 0x00002000013a7983 */ /* 0x002f280000300800 */
[----:B------:R-:W4:Y:S04]  /*a1600*/  LDL.LU R10, [R1+0x1aec] ;  /* 0x001aec00010a7983 */ /* 0x000f280000300800 */
[----:B------:R-:W-:Y:S01]  /*a1610*/  LDS.128 R12, [R11] ;  /* 0x000000000b0c7984 */ /* 0x000fe20000000c00 */
[----:B------:R-:W-:-:S06]  /*a1620*/  NOP ;  /* 0x0000000000007918 */ /* 0x000fcc0000000000 */
[----:B--2---:R-:W-:Y:S04]  /*a1630*/  STL [R1+0x36f4], R23 ;  /* 0x0036f41701007387 */ /* 0x004fe80000100800 */
[----:B------:R0:W-:Y:S04]  /*a1640*/  STS.128 [R0], R36 ;  /* 0x0000002400007388 */ /* 0x0001e80000000c00 */
[----:B------:R1:W-:Y:S04]  /*a1650*/  STS.128 [R0+0x80], R52 ;  /* 0x0000803400007388 */ /* 0x0003e80000000c00 */
[----:B0-----:R-:W2:Y:S04]  /*a1660*/  LDL.LU.64 R38, [R1+0x3748] ;  /* 0x0037480001267983 */ /* 0x001ea80000300a00 */
[----:B------:R-:W2:Y:S04]  /*a1670*/  LDL.LU.64 R36, [R1+0x3740] ;  /* 0x0037400001247983 */ /* 0x000ea80000300a00 */
[----:B-1----:R-:W2:Y:S04]  /*a1680*/  LDL.LU R54, [R1+0x3738] ;  /* 0x0037380001367983 */ /* 0x002ea80000300800 */
[----:B------:R-:W2:Y:S04]  /*a1690*/  LDL.LU R56, [R1+0x10] ;  /* 0x0000100001387983 */ /* 0x000ea80000300800 */
[----:B------:R-:W2:Y:S04]  /*a16a0*/  LDL.LU R5, [R1+0x32f8] ;  /* 0x0032f80001057983 */ /* 0x000ea80000300800 */
[----:B------:R-:W2:Y:S04]  /*a16b0*/  LDL.LU R52, [R1] ;  /* 0x0000000001347983 */ /* 0x000ea80000300800 */
[----:B------:R-:W2:Y:S04]  /*a16c0*/  LDL.LU R27, [R1+0x1af0] ;  /* 0x001af000011b7983 */ /* 0x000ea80000300800 */
[----:B------:R-:W2:Y:S04]  /*a16d0*/  LDL.LU R23, [R1+0x1af4] ;  /* 0x001af40001177983 */ /* 0x000ea80000300800 */
[----:B------:R0:W-:Y:S04]  /*a16e0*/  STS.128 [R0+0x100], R48 ;  /* 0x0001003000007388 */ /* 0x0001e80000000c00 */
[----:B------:R3:W-:Y:S04]  /*a16f0*/  STS.128 [R0+0x180], R44 ;  /* 0x0001802c00007388 */ /* 0x0007e80000000c00 */
[----:B0-----:R-:W2:Y:S01]  /*a1700*/  LDL.LU R51, [R1+0x390] ;  /* 0x0003900001337983 */ /* 0x001ea20000300800 */
[----:B------:R-:W-:-:S06]  /*a1710*/  NOP ;  /* 0x0000000000007918 */ /* 0x000fcc0000000000 */
[C---:B---3--:R-:W-:Y:S01]  /*a1720*/  IMAD R0, R42.reuse, c[0x0][0x194], RZ ;  /* 0x000065002a007a24 */ /* 0x048fe200078e02ff */
[----:B------:R-:W-:-:S04]  /*a1730*/  ISETP.GE.AND P0, PT, R42, c[0x0][0x178], PT ;  /* 0x00005e002a007a0c */ /* 0x000fc80003f06270 */
[C---:B------:R-:W-:Y:S01]  /*a1740*/  LEA R46, P2, R0.reuse, c[0x0][0x170], 0x1 ;  /* 0x00005c00002e7a11 */ /* 0x040fe200078408ff */
[C---:B----4-:R-:W-:Y:S01]  /*a1750*/  IMAD R3, R57.reuse, c[0x0][0x194], RZ ;  /* 0x0000650039037a24 */ /* 0x050fe200078e02ff */
[----:B------:R-:W-:Y:S02]  /*a1760*/  ISETP.GE.AND P1, PT, R57, c[0x0][0x178], PT ;  /* 0x00005e0039007a0c */ /* 0x000fe40003f26270 */
[----:B------:R-:W-:Y:S02]  /*a1770*/  LEA.HI.X.SX32 R47, R0, c[0x0][0x174], 0x1, P2 ;  /* 0x00005d00002f7a11 */ /* 0x000fe400010f0eff */
[C---:B------:R-:W-:Y:S01]  /*a1780*/  ISETP.LT.AND P0, PT, R10.reuse, c[0x0][0x17c], !P0 ;  /* 0x00005f000a007a0c */ /* 0x040fe20004701270 */
[C---:B------:R-:W-:Y:S01]  /*a1790*/  IMAD R50, R10.reuse, c[0x0][0x198], RZ ;  /* 0x000066000a327a24 */ /* 0x040fe200078e02ff */
[C---:B------:R-:W-:Y:S02]  /*a17a0*/  LEA R44, P3, R3.reuse, c[0x0][0x170], 0x1 ;  /* 0x00005c00032c7a11 */ /* 0x040fe400078608ff */
[----:B------:R-:W-:Y:S01]  /*a17b0*/  ISETP.LT.AND P1, PT, R10, c[0x0][0x17c], !P1 ;  /* 0x00005f000a007a0c */ /* 0x000fe20004f21270 */
[----:B------:R-:W-:Y:S01]  /*a17c0*/  IMAD.WIDE R8, R50, 0x2, R46 ;  /* 0x0000000232087825 */ /* 0x000fe200078e022e */
[----:B------:R-:W-:-:S03]  /*a17d0*/  LEA.HI.X.SX32 R45, R3, c[0x0][0x174], 0x1, P3 ;  /* 0x00005d00032d7a11 */ /* 0x000fc600018f0eff */
[----:B------:R-:W-:-:S04]  /*a17e0*/  IMAD.MOV.U32 R3, RZ, RZ, c[0x0][0x194] ;  /* 0x00006500ff037624 */ /* 0x000fc800078e00ff */
[----:B------:R0:W-:Y:S01]  /*a17f0*/  @P0 STG.E.U16 [R8.64], R6 ;  /* 0x0000000608000986 */ /* 0x0001e2000c101508 */
[----:B------:R-:W-:Y:S01]  /*a1800*/  IMAD R0, R3, 0x40, R0 ;  /* 0x0000004003007824 */ /* 0x000fe200078e0200 */
[----:B------:R-:W-:Y:S01]  /*a1810*/  ISETP.GE.AND P0, PT, R10, c[0x0][0x17c], PT ;  /* 0x00005f000a007a0c */ /* 0x000fe20003f06270 */
[----:B0-----:R-:W-:-:S05]  /*a1820*/  IMAD.WIDE R8, R50, 0x2, R44 ;  /* 0x0000000232087825 */ /* 0x001fca00078e022c */
[----:B------:R0:W-:Y:S01]  /*a1830*/  @P1 STG.E.U16 [R8.64], R58 ;  /* 0x0000003a08001986 */ /* 0x0001e2000c101508 */
[----:B------:R-:W-:-:S04]  /*a1840*/  LEA R10, P1, R0, c[0x0][0x170], 0x1 ;  /* 0x00005c00000a7a11 */ /* 0x000fc800078208ff */
[----:B------:R-:W-:Y:S02]  /*a1850*/  LEA.HI.X.SX32 R11, R0, c[0x0][0x174], 0x1, P1 ;  /* 0x00005d00000b7a11 */ /* 0x000fe400008f0eff */
[----:B--2---:R-:W-:Y:S02]  /*a1860*/  ISETP.LT.AND P2, PT, R27, c[0x0][0x178], !P0 ;  /* 0x00005e001b007a0c */ /* 0x004fe40004741270 */
[----:B------:R-:W-:Y:S02]  /*a1870*/  ISETP.LT.AND P1, PT, R23, c[0x0][0x178], !P0 ;  /* 0x00005e0017007a0c */ /* 0x000fe40004721270 */
[----:B------:R-:W-:Y:S02]  /*a1880*/  ISETP.GE.AND P0, PT, R5, c[0x0][0x17c], PT ;  /* 0x00005f0005007a0c */ /* 0x000fe40003f06270 */
[----:B------:R-:W2:Y:S01]  /*a1890*/  LDL.LU R5, [R1+0x32fc] ;  /* 0x0032fc0001057983 */ /* 0x000ea20000300800 */
[----:B0-----:R-:W-:-:S03]  /*a18a0*/  IMAD.WIDE R8, R50, 0x2, R10 ;  /* 0x0000000232087825 */ /* 0x001fc600078e020a */
[----:B------:R-:W3:Y:S01]  /*a18b0*/  LDL.LU R53, [R1+0x190] ;  /* 0x0001900001357983 */ /* 0x000ee20000300800 */
[----:B------:R-:W-:-:S03]  /*a18c0*/  IMAD R0, R3, 0x20, R0 ;  /* 0x0000002003007824 */ /* 0x000fc600078e0200 */
[----:B------:R0:W-:Y:S04]  /*a18d0*/  @P2 STG.E.U16 [R8.64], R56 ;  /* 0x0000003808002986 */ /* 0x0001e8000c101508 */
[----:B------:R-:W4:Y:S04]  /*a18e0*/  LDL.LU R55, [R1+0x150] ;  /* 0x0001500001377983 */ /* 0x000f280000300800 */
[----:B------:R-:W3:Y:S01]  /*a18f0*/  LDL.LU R43, [R1+0x3300] ;  /* 0x00330000012b7983 */ /* 0x000ee20000300800 */
[----:B0-----:R-:W-:-:S04]  /*a1900*/  LEA R8, P2, R0, c[0x0][0x170], 0x1 ;  /* 0x00005c0000087a11 */ /* 0x001fc800078408ff */
[----:B------:R-:W-:-:S05]  /*a1910*/  LEA.HI.X.SX32 R9, R0, c[0x0][0x174], 0x1, P2 ;  /* 0x00005d0000097a11 */ /* 0x000fca00010f0eff */
[----:B------:R-:W-:Y:S01]  /*a1920*/  IMAD.WIDE R48, R50, 0x2, R8 ;  /* 0x0000000232307825 */ /* 0x000fe200078e0208 */
[----:B------:R-:W-:Y:S02]  /*a1930*/  PRMT R3, R6, 0x7632, R3 ;  /* 0x0000763206037816 */ /* 0x000fe40000000003 */
[----:B------:R-:W3:Y:S04]  /*a1940*/  LDL.LU R6, [R1+0x30] ;  /* 0x0000300001067983 */ /* 0x000ee80000300800 */
[----:B------:R0:W-:Y:S01]  /*a1950*/  @P1 STG.E.U16 [R48.64], R52 ;  /* 0x0000003430001986 */ /* 0x0001e2000c101508 */
[----:B------:R-:W-:Y:S02]  /*a1960*/  ISETP.LT.AND P1, PT, R42, c[0x0][0x178], !P0 ;  /* 0x00005e002a007a0c */ /* 0x000fe40004721270 */
[----:B------:R-:W-:-:S05]  /*a1970*/  IADD3 R0, R50, c[0x0][0x198], RZ ;  /* 0x0000660032007a10 */ /* 0x000fca0007ffe0ff */
[----:B0-----:R-:W-:-:S06]  /*a1980*/  IMAD.WIDE R48, R0, 0x2, R46 ;  /* 0x0000000200307825 */ /* 0x001fcc00078e022e */
[----:B------:R0:W-:Y:S01]  /*a1990*/  @P1 STG.E.U16 [R48.64], R3 ;  /* 0x0000000330001986 */ /* 0x0001e2000c101508 */
[----:B------:R-:W-:Y:S02]  /*a19a0*/  ISETP.LT.AND P1, PT, R57, c[0x0][0x178], !P0 ;  /* 0x00005e0039007a0c */ /* 0x000fe40004721270 */
[----:B0-----:R-:W-:Y:S01]  /*a19b0*/  PRMT R3, R58, 0x7632, R3 ;  /* 0x000076323a037816 */ /* 0x001fe20000000003 */
[----:B------:R-:W-:-:S10]  /*a19c0*/  IMAD.WIDE R48, R0, 0x2, R44 ;  /* 0x0000000200307825 */ /* 0x000fd400078e022c */
[----:B------:R0:W-:Y:S01]  /*a19d0*/  @P1 STG.E.U16 [R48.64], R3 ;  /* 0x0000000330001986 */ /* 0x0001e2000c101508 */
[----:B------:R-:W-:Y:S02]  /*a19e0*/  ISETP.LT.AND P1, PT, R27, c[0x0][0x178], !P0 ;  /* 0x00005e001b007a0c */ /* 0x000fe40004721270 */
[----:B------:R-:W-:Y:S02]  /*a19f0*/  ISETP.LT.AND P0, PT, R23, c[0x0][0x178], !P0 ;  /* 0x00005e0017007a0c */ /* 0x000fe40004701270 */
[----:B0-----:R-:W-:Y:S01]  /*a1a00*/  PRMT R3, R56, 0x7632, R3 ;  /* 0x0000763238037816 */ /* 0x001fe20000000003 */
[----:B------:R-:W-:-:S08]  /*a1a10*/  IMAD.WIDE R48, R0, 0x2, R10 ;  /* 0x0000000200307825 */ /* 0x000fd000078e020a */
[----:B------:R0:W-:Y:S02]  /*a1a20*/  @P1 STG.E.U16 [R48.64], R3 ;  /* 0x0000000330001986 */ /* 0x0001e4000c101508 */
[----:B0-----:R-:W-:Y:S01]  /*a1a30*/  PRMT R3, R52, 0x7632, R3 ;  /* 0x0000763234037816 */ /* 0x001fe20000000003 */
[----:B------:R-:W-:-:S05]  /*a1a40*/  IMAD.WIDE R48, R0, 0x2, R8 ;  /* 0x0000000200307825 */ /* 0x000fca00078e0208 */
[----:B------:R0:W-:Y:S01]  /*a1a50*/  @P0 STG.E.U16 [R48.64], R3 ;  /* 0x0000000330000986 */ /* 0x0001e2000c101508 */
[----:B--2---:R-:W-:-:S03]  /*a1a60*/  ISETP.GE.AND P0, PT, R5, c[0x0][0x17c], PT ;  /* 0x00005f0005007a0c */ /* 0x004fc60003f06270 */
[----:B------:R-:W2:Y:S01]  /*a1a70*/  LDL.LU R5, [R1+0x3304] ;  /* 0x0033040001057983 */ /* 0x000ea20000300800 */
[----:B------:R-:W-:Y:S02]  /*a1a80*/  ISETP.LT.AND P2, PT, R42, c[0x0][0x178], !P0 ;  /* 0x00005e002a007a0c */ /* 0x000fe40004741270 */
[----:B------:R-:W-:Y:S01]  /*a1a90*/  IADD3 R0, R0, c[0x0][0x198], RZ ;  /* 0x0000660000007a10 */ /* 0x000fe20007ffe0ff */
[----:B------:R-:W2:Y:S01]  /*a1aa0*/  LDL.LU R58, [R1+0x3a0] ;  /* 0x0003a000013a7983 */ /* 0x000ea20000300800 */
[----:B------:R-:W-:-:S03]  /*a1ab0*/  ISETP.LT.AND P1, PT, R57, c[0x0][0x178], !P0 ;  /* 0x00005e0039007a0c */ /* 0x000fc60004721270 */
[C---:B0-----:R-:W-:Y:S01]  /*a1ac0*/  IMAD.WIDE R48, R0.reuse, 0x2, R46 ;  /* 0x0000000200307825 */ /* 0x041fe200078e022e */
[----:B------:R-:W2:Y:S04]  /*a1ad0*/  LDL.LU R56, [R1+0x1a0] ;  /* 0x0001a00001387983 */ /* 0x000ea80000300800 */
[----:B------:R-:W2:Y:S04]  /*a1ae0*/  LDL.LU R52, [R1+0x160] ;  /* 0x0001600001347983 */ /* 0x000ea80000300800 */
[----:B------:R0:W-:Y:S01]  /*a1af0*/  @P2 STG.E.U16 [R48.64], R51 ;  /* 0x0000003330002986 */ /* 0x0001e2000c101508 */
[----:B------:R-:W-:Y:S01]  /*a1b00*/  ISETP.LT.AND P2, PT, R27, c[0x0][0x178], !P0 ;  /* 0x00005e001b007a0c */ /* 0x000fe20004741270 */
[----:B0-----:R-:W-:-:S05]  /*a1b10*/  IMAD.WIDE R48, R0, 0x2, R44 ;  /* 0x0000000200307825 */ /* 0x001fca00078e022c */
[----:B---3--:R0:W-:Y:S01]  /*a1b20*/  @P1 STG.E.U16 [R48.64], R53 ;  /* 0x0000003530001986 */ /* 0x0081e2000c101508 */
[----:B------:R-:W-:Y:S02]  /*a1b30*/  ISETP.LT.AND P1, PT, R23, c[0x0][0x178], !P0 ;  /* 0x00005e0017007a0c */ /* 0x000fe40004721270 */
[----:B------:R-:W-:Y:S02]  /*a1b40*/  ISETP.GE.AND P0, PT, R43, c[0x0][0x17c], PT ;  /* 0x00005f002b007a0c */ /* 0x000fe40003f06270 */
[----:B------:R-:W3:Y:S01]  /*a1b50*/  LDL.LU R43, [R1+0x3308] ;  /* 0x00330800012b7983 */ /* 0x000ee20000300800 */
[----:B0-----:R-:W-:-:S05]  /*a1b60*/  IMAD.WIDE R48, R0, 0x2, R10 ;  /* 0x0000000200307825 */ /* 0x001fca00078e020a */
[----:B----4-:R0:W-:Y:S01]  /*a1b70*/  @P2 STG.E.U16 [R48.64], R55 ;  /* 0x0000003730002986 */ /* 0x0101e2000c101508 */
[----:B------:R-:W-:-:S03]  /*a1b80*/  PRMT R3, R51, 0x7632, R3 ;  /* 0x0000763233037816 */ /* 0x000fc60000000003 */
[----:B------:R-:W4:Y:S01]  /*a1b90*/  LDL.LU R51, [R1+0x110] ;  /* 0x0001100001337983 */ /* 0x000f220000300800 */
[C---:B0-----:R-:W-:Y:S01]  /*a1ba0*/  IMAD.WIDE R48, R0.reuse, 0x2, R8 ;  /* 0x0000000200307825 */ /* 0x041fe200078e0208 */
[----:B------:R-:W-:-:S04]  /*a1bb0*/  IADD3 R0, R0, c[0x0][0x198], RZ ;  /* 0x0000660000007a10 */ /* 0x000fc80007ffe0ff */
[----:B------:R0:W-:Y:S01]  /*a1bc0*/  @P1 STG.E.U16 [R48.64], R6 ;  /* 0x0000000630001986 */ /* 0x0001e2000c101508 */
[----:B------:R-:W-:Y:S01]  /*a1bd0*/  ISETP.LT.AND P1, PT, R42, c[0x0][0x178], !P0 ;  /* 0x00005e002a007a0c */ /* 0x000fe20004721270 */
[----:B0-----:R-:W-:-:S12]  /*a1be0*/  IMAD.WIDE R48, R0, 0x2, R46 ;  /* 0x0000000200307825 */ /* 0x001fd800078e022e */
        /* <DEDUP_REMOVED lines=14> */
[----:B------:R-:W2:Y:S04]  /*a1cd0*/  LDL.LU R5, [R1+0x330c] ;  /* 0x00330c0001057983 */ /* 0x000ea80000300800 */
[----:B------:R-:W2:Y:S01]  /*a1ce0*/  LDL.LU R6, [R1+0x3b0] ;  /* 0x0003b00001067983 */ /* 0x000ea20000300800 */
[----:B------:R-:W-:Y:S02]  /*a1cf0*/  ISETP.LT.AND P2, PT, R42, c[0x0][0x178], !P0 ;  /* 0x00005e002a007a0c */ /* 0x000fe40004741270 */
[----:B------:R-:W-:Y:S02]  /*a1d00*/  IADD3 R0, R0, c[0x0][0x198], RZ ;  /* 0x0000660000007a10 */ /* 0x000fe40007ffe0ff */
[----:B------:R-:W-:-:S03]  /*a1d10*/  ISETP.LT.AND P1, PT, R57, c[0x0][0x178], !P0 ;  /* 0x00005e0039007a0c */ /* 0x000fc60004721270 */
[----:B0-----:R-:W-:-:S06]  /*a1d20*/  IMAD.WIDE R48, R0, 0x2, R46 ;  /* 0x0000000200307825 */ /* 0x001fcc00078e022e */
[----:B------:R0:W-:Y:S01]  /*a1d30*/  @P2 STG.E.U16 [R48.64], R58 ;  /* 0x0000003a30002986 */ /* 0x0001e2000c101508 */
[----:B------:R-:W-:Y:S01]  /*a1d40*/  ISETP.LT.AND P2, PT, R27, c[0x0][0x178], !P0 ;  /* 0x00005e001b007a0c */ /* 0x000fe20004741270 */
[----:B0-----:R-:W-:-:S05]  /*a1d50*/  IMAD.WIDE R48, R0, 0x2, R44 ;  /* 0x0000000200307825 */ /* 0x001fca00078e022c */
[----:B------:R0:W-:Y:S01]  /*a1d60*/  @P1 STG.E.U16 [R48.64], R56 ;  /* 0x0000003830001986 */ /* 0x0001e2000c101508 */
[----:B------:R-:W-:Y:S02]  /*a1d70*/  ISETP.LT.AND P1, PT, R23, c[0x0][0x178], !P0 ;  /* 0x00005e0017007a0c */ /* 0x000fe40004721270 */
[----:B---3--:R-:W-:Y:S02]  /*a1d80*/  ISETP.GE.AND P0, PT, R43, c[0x0][0x17c], PT ;  /* 0x00005f002b007a0c */ /* 0x008fe40003f06270 */
[----:B------:R-:W3:Y:S04]  /*a1d90*/  LDL.LU R43, [R1+0x3310] ;  /* 0x00331000012b7983 */ /* 0x000ee80000300800 */
[----:B------:R-:W3:Y:S01]  /*a1da0*/  LDL.LU R53, [R1+0x1b0] ;  /* 0x0001b00001357983 */ /* 0x000ee20000300800 */
[----:B0-----:R-:W-:-:S03]  /*a1db0*/  IMAD.WIDE R48, R0, 0x2, R10 ;  /* 0x0000000200307825 */ /* 0x001fc600078e020a */
[----:B------:R-:W3:Y:S04]  /*a1dc0*/  LDL.LU R55, [R1+0x170] ;  /* 0x0001700001377983 */ /* 0x000ee80000300800 */
[----:B------:R0:W-:Y:S02]  /*a1dd0*/  @P2 STG.E.U16 [R48.64], R52 ;  /* 0x0000003430002986 */ /* 0x0001e4000c101508 */
[C---:B0-----:R-:W-:Y:S01]  /*a1de0*/  IMAD.WIDE R48, R0.reuse, 0x2, R8 ;  /* 0x0000000200307825 */ /* 0x041fe200078e0208 */
[----:B------:R-:W-:-:S04]  /*a1df0*/  IADD3 R0, R0, c[0x0][0x198], RZ ;  /* 0x0000660000007a10 */ /* 0x000fc80007ffe0ff */
[----:B----4-:R0:W-:Y:S01]  /*a1e00*/  @P1 STG.E.U16 [R48.64], R51 ;  /* 0x0000003330001986 */ /* 0x0101e2000c101508 */
[----:B------:R-:W-:Y:S02]  /*a1e10*/  ISETP.LT.AND P1, PT, R42, c[0x0][0x178], !P0 ;  /* 0x00005e002a007a0c */ /* 0x000fe40004721270 */
[----:B------:R-:W-:Y:S01]  /*a1e20*/  PRMT R3, R58, 0x7632, R3 ;  /* 0x000076323a037816 */ /* 0x000fe20000000003 */
[----:B0-----:R-:W-:-:S10]  /*a1e30*/  IMAD.WIDE R48, R0, 0x2, R46 ;  /* 0x0000000200307825 */ /* 0x001fd400078e022e */
        /* <DEDUP_REMOVED lines=13> */
[----:B------:R-:W-:-:S05]  /*a1f10*/  IADD3 R0, R0, c[0x0][0x198], RZ ;  /* 0x0000660000007a10 */ /* 0x000fca0007ffe0ff */
[----:B0-----:R-:W-:Y:S01]  /*a1f20*/  IMAD.WIDE R48, R0, 0x2, R46 ;  /* 0x0000000200307825 */ /* 0x001fe200078e022e */
[----:B--2---:R-:W-:Y:S02]  /*a1f30*/  ISETP.GE.AND P0, PT, R5, c[0x0][0x17c], PT ;  /* 0x00005f0005007a0c */ /* 0x004fe40003f06270 */
[----:B------:R-:W2:Y:S02]  /*a1f40*/  LDL.LU R5, [R1+0x3314] ;  /* 0x0033140001057983 */ /* 0x000ea40000300800 */
[----:B------:R-:W-:Y:S02]  /*a1f50*/  ISETP.LT.AND P2, PT, R42, c[0x0][0x178], !P0 ;  /* 0x00005e002a007a0c */ /* 0x000fe40004741270 */
[----:B------:R-:W4:Y:S01]  /*a1f60*/  LDL.LU R58, [R1+0x2f4] ;  /* 0x0002f400013a7983 */ /* 0x000f220000300800 */
[----:B------:R-:W-:-:S03]  /*a1f70*/  PRMT R3, R6, 0x7632, R3 ;  /* 0x0000763206037816 */ /* 0x000fc60000000003 */
[----:B------:R-:W4:Y:S04]  /*a1f80*/  LDL.LU R56, [R1+0x24] ;  /* 0x0000240001387983 */ /* 0x000f280000300800 */
[----:B------:R-:W4:Y:S04]  /*a1f90*/  LDL.LU R52, [R1+0x14] ;  /* 0x0000140001347983 */ /* 0x000f280000300800 */
[----:B------:R0:W-:Y:S04]  /*a1fa0*/  @P2 STG.E.U16 [R48.64], R6 ;  /* 0x0000000630002986 */ /* 0x0001e8000c101508 */
[----:B0-----:R-:W4:Y:S01]  /*a1fb0*/  LDL.LU R6, [R1+0x3318] ;  /* 0x0033180001067983 */ /* 0x001f220000300800 */
[----:B------:R-:W-:Y:S01]  /*a1fc0*/  ISETP.LT.AND P1, PT, R57, c[0x0][0x178], !P0 ;  /* 0x00005e0039007a0c */ /* 0x000fe20004721270 */
[----:B------:R-:W-:Y:S01]  /*a1fd0*/  IMAD.WIDE R48, R0, 0x2, R44 ;  /* 0x0000000200307825 */ /* 0x000fe200078e022c */
[----:B------:R-:W-:Y:S01]  /*a1fe0*/  ISETP.LT.AND P2, PT, R27, c[0x0][0x178], !P0 ;  /* 0x00005e001b007a0c */ /* 0x000fe20004741270 */
[----:B------:R-:W4:Y:S10]  /*a1ff0*/  LDL.LU R51, [R1+0x4] ;  /* 0x0000040001337983 */ /* 0x000f340000300800 */
[----:B---3--:R0:W-:Y:S01]  /*a2000*/  @P1 STG.E.U16 [R48.64], R53 ;  /* 0x0000003530001986 */ /* 0x0081e2000c101508 */
[----:B------:R-:W-:-:S02]  /*a2010*/  ISETP.LT.AND P1, PT, R23, c[0x0][0x178], !P0 ;  /* 0x00005e0017007a0c */ /* 0x000fc40004721270 */
[----:B------:R-:W-:Y:S01]  /*a2020*/  ISETP.GE.AND P0, PT, R43, c[0x0][0x17c], PT ;  /* 0x00005f002b007a0c */ /* 0x000fe20003f06270 */
[----:B0-----:R-:W-:-:S05]  /*a2030*/  IMAD.WIDE R48, R0, 0x2, R10 ;  /* 0x0000000200307825 */ /* 0x001fca00078e020a */
[----:B------:R0:W-:Y:S02]  /*a2040*/  @P2 STG.E.U16 [R48.64], R55 ;  /* 0x0000003730002986 */ /* 0x0001e4000c101508 */
        /* <DEDUP_REMOVED lines=16> */
[C---:B------:R-:W-:Y:S01]  /*a2150*/  IMAD.WIDE R48, R0.reuse, 0x2, R8 ;  /* 0x0000000200307825 */ /* 0x040fe200078e0208 */
[----:B------:R-:W3:Y:S04]  /*a2160*/  LDL.LU R60, [R1+0x3734] ;  /* 0x00373400013c7983 */ /* 0x000ee80000300800 */
[----:B------:R0:W-:Y:S01]  /*a2170*/  @P0 STG.E.U16 [R48.64], R3 ;  /* 0x0000000330000986 */ /* 0x0001e2000c101508 */
[----:B------:R-:W-:-:S05]  /*a2180*/  IADD3 R0, R0, c[0x0][0x198], RZ ;  /* 0x0000660000007a10 */ /* 0x000fca0007ffe0ff */
[----:B0-----:R-:W-:Y:S01]  /*a2190*/  IMAD.WIDE R48, R0, 0x2, R46 ;  /* 0x0000000200307825 */ /* 0x001fe200078e022e */
[----:B--2---:R-:W-:Y:S02]  /*a21a0*/  ISETP.GE.AND P0, PT, R5, c[0x0][0x17c], PT ;  /* 0x00005f0005007a0c */ /* 0x004fe40003f06270 */
[----:B------:R-:W2:Y:S02]  /*a21b0*/  LDL.LU R5, [R1+0x331c] ;  /* 0x00331c0001057983 */ /* 0x000ea40000300800 */
[----:B------:R-:W-:Y:S02]  /*a21c0*/  ISETP.LT.AND P2, PT, R42, c[0x0][0x178], !P0 ;  /* 0x00005e002a007a0c */ /* 0x000fe40004741270 */
[----:B------:R-:W-:Y:S01]  /*a21d0*/  ISETP.LT.AND P1, PT, R57, c[0x0][0x178], !P0 ;  /* 0x00005e0039007a0c */ /* 0x000fe20004721270 */
[----:B------:R-:W3:Y:S04]  /*a21e0*/  LDL.LU R53, [R1+0x394] ;  /* 0x0003940001357983 */ /* 0x000ee80000300800 */
[----:B------:R-:W3:Y:S06]  /*a21f0*/  LDL.LU R55, [R1+0x194] ;  /* 0x0001940001377983 */ /* 0x000eec0000300800 */
[----:B----4-:R0:W-:Y:S01]  /*a2200*/  @P2 STG.E.U16 [R48.64], R58 ;  /* 0x0000003a30002986 */ /* 0x0101e2000c101508 */
[----:B------:R-:W-:Y:S01]  /*a2210*/  ISETP.LT.AND P2, PT, R27, c[0x0][0x178], !P0 ;  /* 0x00005e001b007a0c */ /* 0x000fe20004741270 */
[----:B0-----:R-:W-:-:S05]  /*a2220*/  IMAD.WIDE R48, R0, 0x2, R44 ;  /* 0x0000000200307825 */ /* 0x001fca00078e022c */
[----:B------:R0:W-:Y:S01]  /*a2230*/  @P1 STG.E.U16 [R48.64], R56 ;  /* 0x0000003830001986 */ /* 0x0001e2000c101508 */
[----:B------:R-:W-:Y:S02]  /*a2240*/  ISETP.LT.AND P1, PT, R23, c[0x0][0x178], !P0 ;  /* 0x00005e0017007a0c */ /* 0x000fe40004721270 */
[----:B------:R-:W-:Y:S02]  /*a2250*/  ISETP.GE.AND P0, PT, R6, c[0x0][0x17c], PT ;  /* 0x00005f0006007a0c */ /* 0x000fe40003f06270 */
[----:B------:R-:W4:Y:S04]  /*a2260*/  LDL.LU R6, [R1+0x154] ;  /* 0x0001540001067983 */ /* 0x000f280000300800 */
[----:B------:R-:W4:Y:S01]  /*a2270*/  LDL.LU R50, [R1+0x3320] ;  /* 0x0033200001327983 */ /* 0x000f220000300800 */
[----:B0-----:R-:W-:Y:S01]  /*a2280*/  IMAD.WIDE R48, R0, 0x2, R10 ;  /* 0x0000000200307825 */ /* 0x001fe200078e020a */
[----:B------:R-:W-:-:S02]  /*a2290*/  PRMT R3, R58, 0x7632, R3 ;  /* 0x000076323a037816 */ /* 0x000fc40000000003 */
[----:B------:R-:W4:Y:S04]  /*a22a0*/  LDL.LU R43, [R1+0x3324] ;  /* 0x00332400012b7983 */ /* 0x000f280000300800 */
        /* <DEDUP_REMOVED lines=24> */
[----:B------:R-:W-:Y:S01]  /*a2430*/  ISETP.LT.AND P1, PT, R57, c[0x0][0x178], !P0 ;  /* 0x00005e0039007a0c */ /* 0x000fe20004721270 */
[----:B------:R-:W2:Y:S10]  /*a2440*/  LDL.LU R51, [R1+0x1a4] ;  /* 0x0001a40001337983 */ /* 0x000eb40000300800 */
[----:B---3--:R0:W-:Y:S01]  /*a2450*/  @P2 STG.E.U16 [R48.64], R53 ;  /* 0x0000003530002986 */ /* 0x0081e2000c101508 */
[----:B------:R-:W-:Y:S01]  /*a2460*/  ISETP.LT.AND P2, PT, R27, c[0x0][0x178], !P0 ;  /* 0x00005e001b007a0c */ /* 0x000fe20004741270 */
[----:B0-----:R-:W-:-:S05]  /*a2470*/  IMAD.WIDE R48, R0, 0x2, R44 ;  /* 0x0000000200307825 */ /* 0x001fca00078e022c */
[----:B------:R0:W-:Y:S01]  /*a2480*/  @P1 STG.E.U16 [R48.64], R55 ;  /* 0x0000003730001986 */ /* 0x0001e2000c101508 */
[----:B------:R-:W-:Y:S01]  /*a2490*/  ISETP.LT.AND P1, PT, R23, c[0x0][0x178], !P0 ;  /* 0x00005e0017007a0c */ /* 0x000fe20004721270 */
[----:B0-----:R-:W-:Y:S01]  /*a24a0*/  IMAD.WIDE R48, R0, 0x2, R10 ;  /* 0x0000000200307825 */ /* 0x001fe200078e020a */
[----:B----4-:R-:W-:Y:S02]  /*a24b0*/  ISETP.GE.AND P0, PT, R50, c[0x0][0x17c], PT ;  /* 0x00005f0032007a0c */ /* 0x010fe40003f06270 */
[----:B------:R-:W-:Y:S01]  /*a24c0*/  PRMT R3, R53, 0x7632, R3 ;  /* 0x0000763235037816 */ /* 0x000fe20000000003 */
[----:B------:R-:W3:Y:S04]  /*a24d0*/  LDL.LU R50, [R1+0x3328] ;  /* 0x0033280001327983 */ /* 0x000ee80000300800 */
        /* <DEDUP_REMOVED lines=12> */
[----:B0-----:R-:W-:Y:S01]  /*a25a0*/  PRMT R3, R6, 0x7632, R3 ;  /* 0x0000763206037816 */ /* 0x001fe20000000003 */
[----:B------:R-:W-:Y:S01]  /*a25b0*/  IMAD.WIDE R48, R0, 0x2, R10 ;  /* 0x0000000200307825 */ /* 0x000fe200078e020a */
[----:B------:R-:W4:Y:S09]  /*a25c0*/  LDL.LU R6, [R1+0x332c] ;  /* 0x00332c0001067983 */ /* 0x000f320000300800 */
[----:B------:R0:W-:Y:S02]  /*a25d0*/  @P1 STG.E.U16 [R48.64], R3 ;  /* 0x0000000330001986 */ /* 0x0001e4000c101508 */
[----:B0-----:R-:W-:-:S02]  /*a25e0*/  PRMT R3, R60, 0x7632, R3 ;  /* 0x000076323c037816 */ /* 0x001fc40000000003 */
[----:B------:R-:W4:Y:S01]  /*a25f0*/  LDL.LU R60, [R1+0x3730] ;  /* 0x00373000013c7983 */ /* 0x000f220000300800 */
[----:B------:R-:W-:Y:S01]  /*a2600*/  ISETP.LT.AND P0, PT, R23, c[0x0][0x178], !P0 ;  /* 0x00005e0017007a0c */ /* 0x000fe20004701270 */
[C---:B------:R-:W-:Y:S01]  /*a2610*/  IMAD.WIDE R48, R0.reuse, 0x2, R8 ;  /* 0x0000000200307825 */ /* 0x040fe200078e0208 */
[----:B------:R-:W-:-:S11]  /*a2620*/  IADD3 R0, R0, c[0x0][0x198], RZ ;  /* 0x0000660000007a10 */ /* 0x000fd60007ffe0ff */
[----:B------:R0:W-:Y:S01]  /*a2630*/  @P0 STG.E.U16 [R48.64], R3 ;  /* 0x0000000330000986 */ /* 0x0001e2000c101508 */
[----:B------:R-:W-:-:S03]  /*a2640*/  ISETP.GE.AND P0, PT, R43, c[0x0][0x17c], PT ;  /* 0x00005f002b007a0c */ /* 0x000fc60003f06270 */
[----:B------:R-:W4:Y:S01]  /*a2650*/  LDL.LU R43, [R1+0x3330] ;  /* 0x00333000012b7983 */ /* 0x000f220000300800 */
[----:B------:R-:W-:Y:S02]  /*a2660*/  ISETP.LT.AND P2, PT, R42, c[0x0][0x178], !P0 ;  /* 0x00005e002a007a0c */ /* 0x000fe40004741270 */
[----:B------:R-:W-:Y:S01]  /*a2670*/  ISETP.LT.AND P1, PT, R57, c[0x0][0x178], !P0 ;  /* 0x00005e0039007a0c */ /* 0x000fe20004721270 */
[----:B0-----:R-:W-:-:S10]  /*a2680*/  IMAD.WIDE R48, R0, 0x2, R46 ;  /* 0x0000000200307825 */ /* 0x001fd400078e022e */
[----:B--2---:R0:W-:Y:S01]  /*a2690*/  @P2 STG.E.U16 [R48.64], R5 ;  /* 0x0000000530002986 */ /* 0x0041e2000c101508 */
[----:B------:R-:W-:Y:S01]  /*a26a0*/  ISETP.LT.AND P2, PT, R27, c[0x0][0x178], !P0 ;  /* 0x00005e001b007a0c */ /* 0x000fe20004741270 */
[----:B0-----:R-:W-:-:S05]  /*a26b0*/  IMAD.WIDE R48, R0, 0x2, R44 ;  /* 0x0000000200307825 */ /* 0x001fca00078e022c */
[----:B------:R0:W-:Y:S01]  /*a26c0*/  @P1 STG.E.U16 [R48.64], R51 ;  /* 0x0000003330001986 */ /* 0x0001e2000c101508 */
[----:B------:R-:W-:Y:S01]  /*a26d0*/  ISETP.LT.AND P1, PT, R23, c[0x0][0x178], !P0 ;  /* 0x00005e0017007a0c */ /* 0x000fe20004721270 */
[----:B0-----:R-:W-:Y:S01]  /*a26e0*/  IMAD.WIDE R48, R0, 0x2, R10 ;  /* 0x0000000200307825 */ /* 0x001fe200078e020a */
[----:B------:R-:W-:Y:S02]  /*a26f0*/  PRMT R3, R5, 0x7632, R3 ;  /* 0x0000763205037816 */ /* 0x000fe40000000003 */
[----:B------:R-:W2:Y:S01]  /*a2700*/  LDL.LU R5, [R1+0x3334] ;  /* 0x0033340001057983 */ /* 0x000ea20000300800 */
[----:B---3--:R-:W-:-:S03]  /*a2710*/  ISETP.GE.AND P0, PT, R50, c[0x0][0x17c], PT ;  /* 0x00005f0032007a0c */ /* 0x008fc60003f06270 */
[----:B----4-:R0:W-:Y:S02]  /*a2720*/  @P2 STG.E.U16 [R48.64], R60 ;  /* 0x0000003c30002986 */ /* 0x0101e4000c101508 */
        /* <DEDUP_REMOVED lines=11> */
[----:B------:R-:W-:Y:S02]  /*a27e0*/  ISETP.GE.AND P3, PT, R6, c[0x0][0x17c], PT ;  /* 0x00005f0006007a0c */ /* 0x000fe40003f66270 */
[----:B------:R-:W3:Y:S04]  /*a27f0*/  LDL.LU R6, [R1+0x3338] ;  /* 0x0033380001067983 */ /* 0x000ee80000300800 */
[----:B------:R-:W4:Y:S01]  /*a2800*/  LDL.LU R59, [R1+0x174] ;  /* 0x00017400013b7983 */ /* 0x000f220000300800 */
[----:B0-----:R-:W-:Y:S01]  /*a2810*/  PRMT R3, R60, 0x7632, R3 ;  /* 0x000076323c037816 */ /* 0x001fe20000000003 */
[----:B------:R-:W-:-:S02]  /*a2820*/  IMAD.WIDE R48, R0, 0x2, R10 ;  /* 0x0000000200307825 */ /* 0x000fc400078e020a */
[----:B------:R-:W3:Y:S04]  /*a2830*/  LDL.LU R55, [R1+0x124] ;  /* 0x0001240001377983 */ /* 0x000ee80000300800 */
[----:B------:R0:W-:Y:S04]  /*a2840*/  @P1 STG.E.U16 [R48.64], R3 ;  /* 0x0000000330001986 */ /* 0x0001e8000c101508 */
[----:B------:R-:W3:Y:S01]  /*a2850*/  LDL.LU R60, [R1+0x372c] ;  /* 0x00372c00013c7983 */ /* 0x000ee20000300800 */
[----:B0-----:R-:W-:-:S03]  /*a2860*/  PRMT R3, R61, 0x7632, R3 ;  /* 0x000076323d037816 */ /* 0x001fc60000000003 */
[----:B------:R-:W3:Y:S01]  /*a2870*/  LDL.LU R61, [R1+0x3728] ;  /* 0x00372800013d7983 */ /* 0x000ee20000300800 */
[----:B------:R-:W-:Y:S02]  /*a2880*/  ISETP.LT.AND P0, PT, R23, c[0x0][0x178], !P0 ;  /* 0x00005e0017007a0c */ /* 0x000fe40004701270 */
[----:B------:R-:W-:Y:S01]  /*a2890*/  ISETP.LT.AND P4, PT, R42, c[0x0][0x178], !P3 ;  /* 0x00005e002a007a0c */ /* 0x000fe20005f81270 */
[C---:B------:R-:W-:Y:S01]  /*a28a0*/  IMAD.WIDE R48, R0.reuse, 0x2, R8 ;  /* 0x0000000200307825 */ /* 0x040fe200078e0208 */
[----:B------:R-:W-:Y:S01]  /*a28b0*/  ISETP.LT.AND P1, PT, R57, c[0x0][0x178], !P3 ;  /* 0x00005e0039007a0c */ /* 0x000fe20005f21270 */
[----:B------:R-:W4:Y:S01]  /*a28c0*/  LDL.LU R58, [R1+0x2f8] ;  /* 0x0002f800013a7983 */ /* 0x000f220000300800 */
[----:B------:R-:W-:-:S05]  /*a28d0*/  IADD3 R0, R0, c[0x0][0x198], RZ ;  /* 0x0000660000007a10 */ /* 0x000fca0007ffe0ff */
[C---:B------:R-:W-:Y:S02]  /*a28e0*/  IMAD.WIDE R50, R0.reuse, 0x2, R44 ;  /* 0x0000000200327825 */ /* 0x040fe400078e022c */
[----:B------:R0:W-:Y:S01]  /*a28f0*/  @P0 STG.E.U16 [R48.64], R3 ;  /* 0x0000000330000986 */ /* 0x0001e2000c101508 */
[----:B------:R-:W-:Y:S01]  /*a2900*/  ISETP.GE.AND P2, PT, R43, c[0x0][0x17c], PT ;  /* 0x00005f002b007a0c */ /* 0x000fe20003f46270 */
[C---:B0-----:R-:W-:Y:S01]  /*a2910*/  IMAD.WIDE R48, R0.reuse, 0x2, R46 ;  /* 0x0000000200307825 */ /* 0x041fe200078e022e */
[----:B------:R-:W-:Y:S02]  /*a2920*/  IADD3 R3, R0, c[0x0][0x198], RZ ;  /* 0x0000660000037a10 */ /* 0x000fe40007ffe0ff */
[----:B--2---:R-:W-:Y:S02]  /*a2930*/  ISETP.GE.AND P0, PT, R5, c[0x0][0x17c], PT ;  /* 0x00005f0005007a0c */ /* 0x004fe40003f06270 */
[----:B------:R-:W2:Y:S04]  /*a2940*/  LDL.LU R5, [R1+0x28] ;  /* 0x0000280001057983 */ /* 0x000ea80000300800 */
[----:B---3--:R0:W-:Y:S01]  /*a2950*/  @P4 STG.E.U16 [R48.64], R61 ;  /* 0x0000003d30004986 */ /* 0x0081e2000c101508 */
[----:B------:R-:W-:-:S03]  /*a2960*/  PRMT R54, R61, 0x7632, R54 ;  /* 0x000076323d367816 */ /* 0x000fc60000000036 */
[----:B------:R1:W-:Y:S01]  /*a2970*/  @P1 STG.E.U16 [R50.64], R60 ;  /* 0x0000003c32001986 */ /* 0x0003e2000c101508 */
[----:B------:R-:W-:-:S03]  /*a2980*/  ISETP.GE.AND P1, PT, R6, c[0x0][0x17c], PT ;  /* 0x00005f0006007a0c */ /* 0x000fc60003f26270 */
[----:B0-----:R-:W3:Y:S01]  /*a2990*/  LDL.LU R61, [R1+0x3724] ;  /* 0x00372400013d7983 */ /* 0x001ee20000300800 */
[----:B------:R-:W-:-:S03]  /*a29a0*/  IMAD.WIDE R48, R0, 0x2, R10 ;  /* 0x0000000200307825 */ /* 0x000fc600078e020a */
[----:B------:R-:W2:Y:S01]  /*a29b0*/  LDL.LU R43, [R1+0x333c] ;  /* 0x00333c00012b7983 */ /* 0x000ea20000300800 */
[----:B-1----:R-:W-:Y:S01]  /*a29c0*/  IMAD.WIDE R50, R0, 0x2, R8 ;  /* 0x0000000200327825 */ /* 0x002fe200078e0208 */
[----:B------:R-:W-:Y:S02]  /*a29d0*/  PRMT R0, R60, 0x7632, R0 ;  /* 0x000076323c007816 */ /* 0x000fe40000000000 */
[----:B------:R-:W2:Y:S04]  /*a29e0*/  LDL.LU R60, [R1+0x3720] ;  /* 0x00372000013c7983 */ /* 0x000ea80000300800 */
[----:B------:R-:W2:Y:S01]  /*a29f0*/  LDL.LU R6, [R1+0x3340] ;  /* 0x0033400001067983 */ /* 0x000ea20000300800 */
[----:B------:R-:W-:Y:S02]  /*a2a00*/  ISETP.LT.AND P5, PT, R27, c[0x0][0x178], !P3 ;  /* 0x00005e001b007a0c */ /* 0x000fe40005fa1270 */
[----:B------:R-:W-:-:S02]  /*a2a10*/  ISETP.LT.AND P3, PT, R23, c[0x0][0x178], !P3 ;  /* 0x00005e0017007a0c */ /* 0x000fc40005f61270 */
[----:B------:R-:W-:Y:S01]  /*a2a20*/  ISETP.LT.AND P6, PT, R42, c[0x0][0x178], !P2 ;  /* 0x00005e002a007a0c */ /* 0x000fe200057c1270 */
[----:B------:R-:W-:Y:S01]  /*a2a30*/  IMAD.WIDE R52, R3, 0x2, R46 ;  /* 0x0000000203347825 */ /* 0x000fe200078e022e */
[----:B------:R-:W-:Y:S01]  /*a2a40*/  ISETP.LT.AND P4, PT, R57, c[0x0][0x178], !P2 ;  /* 0x00005e0039007a0c */ /* 0x000fe20005781270 */
[----:B------:R-:W2:Y:S06]  /*a2a50*/  LDL.LU R56, [R1+0x8] ;  /* 0x0000080001387983 */ /* 0x000eac0000300800 */
[----:B----4-:R0:W-:Y:S04]  /*a2a60*/  @P5 STG.E.U16 [R48.64], R59 ;  /* 0x0000003b30005986 */ /* 0x0101e8000c101508 */
[----:B------:R1:W-:Y:S01]  /*a2a70*/  @P3 STG.E.U16 [R50.64], R55 ;  /* 0x0000003732003986 */ /* 0x0003e2000c101508 */
[----:B------:R-:W-:-:S02]  /*a2a80*/  ISETP.LT.AND P3, PT, R27, c[0x0][0x178], !P2 ;  /* 0x00005e001b007a0c */ /* 0x000fc40005761270 */
[----:B------:R-:W-:Y:S01]  /*a2a90*/  ISETP.LT.AND P2, PT, R23, c[0x0][0x178], !P2 ;  /* 0x00005e0017007a0c */ /* 0x000fe20005741270 */
[----:B------:R-:W-:Y:S01]  /*a2aa0*/  @P6 STG.E.U16 [R52.64], R54 ;  /* 0x0000003634006986 */ /* 0x000fe2000c101508 */
[----:B0-----:R-:W-:Y:S01]  /*a2ab0*/  IMAD.WIDE R48, R3, 0x2, R44 ;  /* 0x0000000203307825 */ /* 0x001fe200078e022c */
[----:B------:R-:W-:-:S04]  /*a2ac0*/  ISETP.LT.AND P5, PT, R42, c[0x0][0x178], !P1 ;  /* 0x00005e002a007a0c */ /* 0x000fc80004fa1270 */
[----:B------:R0:W-:Y:S01]  /*a2ad0*/  @P4 STG.E.U16 [R48.64], R0 ;  /* 0x0000000030004986 */ /* 0x0001e2000c101508 */
[----:B------:R-:W-:Y:S01]  /*a2ae0*/  ISETP.LT.AND P4, PT, R57, c[0x0][0x178], !P1 ;  /* 0x00005e0039007a0c */ /* 0x000fe20004f81270 */
[C---:B-1----:R-:W-:Y:S01]  /*a2af0*/  IMAD.WIDE R50, R3.reuse, 0x2, R8 ;  /* 0x0000000203327825 */ /* 0x042fe200078e0208 */
[----:B0-----:R-:W-:-:S03]  /*a2b00*/  IADD3 R0, R3, c[0x0][0x198], RZ ;  /* 0x0000660003007a10 */ /* 0x001fc60007ffe0ff */
[----:B------:R-:W-:-:S04]  /*a2b10*/  IMAD.WIDE R48, R3, 0x2, R10 ;  /* 0x0000000203307825 */ /* 0x000fc800078e020a */
[C---:B------:R-:W-:Y:S01]  /*a2b20*/  IMAD.WIDE R52, R0.reuse, 0x2, R46 ;  /* 0x0000000200347825 */ /* 0x040fe200078e022e */
[----:B------:R-:W-:Y:S02]  /*a2b30*/  IADD3 R3, R0, c[0x0][0x198], RZ ;  /* 0x0000660000037a10 */ /* 0x000fe40007ffe0ff */
[----:B---3--:R-:W-:-:S05]  /*a2b40*/  PRMT R61, R59, 0x7632, R61 ;  /* 0x000076323b3d7816 */ /* 0x008fca000000003d */
[----:B------:R0:W-:Y:S01]  /*a2b50*/  @P3 STG.E.U16 [R48.64], R61 ;  /* 0x0000003d30003986 */ /* 0x0001e2000c101508 */
[----:B--2---:R-:W-:Y:S01]  /*a2b60*/  PRMT R60, R55, 0x7632, R60 ;  /* 0x00007632373c7816 */ /* 0x004fe2000000003c */
[----:B------:R-:W-:Y:S01]  /*a2b70*/  IMAD.WIDE R54, R0, 0x2, R44 ;  /* 0x0000000200367825 */ /* 0x000fe200078e022c */
[----:B------:R-:W-:Y:S02]  /*a2b80*/  ISETP.GE.AND P6, PT, R43, c[0x0][0x17c], PT ;  /* 0x00005f002b007a0c */ /* 0x000fe40003fc6270 */
[----:B------:R-:W-:Y:S01]  /*a2b90*/  ISETP.GE.AND P3, PT, R6, c[0x0][0x17c], PT ;  /* 0x00005f0006007a0c */ /* 0x000fe20003f66270 */
[----:B------:R1:W-:Y:S04]  /*a2ba0*/  @P2 STG.E.U16 [R50.64], R60 ;  /* 0x0000003c32002986 */ /* 0x0003e8000c101508 */
[----:B------:R-:W2:Y:S01]  /*a2bb0*/  LDL.LU R6, [R1+0x398] ;  /* 0x0003980001067983 */ /* 0x000ea20000300800 */
[----:B0-----:R-:W-:-:S03]  /*a2bc0*/  PRMT R61, R58, 0x7632, R61 ;  /* 0x000076323a3d7816 */ /* 0x001fc6000000003d */
[----:B------:R-:W3:Y:S01]  /*a2bd0*/  LDL.LU R59, [R1+0x198] ;  /* 0x00019800013b7983 */ /* 0x000ee20000300800 */
[----:B------:R-:W-:-:S03]  /*a2be0*/  IMAD.WIDE R48, R0, 0x2, R10 ;  /* 0x0000000200307825 */ /* 0x000fc600078e020a */
[----:B------:R0:W-:Y:S01]  /*a2bf0*/  @P5 STG.E.U16 [R52.64], R58 ;  /* 0x0000003a34005986 */ /* 0x0001e2000c101508 */
[----:B-1----:R-:W-:Y:S01]  /*a2c00*/  PRMT R60, R5, 0x7632, R60 ;  /* 0x00007632053c7816 */ /* 0x002fe2000000003c */
[----:B------:R-:W-:Y:S02]  /*a2c10*/  IMAD.WIDE R50, R0, 0x2, R8 ;  /* 0x0000000200327825 */ /* 0x000fe400078e0208 */
[----:B------:R-:W4:Y:S04]  /*a2c20*/  LDL.LU R43, [R1+0x3344] ;  /* 0x00334400012b7983 */ /* 0x000f280000300800 */
[----:B------:R1:W-:Y:S04]  /*a2c30*/  @P4 STG.E.U16 [R54.64], R5 ;  /* 0x0000000536004986 */ /* 0x0003e8000c101508 */
[----:B0-----:R-:W2:Y:S04]  /*a2c40*/  LDL.LU R58, [R1+0x158] ;  /* 0x00015800013a7983 */ /* 0x001ea80000300800 */
[----:B-1----:R-:W2:Y:S04]  /*a2c50*/  LDL.LU R5, [R1+0x38] ;  /* 0x0000380001057983 */ /* 0x002ea80000300800 */
[----:B------:R-:W2:Y:S01]  /*a2c60*/  LDL.LU R0, [R1+0x18] ;  /* 0x0000180001007983 */ /* 0x000ea20000300800 */
[----:B------:R-:W-:-:S02]  /*a2c70*/  ISETP.LT.AND P5, PT, R27, c[0x0][0x178], !P1 ;  /* 0x00005e001b007a0c */ /* 0x000fc40004fa1270 */
[----:B------:R-:W-:Y:S02]  /*a2c80*/  ISETP.LT.AND P1, PT, R23, c[0x0][0x178], !P1 ;  /* 0x00005e0017007a0c */ /* 0x000fe40004f21270 */
[----:B------:R-:W-:Y:S02]  /*a2c90*/  ISETP.LT.AND P2, PT, R42, c[0x0][0x178], !P6 ;  /* 0x00005e002a007a0c */ /* 0x000fe40007741270 */
[----:B------:R-:W-:Y:S01]  /*a2ca0*/  ISETP.LT.AND P4, PT, R57, c[0x0][0x178], !P6 ;  /* 0x00005e0039007a0c */ /* 0x000fe20007781270 */
[----:B------:R-:W-:-:S04]  /*a2cb0*/  IMAD.WIDE R52, R3, 0x2, R46 ;  /* 0x0000000203347825 */ /* 0x000fc800078e022e */
[----:B------:R-:W-:Y:S02]  /*a2cc0*/  IMAD.WIDE R54, R3, 0x2, R44 ;  /* 0x0000000203367825 */ /* 0x000fe400078e022c */
[----:B--2---:R-:W-:Y:S04]  /*a2cd0*/  @P5 STG.E.U16 [R48.64], R0 ;  /* 0x0000000030005986 */ /* 0x004fe8000c101508 */
[----:B------:R-:W-:Y:S01]  /*a2ce0*/  @P1 STG.E.U16 [R50.64], R56 ;  /* 0x0000003832001986 */ /* 0x000fe2000c101508 */
[----:B----4-:R-:W-:-:S03]  /*a2cf0*/  ISETP.GE.AND P1, PT, R43, c[0x0][0x17c], PT ;  /* 0x00005f002b007a0c */ /* 0x010fc60003f26270 */
[----:B------:R-:W-:Y:S04]  /*a2d00*/  @P2 STG.E.U16 [R52.64], R61 ;  /* 0x0000003d34002986 */ /* 0x000fe8000c101508 */
[----:B------:R0:W-:Y:S04]  /*a2d10*/  @P4 STG.E.U16 [R54.64], R60 ;  /* 0x0000003c36004986 */ /* 0x0001e8000c101508 */
[----:B0-----:R-:W2:Y:S04]  /*a2d20*/  LDL.LU R55, [R1+0x3348] ;  /* 0x0033480001377983 */ /* 0x001ea80000300800 */
[----:B------:R-:W4:Y:S01]  /*a2d30*/  LDL.LU R43, [R1+0x334c] ;  /* 0x00334c00012b7983 */ /* 0x000f220000300800 */
[----:B------:R-:W-:-:S02]  /*a2d40*/  ISETP.LT.AND P5, PT, R27, c[0x0][0x178], !P6 ;  /* 0x00005e001b007a0c */ /* 0x000fc400077a1270 */
[----:B------:R-:W-:Y:S02]  /*a2d50*/  ISETP.LT.AND P6, PT, R23, c[0x0][0x178], !P6 ;  /* 0x00005e0017007a0c */ /* 0x000fe400077c1270 */
[----:B------:R-:W-:Y:S01]  /*a2d60*/  ISETP.LT.AND P4, PT, R42, c[0x0][0x178], !P3 ;  /* 0x00005e002a007a0c */ /* 0x000fe20005f81270 */
[----:B------:R-:W-:Y:S01]  /*a2d70*/  IMAD.WIDE R48, R3, 0x2, R10 ;  /* 0x0000000203307825 */ /* 0x000fe200078e020a */
[----:B------:R-:W-:Y:S02]  /*a2d80*/  ISETP.LT.AND P2, PT, R57, c[0x0][0x178], !P3 ;  /* 0x00005e0039007a0c */ /* 0x000fe40005f41270 */
[----:B------:R-:W-:Y:S02]  /*a2d90*/  PRMT R52, R0, 0x7632, R52 ;  /* 0x0000763200347816 */ /* 0x000fe40000000034 */
[C---:B------:R-:W-:Y:S01]  /*a2da0*/  IADD3 R0, R3.reuse, c[0x0][0x198], RZ ;  /* 0x0000660003007a10 */ /* 0x040fe20007ffe0ff */
[----:B------:R-:W-:Y:S01]  /*a2db0*/  IMAD.WIDE R50, R3, 0x2, R8 ;  /* 0x0000000203327825 */ /* 0x000fe200078e0208 */
[----:B------:R-:W-:Y:S01]  /*a2dc0*/  PRMT R54, R56, 0x7632, R54 ;  /* 0x0000763238367816 */ /* 0x000fe20000000036 */
[----:B------:R0:W-:Y:S01]  /*a2dd0*/  @P5 STG.E.U16 [R48.64], R52 ;  /* 0x0000003430005986 */ /* 0x0001e2000c101508 */
[----:B------:R-:W-:-:S02]  /*a2de0*/  ISETP.LT.AND P5, PT, R27, c[0x0][0x178], !P3 ;  /* 0x00005e001b007a0c */ /* 0x000fc40005fa1270 */
[----:B------:R-:W-:Y:S01]  /*a2df0*/  ISETP.LT.AND P3, PT, R23, c[0x0][0x178], !P3 ;  /* 0x00005e0017007a0c */ /* 0x000fe20005f61270 */
[----:B------:R1:W-:Y:S01]  /*a2e00*/  @P6 STG.E.U16 [R50.64], R54 ;  /* 0x0000003632006986 */ /* 0x0003e2000c101508 */
[----:B------:R-:W-:Y:S02]  /*a2e10*/  ISETP.LT.AND P6, PT, R42, c[0x0][0x178], !P1 ;  /* 0x00005e002a007a0c */ /* 0x000fe40004fc1270 */
[C---:B------:R-:W-:Y:S01]  /*a2e20*/  IADD3 R3, R0.reuse, c[0x0][0x198], RZ ;  /* 0x0000660000037a10 */ /* 0x040fe20007ffe0ff */
[----:B------:R-:W4:Y:S01]  /*a2e30*/  LDL.LU R56, [R1+0x3a8] ;  /* 0x0003a80001387983 */ /* 0x000f220000300800 */
[----:B0-----:R-:W-:-:S04]  /*a2e40*/  IMAD.WIDE R48, R0, 0x2, R46 ;  /* 0x0000000200307825 */ /* 0x001fc800078e022e */
[C---:B------:R-:W-:Y:S01]  /*a2e50*/  IMAD.WIDE R52, R0.reuse, 0x2, R44 ;  /* 0x0000000200347825 */ /* 0x040fe200078e022c */
[----:B------:R0:W-:Y:S04]  /*a2e60*/  @P4 STG.E.U16 [R48.64], R6 ;  /* 0x0000000630004986 */ /* 0x0001e8000c101508 */
[----:B---3--:R3:W-:Y:S01]  /*a2e70*/  @P2 STG.E.U16 [R52.64], R59 ;  /* 0x0000003b34002986 */ /* 0x0087e2000c101508 */
[----:B------:R-:W-:Y:S01]  /*a2e80*/  ISETP.LT.AND P2, PT, R57, c[0x0][0x178], !P1 ;  /* 0x00005e0039007a0c */ /* 0x000fe20004f41270 */
[----:B-1----:R-:W-:-:S04]  /*a2e90*/  IMAD.WIDE R50, R0, 0x2, R8 ;  /* 0x0000000200327825 */ /* 0x002fc800078e0208 */
[----:B0-----:R-:W-:Y:S01]  /*a2ea0*/  IMAD.WIDE R48, R0, 0x2, R10 ;  /* 0x0000000200307825 */ /* 0x001fe200078e020a */
[----:B------:R-:W-:Y:S02]  /*a2eb0*/  PRMT R54, R6, 0x7632, R54 ;  /* 0x0000763206367816 */ /* 0x000fe40000000036 */
[----:B------:R-:W-:Y:S01]  /*a2ec0*/  PRMT R0, R59, 0x7632, R0 ;  /* 0x000076323b007816 */ /* 0x000fe20000000000 */
[C---:B---3--:R-:W-:Y:S01]  /*a2ed0*/  IMAD.WIDE R52, R3.reuse, 0x2, R46 ;  /* 0x0000000203347825 */ /* 0x048fe200078e022e */
[----:B------:R-:W-:Y:S04]  /*a2ee0*/  @P5 STG.E.U16 [R48.64], R58 ;  /* 0x0000003a30005986 */ /* 0x000fe8000c101508 */
[----:B------:R0:W-:Y:S04]  /*a2ef0*/  @P3 STG.E.U16 [R50.64], R5 ;  /* 0x0000000532003986 */ /* 0x0001e8000c101508 */
[----:B------:R-:W3:Y:S04]  /*a2f00*/  LDL.LU R6, [R1+0x1a8] ;  /* 0x0001a80001067983 */ /* 0x000ee80000300800 */
[----:B------:R1:W-:Y:S01]  /*a2f10*/  @P6 STG.E.U16 [R52.64], R54 ;  /* 0x0000003634006986 */ /* 0x0003e2000c101508 */
[----:B0-----:R-:W-:-:S05]  /*a2f20*/  IMAD.WIDE R50, R3, 0x2, R44 ;  /* 0x0000000203327825 */ /* 0x001fca00078e022c */
[----:B------:R0:W-:Y:S01]  /*a2f30*/  @P2 STG.E.U16 [R50.64], R0 ;  /* 0x0000000032002986 */ /* 0x0001e2000c101508 */
[----:B--2---:R-:W-:-:S03]  /*a2f40*/  ISETP.GE.AND P4, PT, R55, c[0x0][0x17c], PT ;  /* 0x00005f0037007a0c */ /* 0x004fc60003f86270 */
[----:B------:R-:W2:Y:S01]  /*a2f50*/  LDL.LU R55, [R1+0x168] ;  /* 0x0001680001377983 */ /* 0x000ea20000300800 */
[----:B----4-:R-:W-:-:S03]  /*a2f60*/  ISETP.GE.AND P2, PT, R43, c[0x0][0x17c], PT ;  /* 0x00005f002b007a0c */ /* 0x010fc60003f46270 */
[----:B------:R-:W4:Y:S04]  /*a2f70*/  LDL.LU R59, [R1+0x118] ;  /* 0x00011800013b7983 */ /* 0x000f280000300800 */
[----:B------:R-:W2:Y:S01]  /*a2f80*/  LDL.LU R43, [R1+0x3350] ;  /* 0x00335000012b7983 */ /* 0x000ea20000300800 */
[----:B------:R-:W-:Y:S02]  /*a2f90*/  ISETP.LT.AND P5, PT, R27, c[0x0][0x178], !P1 ;  /* 0x00005e001b007a0c */ /* 0x000fe40004fa1270 */
[----:B------:R-:W-:Y:S01]  /*a2fa0*/  ISETP.LT.AND P1, PT, R23, c[0x0][0x178], !P1 ;  /* 0x00005e0017007a0c */ /* 0x000fe20004f21270 */
[----:B------:R-:W-:Y:S01]  /*a2fb0*/  IMAD.WIDE R48, R3, 0x2, R10 ;  /* 0x0000000203307825 */ /* 0x000fe200078e020a */
[----:B------:R-:W-:Y:S02]  /*a2fc0*/  ISETP.LT.AND P6, PT, R42, c[0x0][0x178], !P4 ;  /* 0x00005e002a007a0c */ /* 0x000fe400067c1270 */
[----:B-1----:R-:W-:-:S02]  /*a2fd0*/  PRMT R52, R58, 0x7632, R52 ;  /* 0x000076323a347816 */ /* 0x002fc40000000034 */
[----:B------:R-:W-:Y:S02]  /*a2fe0*/  ISETP.LT.AND P3, PT, R57, c[0x0][0x178], !P4 ;  /* 0x00005e0039007a0c */ /* 0x000fe40006761270 */
[----:B0-----:R-:W-:Y:S02]  /*a2ff0*/  IADD3 R0, R3, c[0x0][0x198], RZ ;  /* 0x0000660003007a10 */ /* 0x001fe40007ffe0ff */
[----:B------:R-:W-:Y:S01]  /*a3000*/  PRMT R54, R5, 0x7632, R54 ;  /* 0x0000763205367816 */ /* 0x000fe20000000036 */
[----:B------:R0:W-:Y:S02]  /*a3010*/  @P5 STG.E.U16 [R48.64], R52 ;  /* 0x0000003430005986 */ /* 0x0001e4000c101508 */
[----:B------:R-:W-:Y:S02]  /*a3020*/  IMAD.WIDE R50, R0, 0x2, R46 ;  /* 0x0000000200327825 */ /* 0x000fe400078e022e */
[----:B------:R-:W4:Y:S04]  /*a3030*/  LDL.LU R5, [R1+0x3b8] ;  /* 0x0003b80001057983 */ /* 0x000f280000300800 */
[----:B------:R-:W4:Y:S01]  /*a3040*/  LDL.LU R58, [R1+0x1b8] ;  /* 0x0001b800013a7983 */ /* 0x000f220000300800 */
[----:B0-----:R-:W-:-:S04]  /*a3050*/  IMAD.WIDE R48, R3, 0x2, R8 ;  /* 0x0000000203307825 */ /* 0x001fc800078e0208 */
[C---:B------:R-:W-:Y:S01]  /*a3060*/  IMAD.WIDE R52, R0.reuse, 0x2, R44 ;  /* 0x0000000200347825 */ /* 0x040fe200078e022c */
[----:B------:R0:W-:Y:S01]  /*a3070*/  @P1 STG.E.U16 [R48.64], R54 ;  /* 0x0000003630001986 */ /* 0x0001e2000c101508 */
[----:B------:R-:W-:-:S03]  /*a3080*/  IADD3 R3, R0, c[0x0][0x198], RZ ;  /* 0x0000660000037a10 */ /* 0x000fc60007ffe0ff */
[----:B------:R1:W-:Y:S01]  /*a3090*/  @P6 STG.E.U16 [R50.64], R56 ;  /* 0x0000003832006986 */ /* 0x0003e2000c101508 */
[----:B0-----:R-:W-:-:S04]  /*a30a0*/  IMAD.WIDE R48, R0, 0x2, R10 ;  /* 0x0000000200307825 */ /* 0x001fc800078e020a */
[----:B-1----:R-:W-:Y:S01]  /*a30b0*/  IMAD.WIDE R50, R0, 0x2, R8 ;  /* 0x0000000200327825 */ /* 0x002fe200078e0208 */
[----:B---3--:R0:W-:Y:S01]  /*a30c0*/  @P3 STG.E.U16 [R52.64], R6 ;  /* 0x0000000634003986 */ /* 0x0081e2000c101508 */
[----:B------:R-:W-:Y:S02]  /*a30d0*/  PRMT R0, R6, 0x7632, R0 ;  /* 0x0000763206007816 */ /* 0x000fe40000000000 */
[----:B--2---:R-:W-:Y:S02]  /*a30e0*/  ISETP.GE.AND P3, PT, R43, c[0x0][0x17c], PT ;  /* 0x00005f002b007a0c */ /* 0x004fe40003f66270 */
[----:B------:R-:W2:Y:S04]  /*a30f0*/  LDL.LU R43, [R1+0x3354] ;  /* 0x00335400012b7983 */ /* 0x000ea80000300800 */
[----:B0-----:R-:W3:Y:S01]  /*a3100*/  LDL.LU R6, [R1+0x3358] ;  /* 0x0033580001067983 */ /* 0x001ee20000300800 */
[----:B------:R-:W-:-:S02]  /*a3110*/  ISETP.LT.AND P5, PT, R27, c[0x0][0x178], !P4 ;  /* 0x00005e001b007a0c */ /* 0x000fc400067a1270 */
[----:B------:R-:W-:Y:S02]  /*a3120*/  ISETP.LT.AND P4, PT, R23, c[0x0][0x178], !P4 ;  /* 0x00005e0017007a0c */ /* 0x000fe40006781270 */
[----:B------:R-:W-:Y:S02]  /*a3130*/  ISETP.LT.AND P6, PT, R42, c[0x0][0x178], !P2 ;  /* 0x00005e002a007a0c */ /* 0x000fe400057c1270 */
[----:B------:R-:W-:Y:S01]  /*a3140*/  ISETP.LT.AND P1, PT, R57, c[0x0][0x178], !P2 ;  /* 0x00005e0039007a0c */ /* 0x000fe20005721270 */
[----:B------:R-:W-:Y:S01]  /*a3150*/  IMAD.WIDE R52, R3, 0x2, R46 ;  /* 0x0000000203347825 */ /* 0x000fe200078e022e */
[----:B------:R-:W-:Y:S02]  /*a3160*/  PRMT R54, R56, 0x7632, R54 ;  /* 0x0000763238367816 */ /* 0x000fe40000000036 */
[----:B------:R-:W-:Y:S01]  /*a3170*/  PRMT R61, R55, 0x7632, R61 ;  /* 0x00007632373d7816 */ /* 0x000fe2000000003d */
[----:B------:R-:W3:Y:S04]  /*a3180*/  LDL.LU R56, [R1+0x128] ;  /* 0x0001280001387983 */ /* 0x000ee80000300800 */
[----:B------:R0:W-:Y:S04]  /*a3190*/  @P5 STG.E.U16 [R48.64], R55 ;  /* 0x0000003730005986 */ /* 0x0001e8000c101508 */
[----:B----4-:R1:W-:Y:S01]  /*a31a0*/  @P4 STG.E.U16 [R50.64], R59 ;  /* 0x0000003b32004986 */ /* 0x0103e2000c101508 */
[----:B------:R-:W-:-:S02]  /*a31b0*/  ISETP.LT.AND P4, PT, R27, c[0x0][0x178], !P2 ;  /* 0x00005e001b007a0c */ /* 0x000fc40005781270 */
[----:B------:R-:W-:Y:S01]  /*a31c0*/  ISETP.LT.AND P2, PT, R23, c[0x0][0x178], !P2 ;  /* 0x00005e0017007a0c */ /* 0x000fe20005741270 */
[----:B------:R-:W-:Y:S01]  /*a31d0*/  @P6 STG.E.U16 [R52.64], R54 ;  /* 0x0000003634006986 */ /* 0x000fe2000c101508 */
[----:B------:R-:W-:Y:S01]  /*a31e0*/  ISETP.LT.AND P6, PT, R42, c[0x0][0x178], !P3 ;  /* 0x00005e002a007a0c */ /* 0x000fe20005fc1270 */
[----:B0-----:R-:W-:Y:S01]  /*a31f0*/  IMAD.WIDE R48, R3, 0x2, R44 ;  /* 0x0000000203307825 */ /* 0x001fe200078e022c */
[----:B------:R-:W-:-:S04]  /*a3200*/  ISETP.LT.AND P5, PT, R57, c[0x0][0x178], !P3 ;  /* 0x00005e0039007a0c */ /* 0x000fc80005fa1270 */
[----:B------:R0:W-:Y:S01]  /*a3210*/  @P1 STG.E.U16 [R48.64], R0 ;  /* 0x0000000030001986 */ /* 0x0001e2000c101508 */
[----:B------:R-:W-:Y:S01]  /*a3220*/  PRMT R60, R59, 0x7632, R60 ;  /* 0x000076323b3c7816 */ /* 0x000fe2000000003c */
[C---:B-1----:R-:W-:Y:S01]  /*a3230*/  IMAD.WIDE R50, R3.reuse, 0x2, R8 ;  /* 0x0000000203327825 */ /* 0x042fe200078e0208 */
[----:B0-----:R-:W-:-:S03]  /*a3240*/  IADD3 R0, R3, c[0x0][0x198], RZ ;  /* 0x0000660003007a10 */ /* 0x001fc60007ffe0ff */
[----:B------:R-:W-:-:S04]  /*a3250*/  IMAD.WIDE R48, R3, 0x2, R10 ;  /* 0x0000000203307825 */ /* 0x000fc800078e020a */
[C---:B------:R-:W-:Y:S01]  /*a3260*/  IMAD.WIDE R52, R0.reuse, 0x2, R46 ;  /* 0x0000000200347825 */ /* 0x040fe200078e022e */
[----:B------:R0:W-:Y:S03]  /*a3270*/  @P4 STG.E.U16 [R48.64], R61 ;  /* 0x0000003d30004986 */ /* 0x0001e6000c101508 */
[C---:B------:R-:W-:Y:S01]  /*a3280*/  IMAD.WIDE R54, R0.reuse, 0x2, R44 ;  /* 0x0000000200367825 */ /* 0x040fe200078e022c */
[----:B------:R1:W-:Y:S01]  /*a3290*/  @P2 STG.E.U16 [R50.64], R60 ;  /* 0x0000003c32002986 */ /* 0x0003e2000c101508 */
[----:B------:R-:W-:-:S03]  /*a32a0*/  IADD3 R3, R0, c[0x0][0x198], RZ ;  /* 0x0000660000037a10 */ /* 0x000fc60007ffe0ff */
[----:B------:R4:W-:Y:S01]  /*a32b0*/  @P6 STG.E.U16 [R52.64], R5 ;  /* 0x0000000534006986 */ /* 0x0009e2000c101508 */
[----:B0-----:R-:W-:-:S03]  /*a32c0*/  PRMT R61, R5, 0x7632, R61 ;  /* 0x00007632053d7816 */ /* 0x001fc6000000003d */
[----:B------:R0:W-:Y:S01]  /*a32d0*/  @P5 STG.E.U16 [R54.64], R58 ;  /* 0x0000003a36005986 */ /* 0x0001e2000c101508 */
[----:B------:R-:W-:Y:S01]  /*a32e0*/  IMAD.WIDE R48, R0, 0x2, R10 ;  /* 0x0000000200307825 */ /* 0x000fe200078e020a */
[----:B-1----:R-:W-:-:S03]  /*a32f0*/  PRMT R60, R58, 0x7632, R60 ;  /* 0x000076323a3c7816 */ /* 0x002fc6000000003c */
[----:B------:R-:W-:Y:S01]  /*a3300*/  IMAD.WIDE R50, R0, 0x2, R8 ;  /* 0x0000000200327825 */ /* 0x000fe200078e0208 */
[----:B--2---:R-:W-:Y:S02]  /*a3310*/  ISETP.GE.AND P1, PT, R43, c[0x0][0x17c], PT ;  /* 0x00005f002b007a0c */ /* 0x004fe40003f26270 */
[----:B---3--:R-:W-:Y:S02]  /*a3320*/  ISETP.GE.AND P2, PT, R6, c[0x0][0x17c], PT ;  /* 0x00005f0006007a0c */ /* 0x008fe40003f46270 */
[----:B------:R-:W2:Y:S04]  /*a3330*/  LDL.LU R6, [R1+0x2fc] ;  /* 0x0002fc0001067983 */ /* 0x000ea80000300800 */
[----:B------:R-:W3:Y:S04]  /*a3340*/  LDL.LU R59, [R1+0x335c] ;  /* 0x00335c00013b7983 */ /* 0x000ee80000300800 */
[----:B----4-:R-:W4:Y:S04]  /*a3350*/  LDL.LU R5, [R1+0x2c] ;  /* 0x00002c0001057983 */ /* 0x010f280000300800 */
[----:B------:R-:W2:Y:S04]  /*a3360*/  LDL.LU R43, [R1+0x3360] ;  /* 0x00336000012b7983 */ /* 0x000ea80000300800 */
[----:B0-----:R-:W2:Y:S04]  /*a3370*/  LDL.LU R58, [R1+0x1c] ;  /* 0x00001c00013a7983 */ /* 0x001ea80000300800 */
[----:B------:R-:W2:Y:S01]  /*a3380*/  LDL.LU R0, [R1+0x178] ;  /* 0x0001780001007983 */ /* 0x000ea20000300800 */
[----:B------:R-:W-:-:S02]  /*a3390*/  ISETP.LT.AND P6, PT, R27, c[0x0][0x178], !P3 ;  /* 0x00005e001b007a0c */ /* 0x000fc40005fc1270 */
[----:B------:R-:W-:Y:S02]  /*a33a0*/  ISETP.LT.AND P3, PT, R23, c[0x0][0x178], !P3 ;  /* 0x00005e0017007a0c */ /* 0x000fe40005f61270 */
[----:B------:R-:W-:Y:S02]  /*a33b0*/  ISETP.LT.AND P4, PT, R42, c[0x0][0x178], !P1 ;  /* 0x00005e002a007a0c */ /* 0x000fe40004f81270 */
[----:B------:R-:W-:Y:S01]  /*a33c0*/  ISETP.LT.AND P5, PT, R57, c[0x0][0x178], !P1 ;  /* 0x00005e0039007a0c */ /* 0x000fe20004fa1270 */
[----:B------:R-:W-:-:S04]  /*a33d0*/  IMAD.WIDE R52, R3, 0x2, R46 ;  /* 0x0000000203347825 */ /* 0x000fc800078e022e */
[----:B------:R-:W-:Y:S02]  /*a33e0*/  IMAD.WIDE R54, R3, 0x2, R44 ;  /* 0x0000000203367825 */ /* 0x000fe400078e022c */
[----:B--2---:R0:W-:Y:S01]  /*a33f0*/  @P6 STG.E.U16 [R48.64], R0 ;  /* 0x0000000030006986 */ /* 0x0041e2000c101508 */
[----:B------:R-:W-:-:S03]  /*a3400*/  ISETP.LT.AND P6, PT, R27, c[0x0][0x178], !P1 ;  /* 0x00005e001b007a0c */ /* 0x000fc60004fc1270 */
[----:B------:R-:W-:Y:S01]  /*a3410*/  @P3 STG.E.U16 [R50.64], R56 ;  /* 0x0000003832003986 */ /* 0x000fe2000c101508 */
[----:B---3--:R-:W-:-:S03]  /*a3420*/  ISETP.GE.AND P3, PT, R59, c[0x0][0x17c], PT ;  /* 0x00005f003b007a0c */ /* 0x008fc60003f66270 */
[----:B------:R-:W2:Y:S01]  /*a3430*/  LDL.LU R59, [R1+0xc] ;  /* 0x00000c00013b7983 */ /* 0x000ea20000300800 */
[----:B------:R-:W-:-:S03]  /*a3440*/  ISETP.LT.AND P1, PT, R23, c[0x0][0x178], !P1 ;  /* 0x00005e0017007a0c */ /* 0x000fc60004f21270 */
[----:B------:R1:W-:Y:S01]  /*a3450*/  @P4 STG.E.U16 [R52.64], R61 ;  /* 0x0000003d34004986 */ /* 0x0003e2000c101508 */
[----:B0-----:R-:W-:-:S03]  /*a3460*/  IMAD.WIDE R48, R3, 0x2, R10 ;  /* 0x0000000203307825 */ /* 0x001fc600078e020a */
[----:B------:R0:W-:Y:S01]  /*a3470*/  @P5 STG.E.U16 [R54.64], R60 ;  /* 0x0000003c36005986 */ /* 0x0001e2000c101508 */
[----:B------:R-:W-:Y:S02]  /*a3480*/  ISETP.LT.AND P5, PT, R42, c[0x0][0x178], !P2 ;  /* 0x00005e002a007a0c */ /* 0x000fe400057a1270 */
[----:B------:R-:W-:Y:S02]  /*a3490*/  ISETP.LT.AND P4, PT, R57, c[0x0][0x178], !P2 ;  /* 0x00005e0039007a0c */ /* 0x000fe40005781270 */
[----:B-1----:R-:W-:Y:S02]  /*a34a0*/  PRMT R52, R0, 0x7632, R52 ;  /* 0x0000763200347816 */ /* 0x002fe40000000034 */
[C---:B------:R-:W-:Y:S01]  /*a34b0*/  IADD3 R0, R3.reuse, c[0x0][0x198], RZ ;  /* 0x0000660003007a10 */ /* 0x040fe20007ffe0ff */
[----:B------:R-:W-:Y:S02]  /*a34c0*/  IMAD.WIDE R50, R3, 0x2, R8 ;  /* 0x0000000203327825 */ /* 0x000fe400078e0208 */
[----:B------:R1:W-:Y:S01]  /*a34d0*/  @P6 STG.E.U16 [R48.64], R52 ;  /* 0x0000003430006986 */ /* 0x0003e2000c101508 */
[----:B------:R-:W-:-:S02]  /*a34e0*/  ISETP.LT.AND P6, PT, R27, c[0x0][0x178], !P2 ;  /* 0x00005e001b007a0c */ /* 0x000fc400057c1270 */
[----:B0-----:R-:W-:Y:S02]  /*a34f0*/  PRMT R54, R56, 0x7632, R54 ;  /* 0x0000763238367816 */ /* 0x001fe40000000036 */
[----:B------:R-:W-:-:S03]  /*a3500*/  PRMT R60, R6, 0x7632, R60 ;  /* 0x00007632063c7816 */ /* 0x000fc6000000003c */
[----:B------:R4:W-:Y:S01]  /*a3510*/  @P1 STG.E.U16 [R50.64], R54 ;  /* 0x0000003632001986 */ /* 0x0009e2000c101508 */
[----:B-1----:R-:W-:-:S04]  /*a3520*/  IMAD.WIDE R48, R0, 0x2, R46 ;  /* 0x0000000200307825 */ /* 0x002fc800078e022e */
[----:B------:R-:W-:Y:S01]  /*a3530*/  IMAD.WIDE R52, R0, 0x2, R44 ;  /* 0x0000000200347825 */ /* 0x000fe200078e022c */
[----:B------:R0:W-:Y:S01]  /*a3540*/  @P5 STG.E.U16 [R48.64], R6 ;  /* 0x0000000630005986 */ /* 0x0001e2000c101508 */
[----:B------:R-:W-:Y:S02]  /*a3550*/  ISETP.GE.AND P1, PT, R43, c[0x0][0x17c], PT ;  /* 0x00005f002b007a0c */ /* 0x000fe40003f26270 */
[----:B----4-:R-:W-:Y:S01]  /*a3560*/  PRMT R54, R5, 0x7632, R54 ;  /* 0x0000763205367816 */ /* 0x010fe20000000036 */
[----:B------:R1:W-:Y:S01]  /*a3570*/  @P4 STG.E.U16 [R52.64], R5 ;  /* 0x0000000534004986 */ /* 0x0003e2000c101508 */
[----:B------:R-:W-:-:S03]  /*a3580*/  PRMT R55, R58, 0x7632, R55 ;  /* 0x000076323a377816 */ /* 0x000fc60000000037 */
[----:B0-----:R-:W3:Y:S01]  /*a3590*/  LDL.LU R6, [R1+0x39c] ;  /* 0x00039c0001067983 */ /* 0x001ee20000300800 */
[----:B------:R-:W-:-:S03]  /*a35a0*/  IMAD.WIDE R48, R0, 0x2, R10 ;  /* 0x0000000200307825 */ /* 0x000fc600078e020a */
[----:B------:R-:W4:Y:S04]  /*a35b0*/  LDL.LU R56, [R1+0x3364] ;  /* 0x0033640001387983 */ /* 0x000f280000300800 */
[----:B-1----:R-:W4:Y:S04]  /*a35c0*/  LDL.LU R5, [R1+0x19c] ;  /* 0x00019c0001057983 */ /* 0x002f280000300800 */
[----:B------:R0:W-:Y:S04]  /*a35d0*/  @P6 STG.E.U16 [R48.64], R58 ;  /* 0x0000003a30006986 */ /* 0x0001e8000c101508 */
[----:B------:R-:W4:Y:S04]  /*a35e0*/  LDL.LU R43, [R1+0x3368] ;  /* 0x00336800012b7983 */ /* 0x000f280000300800 */
[----:B0-----:R-:W4:Y:S01]  /*a35f0*/  LDL.LU R58, [R1+0x15c] ;  /* 0x00015c00013a7983 */ /* 0x001f220000300800 */
[----:B------:R-:W-:-:S02]  /*a3600*/  ISETP.LT.AND P2, PT, R23, c[0x0][0x178], !P2 ;  /* 0x00005e0017007a0c */ /* 0x000fc40005741270 */
[----:B------:R-:W-:Y:S02]  /*a3610*/  ISETP.LT.AND P4, PT, R42, c[0x0][0x178], !P1 ;  /* 0x00005e002a007a0c */ /* 0x000fe40004f81270 */
[C---:B------:R-:W-:Y:S02]  /*a3620*/  IADD3 R3, R0.reuse, c[0x0][0x198], RZ ;  /* 0x0000660000037a10 */ /* 0x040fe40007ffe0ff */
[----:B------:R-:W-:Y:S02]  /*a3630*/  ISETP.LT.AND P5, PT, R57, c[0x0][0x178], !P1 ;  /* 0x00005e0039007a0c */ /* 0x000fe40004fa1270 */
[----:B------:R-:W-:Y:S01]  /*a3640*/  ISETP.LT.AND P6, PT, R23, c[0x0][0x178], !P1 ;  /* 0x00005e0017007a0c */ /* 0x000fe20004fc1270 */
[----:B------:R-:W-:Y:S01]  /*a3650*/  IMAD.WIDE R48, R0, 0x2, R8 ;  /* 0x0000000200307825 */ /* 0x000fe200078e0208 */
[----:B------:R-:W-:-:S03]  /*a3660*/  ISETP.LT.AND P1, PT, R27, c[0x0][0x178], !P1 ;  /* 0x00005e001b007a0c */ /* 0x000fc60004f21270 */
[----:B------:R-:W-:-:S04]  /*a3670*/  IMAD.WIDE R50, R3, 0x2, R46 ;  /* 0x0000000203327825 */ /* 0x000fc800078e022e */
[----:B------:R-:W-:Y:S01]  /*a3680*/  IMAD.WIDE R52, R3, 0x2, R44 ;  /* 0x0000000203347825 */ /* 0x000fe200078e022c */
[----:B--2---:R0:W-:Y:S01]  /*a3690*/  @P2 STG.E.U16 [R48.64], R59 ;  /* 0x0000003b30002986 */ /* 0x0041e2000c101508 */
[----:B------:R-:W-:-:S03]  /*a36a0*/  PRMT R0, R59, 0x7632, R0 ;  /* 0x000076323b007816 */ /* 0x000fc60000000000 */
[----:B------:R1:W-:Y:S01]  /*a36b0*/  @P4 STG.E.U16 [R50.64], R60 ;  /* 0x0000003c32004986 */ /* 0x0003e2000c101508 */
[----:B------:R-:W-:-:S03]  /*a36c0*/  ISETP.LT.AND P4, PT, R42, c[0x0][0x178], !P3 ;  /* 0x00005e002a007a0c */ /* 0x000fc60005f81270 */
[----:B------:R-:W-:Y:S01]  /*a36d0*/  @P5 STG.E.U16 [R52.64], R54 ;  /* 0x0000003634005986 */ /* 0x000fe2000c101508 */
[----:B0-----:R-:W-:-:S03]  /*a36e0*/  IMAD.WIDE R48, R3, 0x2, R8 ;  /* 0x0000000203307825 */ /* 0x001fc600078e0208 */
[----:B------:R-:W2:Y:S01]  /*a36f0*/  LDL.LU R59, [R1+0x3c] ;  /* 0x00003c00013b7983 */ /* 0x000ea20000300800 */
[C---:B-1----:R-:W-:Y:S01]  /*a3700*/  IMAD.WIDE R50, R3.reuse, 0x2, R10 ;  /* 0x0000000203327825 */ /* 0x042fe200078e020a */
[----:B------:R-:W-:Y:S02]  /*a3710*/  IADD3 R3, R3, c[0x0][0x198], RZ ;  /* 0x0000660003037a10 */ /* 0x000fe40007ffe0ff */
[----:B------:R-:W-:Y:S02]  /*a3720*/  ISETP.LT.AND P5, PT, R57, c[0x0][0x178], !P3 ;  /* 0x00005e0039007a0c */ /* 0x000fe40005fa1270 */
[----:B------:R-:W-:Y:S04]  /*a3730*/  @P1 STG.E.U16 [R50.64], R55 ;  /* 0x0000003732001986 */ /* 0x000fe8000c101508 */
[----:B------:R0:W-:Y:S01]  /*a3740*/  @P6 STG.E.U16 [R48.64], R0 ;  /* 0x0000000030006986 */ /* 0x0001e2000c101508 */
[----:B------:R-:W-:-:S02]  /*a3750*/  ISETP.LT.AND P6, PT, R23, c[0x0][0x178], !P3 ;  /* 0x00005e0017007a0c */ /* 0x000fc40005fc1270 */
[----:B------:R-:W-:Y:S01]  /*a3760*/  ISETP.LT.AND P3, PT, R27, c[0x0][0x178], !P3 ;  /* 0x00005e001b007a0c */ /* 0x000fe20005f61270 */
[----:B0-----:R-:W-:-:S04]  /*a3770*/  IMAD.WIDE R48, R3, 0x2, R46 ;  /* 0x0000000203307825 */ /* 0x001fc800078e022e */
[----:B------:R-:W-:Y:S01]  /*a3780*/  IMAD.WIDE R50, R3, 0x2, R44 ;  /* 0x0000000203327825 */ /* 0x000fe200078e022c */
[----:B---3--:R0:W-:Y:S01]  /*a3790*/  @P4 STG.E.U16 [R48.64], R6 ;  /* 0x0000000630004986 */ /* 0x0081e2000c101508 */
[----:B------:R-:W-:Y:S02]  /*a37a0*/  PRMT R0, R6, 0x7632, R0 ;  /* 0x0000763206007816 */ /* 0x000fe40000000000 */
[----:B----4-:R-:W-:Y:S02]  /*a37b0*/  ISETP.GE.AND P2, PT, R56, c[0x0][0x17c], PT ;  /* 0x00005f0038007a0c */ /* 0x010fe40003f46270 */
[----:B------:R-:W3:Y:S01]  /*a37c0*/  LDL.LU R56, [R1+0x3ac] ;  /* 0x0003ac0001387983 */ /* 0x000ee20000300800 */
[----:B------:R-:W-:Y:S01]  /*a37d0*/  PRMT R52, R5, 0x7632, R52 ;  /* 0x0000763205347816 */ /* 0x000fe20000000034 */
[----:B0-----:R-:W-:Y:S02]  /*a37e0*/  IMAD.WIDE R48, R3, 0x2, R10 ;  /* 0x0000000203307825 */ /* 0x001fe400078e020a */
[----:B------:R0:W-:Y:S04]  /*a37f0*/  @P5 STG.E.U16 [R50.64], R5 ;  /* 0x0000000532005986 */ /* 0x0001e8000c101508 */
[----:B------:R-:W4:Y:S01]  /*a3800*/  LDL.LU R6, [R1+0x1ac] ;  /* 0x0001ac0001067983 */ /* 0x000f220000300800 */
[----:B------:R-:W-:-:S02]  /*a3810*/  ISETP.GE.AND P1, PT, R43, c[0x0][0x17c], PT ;  /* 0x00005f002b007a0c */ /* 0x000fc40003f26270 */
[----:B------:R-:W-:Y:S01]  /*a3820*/  PRMT R55, R58, 0x7632, R55 ;  /* 0x000076323a377816 */ /* 0x000fe20000000037 */
[----:B0-----:R-:W4:Y:S04]  /*a3830*/  LDL.LU R5, [R1+0x16c] ;  /* 0x00016c0001057983 */ /* 0x001f280000300800 */
[----:B------:R0:W-:Y:S04]  /*a3840*/  @P3 STG.E.U16 [R48.64], R58 ;  /* 0x0000003a30003986 */ /* 0x0001e8000c101508 */
[----:B0-----:R-:W4:Y:S04]  /*a3850*/  LDL.LU R58, [R1+0x336c] ;  /* 0x00336c00013a7983 */ /* 0x001f280000300800 */
[----:B------:R-:W4:Y:S01]  /*a3860*/  LDL.LU R43, [R1+0x3370] ;  /* 0x00337000012b7983 */ /* 0x000f220000300800 */
[----:B------:R-:W-:Y:S01]  /*a3870*/  ISETP.LT.AND P4, PT, R42, c[0x0][0x178], !P1 ;  /* 0x00005e002a007a0c */ /* 0x000fe20004f81270 */
[----:B------:R-:W-:Y:S01]  /*a3880*/  IMAD.WIDE R50, R3, 0x2, R8 ;  /* 0x0000000203327825 */ /* 0x000fe200078e0208 */
[----:B------:R-:W-:-:S02]  /*a3890*/  ISETP.LT.AND P5, PT, R57, c[0x0][0x178], !P1 ;  /* 0x00005e0039007a0c */ /* 0x000fc40004fa1270 */
[----:B------:R-:W-:-:S05]  /*a38a0*/  IADD3 R3, R3, c[0x0][0x198], RZ ;  /* 0x0000660003037a10 */ /* 0x000fca0007ffe0ff */
[----:B------:R-:W-:Y:S01]  /*a38b0*/  IMAD.WIDE R48, R3, 0x2, R46 ;  /* 0x0000000203307825 */ /* 0x000fe200078e022e */
[----:B------:R-:W-:Y:S01]  /*a38c0*/  ISETP.LT.AND P3, PT, R42, c[0x0][0x178], !P2 ;  /* 0x00005e002a007a0c */ /* 0x000fe20005761270 */
[----:B--2---:R0:W-:Y:S01]  /*a38d0*/  @P6 STG.E.U16 [R50.64], R59 ;  /* 0x0000003b32006986 */ /* 0x0041e2000c101508 */
[----:B------:R-:W-:Y:S02]  /*a38e0*/  ISETP.LT.AND P6, PT, R27, c[0x0][0x178], !P1 ;  /* 0x00005e001b007a0c */ /* 0x000fe40004fc1270 */
[----:B------:R-:W-:Y:S01]  /*a38f0*/  ISETP.LT.AND P1, PT, R23, c[0x0][0x178], !P1 ;  /* 0x00005e0017007a0c */ /* 0x000fe20004f21270 */
[----:B------:R1:W-:Y:S01]  /*a3900*/  @P4 STG.E.U16 [R48.64], R0 ;  /* 0x0000000030004986 */ /* 0x0003e2000c101508 */
[----:B------:R-:W-:Y:S01]  /*a3910*/  ISETP.LT.AND P4, PT, R57, c[0x0][0x178], !P2 ;  /* 0x00005e0039007a0c */ /* 0x000fe20005781270 */
[----:B0-----:R-:W-:Y:S01]  /*a3920*/  IMAD.WIDE R50, R3, 0x2, R44 ;  /* 0x0000000203327825 */ /* 0x001fe200078e022c */
[----:B------:R-:W-:-:S03]  /*a3930*/  PRMT R54, R59, 0x7632, R54 ;  /* 0x000076323b367816 */ /* 0x000fc60000000036 */
[----:B-1----:R-:W-:Y:S01]  /*a3940*/  IMAD.WIDE R48, R3, 0x2, R10 ;  /* 0x0000000203307825 */ /* 0x002fe200078e020a */
[----:B------:R0:W-:Y:S01]  /*a3950*/  @P5 STG.E.U16 [R50.64], R52 ;  /* 0x0000003432005986 */ /* 0x0001e2000c101508 */
[----:B------:R-:W-:Y:S02]  /*a3960*/  ISETP.LT.AND P5, PT, R27, c[0x0][0x178], !P2 ;  /* 0x00005e001b007a0c */ /* 0x000fe400057a1270 */
[C---:B------:R-:W-:Y:S01]  /*a3970*/  IADD3 R0, R3.reuse, c[0x0][0x198], RZ ;  /* 0x0000660003007a10 */ /* 0x040fe20007ffe0ff */
[----:B------:R1:W-:Y:S01]  /*a3980*/  @P6 STG.E.U16 [R48.64], R55 ;  /* 0x0000003730006986 */ /* 0x0003e2000c101508 */
[----:B0-----:R-:W-:-:S04]  /*a3990*/  IMAD.WIDE R50, R3, 0x2, R8 ;  /* 0x0000000203327825 */ /* 0x001fc800078e0208 */
[C---:B------:R-:W-:Y:S01]  /*a39a0*/  IMAD.WIDE R52, R0.reuse, 0x2, R46 ;  /* 0x0000000200347825 */ /* 0x040fe200078e022e */
[----:B------:R0:W-:Y:S03]  /*a39b0*/  @P1 STG.E.U16 [R50.64], R54 ;  /* 0x0000003632001986 */ /* 0x0001e6000c101508 */
[C---:B-1----:R-:W-:Y:S01]  /*a39c0*/  IMAD.WIDE R48, R0.reuse, 0x2, R10 ;  /* 0x0000000200307825 */ /* 0x042fe200078e020a */
[----:B------:R-:W-:-:S03]  /*a39d0*/  IADD3 R3, R0, c[0x0][0x198], RZ ;  /* 0x0000660000037a10 */ /* 0x000fc60007ffe0ff */
[C---:B0-----:R-:W-:Y:S01]  /*a39e0*/  IMAD.WIDE R50, R0.reuse, 0x2, R44 ;  /* 0x0000000200327825 */ /* 0x041fe200078e022c */
[----:B---3--:R-:W-:Y:S04]  /*a39f0*/  @P3 STG.E.U16 [R52.64], R56 ;  /* 0x0000003834003986 */ /* 0x008fe8000c101508 */
[----:B----4-:R-:W-:Y:S04]  /*a3a00*/  @P4 STG.E.U16 [R50.64], R6 ;  /* 0x0000000632004986 */ /* 0x010fe8000c101508 */
[----:B------:R0:W-:Y:S02]  /*a3a10*/  @P5 STG.E.U16 [R48.64], R5 ;  /* 0x0000000530005986 */ /* 0x0001e4000c101508 */
[----:B0-----:R-:W-:Y:S01]  /*a3a20*/  IMAD.WIDE R48, R0, 0x2, R8 ;  /* 0x0000000200307825 */ /* 0x001fe200078e0208 */
[----:B------:R-:W-:-:S02]  /*a3a30*/  ISETP.GE.AND P1, PT, R43, c[0x0][0x17c], PT ;  /* 0x00005f002b007a0c */ /* 0x000fc40003f26270 */
[----:B------:R-:W2:Y:S04]  /*a3a40*/  LDL.LU R43, [R1+0x3bc] ;  /* 0x0003bc00012b7983 */ /* 0x000ea80000300800 */
[----:B------:R-:W3:Y:S04]  /*a3a50*/  LDL.LU R59, [R1+0x1bc] ;  /* 0x0001bc00013b7983 */ /* 0x000ee80000300800 */
[----:B------:R-:W4:Y:S01]  /*a3a60*/  LDL.LU R0, [R1+0x11c] ;  /* 0x00011c0001007983 */ /* 0x000f220000300800 */
[----:B------:R-:W-:Y:S02]  /*a3a70*/  PRMT R53, R6, 0x7632, R53 ;  /* 0x0000763206357816 */ /* 0x000fe40000000035 */
[----:B------:R-:W-:Y:S01]  /*a3a80*/  PRMT R52, R5, 0x7632, R52 ;  /* 0x0000763205347816 */ /* 0x000fe20000000034 */
[----:B------:R-:W2:Y:S04]  /*a3a90*/  LDL.LU R6, [R1+0x3374] ;  /* 0x0033740001067983 */ /* 0x000ea80000300800 */
[----:B------:R-:W2:Y:S01]  /*a3aa0*/  LDL.LU R5, [R1+0x3378] ;  /* 0x0033780001057983 */ /* 0x000ea20000300800 */
[----:B------:R-:W-:-:S03]  /*a3ab0*/  ISETP.GE.AND P6, PT, R58, c[0x0][0x17c], PT ;  /* 0x00005f003a007a0c */ /* 0x000fc60003fc6270 */
[----:B------:R-:W2:Y:S01]  /*a3ac0*/  LDL.LU R58, [R1+0x17c] ;  /* 0x00017c00013a7983 */ /* 0x000ea20000300800 */
[----:B------:R-:W-:-:S03]  /*a3ad0*/  PRMT R54, R56, 0x7632, R54 ;  /* 0x0000763238367816 */ /* 0x000fc60000000036 */
[----:B------:R-:W2:Y:S01]  /*a3ae0*/  LDL.LU R56, [R1+0x12c] ;  /* 0x00012c0001387983 */ /* 0x000ea20000300800 */
[----:B------:R-:W-:Y:S02]  /*a3af0*/  ISETP.LT.AND P2, PT, R23, c[0x0][0x178], !P2 ;  /* 0x00005e0017007a0c */ /* 0x000fe40005741270 */
[----:B------:R-:W-:Y:S02]  /*a3b00*/  ISETP.LT.AND P3, PT, R42, c[0x0][0x178], !P6 ;  /* 0x00005e002a007a0c */ /* 0x000fe40007761270 */
[----:B------:R-:W-:Y:S01]  /*a3b10*/  ISETP.LT.AND P4, PT, R57, c[0x0][0x178], !P6 ;  /* 0x00005e0039007a0c */ /* 0x000fe20007781270 */
[----:B------:R-:W-:Y:S01]  /*a3b20*/  IMAD.WIDE R50, R3, 0x2, R46 ;  /* 0x0000000203327825 */ /* 0x000fe200078e022e */
[----:B------:R-:W-:Y:S02]  /*a3b30*/  ISETP.LT.AND P5, PT, R27, c[0x0][0x178], !P6 ;  /* 0x00005e001b007a0c */ /* 0x000fe400077a1270 */
[----:B------:R-:W-:-:S05]  /*a3b40*/  ISETP.LT.AND P6, PT, R23, c[0x0][0x178], !P6 ;  /* 0x00005e0017007a0c */ /* 0x000fca00077c1270 */
[----:B----4-:R0:W-:Y:S01]  /*a3b50*/  @P2 STG.E.U16 [R48.64], R0 ;  /* 0x0000000030002986 */ /* 0x0101e2000c101508 */
[----:B------:R-:W-:-:S03]  /*a3b60*/  ISETP.LT.AND P2, PT, R42, c[0x0][0x178], !P1 ;  /* 0x00005e002a007a0c */ /* 0x000fc60004f41270 */
[----:B------:R1:W-:Y:S01]  /*a3b70*/  @P3 STG.E.U16 [R50.64], R54 ;  /* 0x0000003632003986 */ /* 0x0003e2000c101508 */
[----:B------:R-:W-:Y:S01]  /*a3b80*/  ISETP.LT.AND P3, PT, R57, c[0x0][0x178], !P1 ;  /* 0x00005e0039007a0c */ /* 0x000fe20004f61270 */
[----:B0-----:R-:W-:-:S04]  /*a3b90*/  IMAD.WIDE R48, R3, 0x2, R44 ;  /* 0x0000000203307825 */ /* 0x001fc800078e022c */
[C---:B-1----:R-:W-:Y:S01]  /*a3ba0*/  IMAD.WIDE R50, R3.reuse, 0x2, R10 ;  /* 0x0000000203327825 */ /* 0x042fe200078e020a */
[----:B------:R-:W-:Y:S01]  /*a3bb0*/  PRMT R54, R0, 0x7632, R54 ;  /* 0x0000763200367816 */ /* 0x000fe20000000036 */
[----:B------:R0:W-:Y:S01]  /*a3bc0*/  @P4 STG.E.U16 [R48.64], R53 ;  /* 0x0000003530004986 */ /* 0x0001e2000c101508 */
[----:B------:R-:W-:-:S03]  /*a3bd0*/  IADD3 R0, R3, c[0x0][0x198], RZ ;  /* 0x0000660003007a10 */ /* 0x000fc60007ffe0ff */
[----:B------:R1:W-:Y:S01]  /*a3be0*/  @P5 STG.E.U16 [R50.64], R52 ;  /* 0x0000003432005986 */ /* 0x0003e2000c101508 */
[----:B------:R-:W-:Y:S01]  /*a3bf0*/  ISETP.LT.AND P5, PT, R27, c[0x0][0x178], !P1 ;  /* 0x00005e001b007a0c */ /* 0x000fe20004fa1270 */
[----:B0-----:R-:W-:Y:S01]  /*a3c00*/  IMAD.WIDE R48, R3, 0x2, R8 ;  /* 0x0000000203307825 */ /* 0x001fe200078e0208 */
[----:B--2---:R-:W-:Y:S02]  /*a3c10*/  ISETP.GE.AND P4, PT, R6, c[0x0][0x17c], PT ;  /* 0x00005f0006007a0c */ /* 0x004fe40003f86270 */
[----:B------:R-:W2:Y:S01]  /*a3c20*/  LDL.LU R6, [R1+0xd0] ;  /* 0x0000d00001067983 */ /* 0x000ea20000300800 */
[----:B-1----:R-:W-:-:S03]  /*a3c30*/  IMAD.WIDE R50, R0, 0x2, R46 ;  /* 0x0000000200327825 */ /* 0x002fc600078e022e */
[----:B------:R0:W-:Y:S01]  /*a3c40*/  @P6 STG.E.U16 [R48.64], R54 ;  /* 0x0000003630006986 */ /* 0x0001e2000c101508 */
[----:B------:R-:W-:Y:S01]  /*a3c50*/  IMAD.WIDE R52, R0, 0x2, R44 ;  /* 0x0000000200347825 */ /* 0x000fe200078e022c */
[----:B------:R-:W-:Y:S02]  /*a3c60*/  ISETP.GE.AND P6, PT, R5, c[0x0][0x17c], PT ;  /* 0x00005f0005007a0c */ /* 0x000fe40003fc6270 */
[----:B------:R-:W4:Y:S01]  /*a3c70*/  LDL.LU R5, [R1+0x90] ;  /* 0x0000900001057983 */ /* 0x000f220000300800 */
[----:B------:R-:W-:Y:S02]  /*a3c80*/  PRMT R55, R43, 0x7632, R55 ;  /* 0x000076322b377816 */ /* 0x000fe40000000037 */
[----:B------:R-:W-:Y:S01]  /*a3c90*/  ISETP.LT.AND P1, PT, R23, c[0x0][0x178], !P1 ;  /* 0x00005e0017007a0c */ /* 0x000fe20004f21270 */
[----:B------:R1:W-:Y:S01]  /*a3ca0*/  @P2 STG.E.U16 [R50.64], R43 ;  /* 0x0000002b32002986 */ /* 0x0003e2000c101508 */
[----:B------:R-:W-:-:S03]  /*a3cb0*/  ISETP.LT.AND P2, PT, R57, c[0x0][0x178], !P6 ;  /* 0x00005e0039007a0c */ /* 0x000fc60007741270 */
[----:B---3--:R3:W-:Y:S01]  /*a3cc0*/  @P3 STG.E.U16 [R52.64], R59 ;  /* 0x0000003b34003986 */ /* 0x0087e2000c101508 */
[----:B------:R-:W-:Y:S01]  /*a3cd0*/  ISETP.LT.AND P3, PT, R42, c[0x0][0x178], !P6 ;  /* 0x00005e002a007a0c */ /* 0x000fe20007761270 */
[C---:B0-----:R-:W-:Y:S01]  /*a3ce0*/  IMAD.WIDE R48, R0.reuse, 0x2, R10 ;  /* 0x0000000200307825 */ /* 0x041fe200078e020a */
[----:B------:R-:W-:Y:S01]  /*a3cf0*/  IADD3 R3, R0, c[0x0][0x198], RZ ;  /* 0x0000660000037a10 */ /* 0x000fe20007ffe0ff */
[----:B-1----:R-:W4:Y:S04]  /*a3d00*/  LDL.LU R43, [R1+0x337c] ;  /* 0x00337c00012b7983 */ /* 0x002f280000300800 */
[----:B------:R-:W-:Y:S01]  /*a3d10*/  IMAD.WIDE R50, R3, 0x2, R46 ;  /* 0x0000000203327825 */ /* 0x000fe200078e022e */
[----:B------:R0:W-:Y:S01]  /*a3d20*/  @P5 STG.E.U16 [R48.64], R58 ;  /* 0x0000003a30005986 */ /* 0x0001e2000c101508 */
[----:B------:R-:W-:-:S02]  /*a3d30*/  PRMT R54, R59, 0x7632, R54 ;  /* 0x000076323b367816 */ /* 0x000fc40000000036 */
[----:B---3--:R-:W-:Y:S01]  /*a3d40*/  IMAD.WIDE R52, R3, 0x2, R44 ;  /* 0x0000000203347825 */ /* 0x008fe200078e022c */
[----:B------:R-:W-:-:S03]  /*a3d50*/  PRMT R60, R58, 0x7632, R60 ;  /* 0x000076323a3c7816 */ /* 0x000fc6000000003c */
[----:B0-----:R-:W-:Y:S01]  /*a3d60*/  IMAD.WIDE R48, R0, 0x2, R8 ;  /* 0x0000000200307825 */ /* 0x001fe200078e0208 */
[----:B------:R-:W3:Y:S04]  /*a3d70*/  LDL.LU R58, [R1+0x40] ;  /* 0x00004000013a7983 */ /* 0x000ee80000300800 */
[----:B------:R-:W-:Y:S04]  /*a3d80*/  @P1 STG.E.U16 [R48.64], R56 ;  /* 0x0000003830001986 */ /* 0x000fe8000c101508 */
[----:B------:R0:W-:Y:S04]  /*a3d90*/  @P3 STG.E.U16 [R50.64], R55 ;  /* 0x0000003732003986 */ /* 0x0001e8000c101508 */
[----:B------:R1:W-:Y:S04]  /*a3da0*/  @P2 STG.E.U16 [R52.64], R54 ;  /* 0x0000003634002986 */ /* 0x0003e8000c101508 */
[----:B0-----:R-:W3:Y:S01]  /*a3db0*/  LDL.LU R55, [R1+0x60] ;  /* 0x0000600001377983 */ /* 0x001ee20000300800 */
[----:B-1----:R-:W-:-:S03]  /*a3dc0*/  PRMT R54, R56, 0x7632, R54 ;  /* 0x0000763238367816 */ /* 0x002fc60000000036 */
[----:B------:R-:W3:Y:S01]  /*a3dd0*/  LDL.LU R56, [R1+0x3380] ;  /* 0x0033800001387983 */ /* 0x000ee20000300800 */
[----:B------:R-:W-:Y:S02]  /*a3de0*/  ISETP.LT.AND P5, PT, R27, c[0x0][0x178], !P6 ;  /* 0x00005e001b007a0c */ /* 0x000fe400077a1270 */
[----:B------:R-:W-:Y:S01]  /*a3df0*/  ISETP.LT.AND P6, PT, R23, c[0x0][0x178], !P6 ;  /* 0x00005e0017007a0c */ /* 0x000fe200077c1270 */
[----:B------:R-:W-:Y:S01]  /*a3e00*/  IMAD.WIDE R48, R3, 0x2, R10 ;  /* 0x0000000203307825 */ /* 0x000fe200078e020a */
[----:B------:R-:W-:Y:S02]  /*a3e10*/  ISETP.LT.AND P3, PT, R42, c[0x0][0x178], !P4 ;  /* 0x00005e002a007a0c */ /* 0x000fe40006761270 */
[----:B------:R-:W-:Y:S01]  /*a3e20*/  ISETP.LT.AND P2, PT, R57, c[0x0][0x178], !P4 ;  /* 0x00005e0039007a0c */ /* 0x000fe20006741270 */
[C---:B------:R-:W-:Y:S01]  /*a3e30*/  IMAD.WIDE R50, R3.reuse, 0x2, R8 ;  /* 0x0000000203327825 */ /* 0x040fe200078e0208 */
[----:B------:R-:W-:-:S05]  /*a3e40*/  IADD3 R0, R3, c[0x0][0x198], RZ ;  /* 0x0000660003007a10 */ /* 0x000fca0007ffe0ff */
[----:B------:R0:W-:Y:S01]  /*a3e50*/  @P5 STG.E.U16 [R48.64], R60 ;  /* 0x0000003c30005986 */ /* 0x0001e2000c101508 */
[----:B------:R-:W-:Y:S02]  /*a3e60*/  ISETP.LT.AND P5, PT, R27, c[0x0][0x178], !P4 ;  /* 0x00005e001b007a0c */ /* 0x000fe400067a1270 */
[----:B------:R-:W-:Y:S01]  /*a3e70*/  ISETP.LT.AND P4, PT, R23, c[0x0][0x178], !P4 ;  /* 0x00005e0017007a0c */ /* 0x000fe20006781270 */
[----:B------:R1:W-:Y:S01]  /*a3e80*/  @P6 STG.E.U16 [R50.64], R54 ;  /* 0x0000003632006986 */ /* 0x0003e2000c101508 */
[C---:B------:R-:W-:Y:S01]  /*a3e90*/  IMAD.WIDE R52, R0.reuse, 0x2, R44 ;  /* 0x0000000200347825 */ /* 0x040fe200078e022c */
[----:B------:R-:W-:-:S03]  /*a3ea0*/  IADD3 R3, R0, c[0x0][0x198], RZ ;  /* 0x0000660000037a10 */ /* 0x000fc60007ffe0ff */
[----:B0-----:R-:W-:-:S04]  /*a3eb0*/  IMAD.WIDE R48, R0, 0x2, R46 ;  /* 0x0000000200307825 */ /* 0x001fc800078e022e */
[----:B-1----:R-:W-:Y:S01]  /*a3ec0*/  IMAD.WIDE R50, R0, 0x2, R8 ;  /* 0x0000000200327825 */ /* 0x002fe200078e0208 */
[----:B--2---:R0:W-:Y:S01]  /*a3ed0*/  @P3 STG.E.U16 [R48.64], R6 ;  /* 0x0000000630003986 */ /* 0x0041e2000c101508 */
[----:B------:R-:W-:-:S03]  /*a3ee0*/  PRMT R54, R6, 0x7632, R54 ;  /* 0x0000763206367816 */ /* 0x000fc60000000036 */
[----:B----4-:R1:W-:Y:S01]  /*a3ef0*/  @P2 STG.E.U16 [R52.64], R5 ;  /* 0x0000000534002986 */ /* 0x0103e2000c101508 */
[----:B0-----:R-:W-:Y:S01]  /*a3f00*/  IMAD.WIDE R48, R0, 0x2, R10 ;  /* 0x0000000200307825 */ /* 0x001fe200078e020a */
[----:B------:R-:W-:-:S03]  /*a3f10*/  ISETP.GE.AND P1, PT, R43, c[0x0][0x17c], PT ;  /* 0x00005f002b007a0c */ /* 0x000fc60003f26270 */
[----:B-1----:R-:W-:Y:S01]  /*a3f20*/  IMAD.WIDE R52, R3, 0x2, R46 ;  /* 0x0000000203347825 */ /* 0x002fe200078e022e */
[----:B------:R-:W2:Y:S01]  /*a3f30*/  LDL.LU R43, [R1+0x3384] ;  /* 0x00338400012b7983 */ /* 0x000ea20000300800 */
[----:B------:R-:W-:-:S03]  /*a3f40*/  ISETP.LT.AND P6, PT, R42, c[0x0][0x178], !P1 ;  /* 0x00005e002a007a0c */ /* 0x000fc60004fc1270 */
[----:B------:R-:W4:Y:S01]  /*a3f50*/  LDL.LU R59, [R1+0xe0] ;  /* 0x0000e000013b7983 */ /* 0x000f220000300800 */
[----:B------:R-:W-:-:S03]  /*a3f60*/  PRMT R0, R5, 0x7632, R0 ;  /* 0x0000763205007816 */ /* 0x000fc60000000000 */
[----:B------:R-:W4:Y:S04]  /*a3f70*/  LDL.LU R6, [R1+0xa0] ;  /* 0x0000a00001067983 */ /* 0x000f280000300800 */
[----:B------:R-:W4:Y:S04]  /*a3f80*/  LDL.LU R5, [R1+0x70] ;  /* 0x0000700001057983 */ /* 0x000f280000300800 */
[----:B---3--:R-:W-:Y:S04]  /*a3f90*/  @P5 STG.E.U16 [R48.64], R55 ;  /* 0x0000003730005986 */ /* 0x008fe8000c101508 */
[----:B------:R-:W-:Y:S01]  /*a3fa0*/  @P4 STG.E.U16 [R50.64], R58 ;  /* 0x0000003a32004986 */ /* 0x000fe2000c101508 */
[----:B------:R-:W-:-:S03]  /*a3fb0*/  ISETP.GE.AND P3, PT, R56, c[0x0][0x17c], PT ;  /* 0x00005f0038007a0c */ /* 0x000fc60003f66270 */
[----:B------:R0:W-:Y:S04]  /*a3fc0*/  @P6 STG.E.U16 [R52.64], R54 ;  /* 0x0000003634006986 */ /* 0x0001e8000c101508 */
[----:B------:R-:W3:Y:S01]  /*a3fd0*/  LDL.LU R56, [R1+0x50] ;  /* 0x0000500001387983 */ /* 0x000ee20000300800 */
[----:B0-----:R-:W-:-:S03]  /*a3fe0*/  PRMT R52, R55, 0x7632, R52 ;  /* 0x0000763237347816 */ /* 0x001fc60000000034 */
[----:B------:R-:W3:Y:S01]  /*a3ff0*/  LDL.LU R55, [R1+0x3388] ;  /* 0x0033880001377983 */ /* 0x000ee20000300800 */
[----:B------:R-:W-:Y:S02]  /*a4000*/  ISETP.LT.AND P2, PT, R57, c[0x0][0x178], !P1 ;  /* 0x00005e0039007a0c */ /* 0x000fe40004f41270 */
[----:B------:R-:W-:Y:S01]  /*a4010*/  ISETP.LT.AND P5, PT, R27, c[0x0][0x178], !P1 ;  /* 0x00005e001b007a0c */ /* 0x000fe20004fa1270 */
[----:B------:R-:W-:Y:S01]  /*a4020*/  IMAD.WIDE R50, R3, 0x2, R44 ;  /* 0x0000000203327825 */ /* 0x000fe200078e022c */
[----:B------:R-:W-:-:S03]  /*a4030*/  ISETP.LT.AND P1, PT, R23, c[0x0][0x178], !P1 ;  /* 0x00005e0017007a0c */ /* 0x000fc60004f21270 */
[----:B------:R-:W-:Y:S01]  /*a4040*/  IMAD.WIDE R48, R3, 0x2, R10 ;  /* 0x0000000203307825 */ /* 0x000fe200078e020a */
[----:B------:R-:W-:-:S05]  /*a4050*/  PRMT R54, R58, 0x7632, R54 ;  /* 0x000076323a367816 */ /* 0x000fca0000000036 */
[----:B------:R-:W-:Y:S04]  /*a4060*/  @P2 STG.E.U16 [R50.64], R0 ;  /* 0x0000000032002986 */ /* 0x000fe8000c101508 */
[----:B------:R0:W-:Y:S01]  /*a4070*/  @P5 STG.E.U16 [R48.64], R52 ;  /* 0x0000003430005986 */ /* 0x0001e2000c101508 */
[----:B------:R-:W-:Y:S02]  /*a4080*/  ISETP.LT.AND P6, PT, R42, c[0x0][0x178], !P3 ;  /* 0x00005e002a007a0c */ /* 0x000fe40005fc1270 */
[----:B------:R-:W-:Y:S01]  /*a4090*/  ISETP.LT.AND P4, PT, R57, c[0x0][0x178], !P3 ;  /* 0x00005e0039007a0c */ /* 0x000fe20005f81270 */
[C---:B0-----:R-:W-:Y:S01]  /*a40a0*/  IMAD.WIDE R48, R3.reuse, 0x2, R8 ;  /* 0x0000000203307825 */ /* 0x041fe200078e0208 */
[----:B------:R-:W-:-:S04]  /*a40b0*/  IADD3 R0, R3, c[0x0][0x198], RZ ;  /* 0x0000660003007a10 */ /* 0x000fc80007ffe0ff */
[----:B------:R0:W-:Y:S01]  /*a40c0*/  @P1 STG.E.U16 [R48.64], R54 ;  /* 0x0000003630001986 */ /* 0x0001e2000c101508 */
[----:B------:R-:W-:-:S04]  /*a40d0*/  IMAD.WIDE R50, R0, 0x2, R46 ;  /* 0x0000000200327825 */ /* 0x000fc800078e022e */
[C---:B------:R-:W-:Y:S01]  /*a40e0*/  IMAD.WIDE R52, R0.reuse, 0x2, R44 ;  /* 0x0000000200347825 */ /* 0x040fe200078e022c */
[----:B------:R-:W-:-:S03]  /*a40f0*/  IADD3 R3, R0, c[0x0][0x198], RZ ;  /* 0x0000660000037a10 */ /* 0x000fc60007ffe0ff */
[----:B0-----:R-:W-:Y:S01]  /*a4100*/  IMAD.WIDE R48, R0, 0x2, R10 ;  /* 0x0000000200307825 */ /* 0x001fe200078e020a */
[----:B--2---:R-:W-:Y:S02]  /*a4110*/  ISETP.GE.AND P2, PT, R43, c[0x0][0x17c], PT ;  /* 0x00005f002b007a0c */ /* 0x004fe40003f46270 */
[----:B------:R-:W2:Y:S04]  /*a4120*/  LDL.LU R43, [R1+0xf0] ;  /* 0x0000f000012b7983 */ /* 0x000ea80000300800 */
[----:B------:R-:W2:Y:S04]  /*a4130*/  LDL.LU R58, [R1+0xb0] ;  /* 0x0000b000013a7983 */ /* 0x000ea80000300800 */
[----:B----4-:R0:W-:Y:S01]  /*a4140*/  @P6 STG.E.U16 [R50.64], R59 ;  /* 0x0000003b32006986 */ /* 0x0101e2000c101508 */
[----:B------:R-:W-:-:S03]  /*a4150*/  PRMT R54, R59, 0x7632, R54 ;  /* 0x000076323b367816 */ /* 0x000fc60000000036 */
[----:B------:R1:W-:Y:S01]  /*a4160*/  @P4 STG.E.U16 [R52.64], R6 ;  /* 0x0000000634004986 */ /* 0x0003e2000c101508 */
[----:B0-----:R-:W-:Y:S01]  /*a4170*/  IMAD.WIDE R50, R0, 0x2, R8 ;  /* 0x0000000200327825 */ /* 0x001fe200078e0208 */
[----:B------:R-:W-:Y:S02]  /*a4180*/  PRMT R0, R6, 0x7632, R0 ;  /* 0x0000763206007816 */ /* 0x000fe40000000000 */
[----:B---3--:R-:W-:Y:S02]  /*a4190*/  ISETP.GE.AND P1, PT, R55, c[0x0][0x17c], PT ;  /* 0x00005f0037007a0c */ /* 0x008fe40003f26270 */
[----:B------:R-:W3:Y:S04]  /*a41a0*/  LDL.LU R55, [R1+0x338c] ;  /* 0x00338c0001377983 */ /* 0x000ee80000300800 */
[----:B-1----:R-:W4:Y:S04]  /*a41b0*/  LDL.LU R6, [R1+0x3390] ;  /* 0x0033900001067983 */ /* 0x002f280000300800 */
[----:B------:R-:W4:Y:S01]  /*a41c0*/  LDL.LU R59, [R1+0x80] ;  /* 0x00008000013b7983 */ /* 0x000f220000300800 */
[----:B------:R-:W-:-:S02]  /*a41d0*/  ISETP.LT.AND P5, PT, R27, c[0x0][0x178], !P3 ;  /* 0x00005e001b007a0c */ /* 0x000fc40005fa1270 */
[----:B------:R-:W-:Y:S02]  /*a41e0*/  ISETP.LT.AND P3, PT, R23, c[0x0][0x178], !P3 ;  /* 0x00005e0017007a0c */ /* 0x000fe40005f61270 */
[----:B------:R-:W-:Y:S02]  /*a41f0*/  ISETP.LT.AND P6, PT, R42, c[0x0][0x178], !P2 ;  /* 0x00005e002a007a0c */ /* 0x000fe400057c1270 */
[----:B------:R-:W-:Y:S01]  /*a4200*/  ISETP.LT.AND P4, PT, R57, c[0x0][0x178], !P2 ;  /* 0x00005e0039007a0c */ /* 0x000fe20005781270 */
[----:B------:R-:W-:-:S06]  /*a4210*/  IMAD.WIDE R52, R3, 0x2, R46 ;  /* 0x0000000203347825 */ /* 0x000fcc00078e022e */
[----:B------:R0:W-:Y:S01]  /*a4220*/  @P5 STG.E.U16 [R48.64], R5 ;  /* 0x0000000530005986 */ /* 0x0001e2000c101508 */
[----:B------:R-:W-:-:S03]  /*a4230*/  ISETP.LT.AND P5, PT, R42, c[0x0][0x178], !P1 ;  /* 0x00005e002a007a0c */ /* 0x000fc60004fa1270 */
[----:B------:R1:W-:Y:S01]  /*a4240*/  @P3 STG.E.U16 [R50.64], R56 ;  /* 0x0000003832003986 */ /* 0x0003e2000c101508 */
[----:B------:R-:W-:Y:S02]  /*a4250*/  ISETP.LT.AND P3, PT, R27, c[0x0][0x178], !P2 ;  /* 0x00005e001b007a0c */ /* 0x000fe40005761270 */
[----:B------:R-:W-:Y:S01]  /*a4260*/  ISETP.LT.AND P2, PT, R23, c[0x0][0x178], !P2 ;  /* 0x00005e0017007a0c */ /* 0x000fe20005741270 */
[----:B------:R-:W-:Y:S01]  /*a4270*/  @P6 STG.E.U16 [R52.64], R54 ;  /* 0x0000003634006986 */ /* 0x000fe2000c101508 */
[----:B0-----:R-:W-:Y:S01]  /*a4280*/  IMAD.WIDE R48, R3, 0x2, R44 ;  /* 0x0000000203307825 */ /* 0x001fe200078e022c */
[----:B------:R-:W-:Y:S02]  /*a4290*/  PRMT R61, R5, 0x7632, R61 ;  /* 0x00007632053d7816 */ /* 0x000fe4000000003d */
[----:B------:R-:W-:Y:S01]  /*a42a0*/  PRMT R60, R56, 0x7632, R60 ;  /* 0x00007632383c7816 */ /* 0x000fe2000000003c */
[----:B-1----:R-:W-:Y:S01]  /*a42b0*/  IMAD.WIDE R50, R3, 0x2, R8 ;  /* 0x0000000203327825 */ /* 0x002fe200078e0208 */
[----:B------:R0:W-:Y:S01]  /*a42c0*/  @P4 STG.E.U16 [R48.64], R0 ;  /* 0x0000000030004986 */ /* 0x0001e2000c101508 */
[----:B------:R-:W-:-:S03]  /*a42d0*/  ISETP.LT.AND P4, PT, R57, c[0x0][0x178], !P1 ;  /* 0x00005e0039007a0c */ /* 0x000fc60004f81270 */
[----:B------:R-:W4:Y:S04]  /*a42e0*/  LDL.LU R5, [R1+0x371c] ;  /* 0x00371c0001057983 */ /* 0x000f280000300800 */
[----:B------:R-:W4:Y:S01]  /*a42f0*/  LDL.LU R56, [R1+0x180] ;  /* 0x0001800001387983 */ /* 0x000f220000300800 */
[C---:B0-----:R-:W-:Y:S01]  /*a4300*/  IADD3 R0, R3.reuse, c[0x0][0x198], RZ ;  /* 0x0000660003007a10 */ /* 0x041fe20007ffe0ff */
[----:B------:R-:W-:-:S04]  /*a4310*/  IMAD.WIDE R48, R3, 0x2, R10 ;  /* 0x0000000203307825 */ /* 0x000fc800078e020a */
[C---:B------:R-:W-:Y:S01]  /*a4320*/  IMAD.WIDE R52, R0.reuse, 0x2, R46 ;  /* 0x0000000200347825 */ /* 0x040fe200078e022e */
[----:B------:R0:W-:Y:S04]  /*a4330*/  @P3 STG.E.U16 [R48.64], R61 ;  /* 0x0000003d30003986 */ /* 0x0001e8000c101508 */
[----:B------:R1:W-:Y:S01]  /*a4340*/  @P2 STG.E.U16 [R50.64], R60 ;  /* 0x0000003c32002986 */ /* 0x0003e2000c101508 */
[C---:B------:R-:W-:Y:S01]  /*a4350*/  IADD3 R3, R0.reuse, c[0x0][0x198], RZ ;  /* 0x0000660000037a10 */ /* 0x040fe20007ffe0ff */
[----:B0-----:R-:W-:-:S04]  /*a4360*/  IMAD.WIDE R48, R0, 0x2, R10 ;  /* 0x0000000200307825 */ /* 0x001fc800078e020a */
[----:B-1----:R-:W-:Y:S01]  /*a4370*/  IMAD.WIDE R50, R0, 0x2, R8 ;  /* 0x0000000200327825 */ /* 0x002fe200078e0208 */
[----:B--2---:R0:W-:Y:S01]  /*a4380*/  @P5 STG.E.U16 [R52.64], R43 ;  /* 0x0000002b34005986 */ /* 0x0041e2000c101508 */
[----:B------:R-:W-:Y:S02]  /*a4390*/  ISETP.LT.AND P5, PT, R27, c[0x0][0x178], !P1 ;  /* 0x00005e001b007a0c */ /* 0x000fe40004fa1270 */
[----:B------:R-:W-:Y:S02]  /*a43a0*/  ISETP.LT.AND P1, PT, R23, c[0x0][0x178], !P1 ;  /* 0x00005e0017007a0c */ /* 0x000fe40004f21270 */
[----:B------:R-:W-:Y:S02]  /*a43b0*/  PRMT R61, R43, 0x7632, R61 ;  /* 0x000076322b3d7816 */ /* 0x000fe4000000003d */
[----:B------:R-:W-:Y:S01]  /*a43c0*/  PRMT R60, R58, 0x7632, R60 ;  /* 0x000076323a3c7816 */ /* 0x000fe2000000003c */
[----:B0-----:R-:W-:Y:S01]  /*a43d0*/  IMAD.WIDE R52, R3, 0x2, R46 ;  /* 0x0000000203347825 */ /* 0x001fe200078e022e */
[----:B---3--:R-:W-:-:S03]  /*a43e0*/  ISETP.GE.AND P6, PT, R55, c[0x0][0x17c], PT ;  /* 0x00005f0037007a0c */ /* 0x008fc60003fc6270 */
[----:B------:R-:W-:Y:S01]  /*a43f0*/  IMAD.WIDE R54, R0, 0x2, R44 ;  /* 0x0000000200367825 */ /* 0x000fe200078e022c */
[----:B------:R-:W-:Y:S02]  /*a4400*/  ISETP.LT.AND P2, PT, R42, c[0x0][0x178], !P6 ;  /* 0x00005e002a007a0c */ /* 0x000fe40007741270 */
[----:B------:R-:W-:Y:S02]  /*a4410*/  ISETP.LT.AND P3, PT, R57, c[0x0][0x178], !P6 ;  /* 0x00005e0039007a0c */ /* 0x000fe40007761270 */
[----:B------:R0:W-:Y:S01]  /*a4420*/  @P4 STG.E.U16 [R54.64], R58 ;  /* 0x0000003a36004986 */ /* 0x0001e2000c101508 */
[----:B----4-:R-:W-:-:S03]  /*a4430*/  ISETP.GE.AND P4, PT, R6, c[0x0][0x17c], PT ;  /* 0x00005f0006007a0c */ /* 0x010fc60003f86270 */
[----:B------:R-:W2:Y:S04]  /*a4440*/  LDL.LU R6, [R1+0x130] ;  /* 0x0001300001067983 */ /* 0x000ea80000300800 */
[----:B------:R-:W3:Y:S01]  /*a4450*/  LDL.LU R43, [R1+0x3394] ;  /* 0x00339400012b7983 */ /* 0x000ee20000300800 */
[----:B0-----:R-:W-:-:S03]  /*a4460*/  IMAD.WIDE R54, R3, 0x2, R44 ;  /* 0x0000000203367825 */ /* 0x001fc600078e022c */
[----:B------:R-:W-:Y:S04]  /*a4470*/  @P5 STG.E.U16 [R48.64], R59 ;  /* 0x0000003b30005986 */ /* 0x000fe8000c101508 */
[----:B------:R-:W-:Y:S04]  /*a4480*/  @P1 STG.E.U16 [R50.64], R4 ;  /* 0x0000000432001986 */ /* 0x000fe8000c101508 */
[----:B------:R-:W4:Y:S04]  /*a4490*/  LDL.LU R58, [R1+0x100] ;  /* 0x00010000013a7983 */ /* 0x000f280000300800 */
[----:B------:R0:W-:Y:S04]  /*a44a0*/  @P2 STG.E.U16 [R52.64], R61 ;  /* 0x0000003d34002986 */ /* 0x0001e8000c101508 */
[----:B------:R1:W-:Y:S04]  /*a44b0*/  @P3 STG.E.U16 [R54.64], R60 ;  /* 0x0000003c36003986 */ /* 0x0003e8000c101508 */
[----:B0-----:R-:W4:Y:S04]  /*a44c0*/  LDL.LU R61, [R1+0x140] ;  /* 0x00014000013d7983 */ /* 0x001f280000300800 */
[----:B-1----:R-:W4:Y:S01]  /*a44d0*/  LDL.LU R55, [R1+0x3398] ;  /* 0x0033980001377983 */ /* 0x002f220000300800 */
[----:B------:R-:W-:-:S02]  /*a44e0*/  ISETP.LT.AND P5, PT, R27, c[0x0][0x178], !P6 ;  /* 0x00005e001b007a0c */ /* 0x000fc400077a1270 */
[----:B------:R-:W-:Y:S02]  /*a44f0*/  ISETP.LT.AND P6, PT, R23, c[0x0][0x178], !P6 ;  /* 0x00005e0017007a0c */ /* 0x000fe400077c1270 */
[----:B------:R-:W-:Y:S01]  /*a4500*/  ISETP.LT.AND P3, PT, R42, c[0x0][0x178], !P4 ;  /* 0x00005e002a007a0c */ /* 0x000fe20006761270 */
[----:B------:R-:W-:Y:S01]  /*a4510*/  IMAD.WIDE R48, R3, 0x2, R10 ;  /* 0x0000000203307825 */ /* 0x000fe200078e020a */
[----:B------:R-:W-:Y:S02]  /*a4520*/  PRMT R4, R59, 0x7632, R4 ;  /* 0x000076323b047816 */ /* 0x000fe40000000004 */
[----:B------:R-:W-:Y:S02]  /*a4530*/  ISETP.LT.AND P2, PT, R57, c[0x0][0x178], !P4 ;  /* 0x00005e0039007a0c */ /* 0x000fe40006741270 */
[C---:B------:R-:W-:Y:S01]  /*a4540*/  IADD3 R0, R3.reuse, c[0x0][0x198], RZ ;  /* 0x0000660003007a10 */ /* 0x040fe20007ffe0ff */
[----:B------:R-:W-:Y:S01]  /*a4550*/  IMAD.WIDE R50, R3, 0x2, R8 ;  /* 0x0000000203327825 */ /* 0x000fe200078e0208 */
[----:B------:R-:W-:Y:S01]  /*a4560*/  PRMT R54, R4, 0x7632, R54 ;  /* 0x0000763204367816 */ /* 0x000fe20000000036 */
[----:B------:R0:W-:Y:S02]  /*a4570*/  @P5 STG.E.U16 [R48.64], R4 ;  /* 0x0000000430005986 */ /* 0x0001e4000c101508 */
[----:B------:R-:W-:-:S02]  /*a4580*/  IMAD.WIDE R52, R0, 0x2, R44 ;  /* 0x0000000200347825 */ /* 0x000fc400078e022c */
[----:B------:R1:W-:Y:S01]  /*a4590*/  @P6 STG.E.U16 [R50.64], R54 ;  /* 0x0000003632006986 */ /* 0x0003e2000c101508 */
[C---:B------:R-:W-:Y:S01]  /*a45a0*/  IADD3 R3, R0.reuse, c[0x0][0x198], RZ ;  /* 0x0000660000037a10 */ /* 0x040fe20007ffe0ff */
[----:B0-----:R-:W-:Y:S01]  /*a45b0*/  IMAD.WIDE R48, R0, 0x2, R46 ;  /* 0x0000000200307825 */ /* 0x001fe200078e022e */
[----:B------:R-:W-:-:S03]  /*a45c0*/  PRMT R4, R56, 0x7632, R4 ;  /* 0x0000763238047816 */ /* 0x000fc60000000004 */
[C---:B-1----:R-:W-:Y:S01]  /*a45d0*/  IMAD.WIDE R50, R0.reuse, 0x2, R8 ;  /* 0x0000000200327825 */ /* 0x042fe200078e0208 */
[----:B------:R0:W-:Y:S03]  /*a45e0*/  @P3 STG.E.U16 [R48.64], R56 ;  /* 0x0000003830003986 */ /* 0x0001e6000c101508 */
[----:B0-----:R-:W-:Y:S01]  /*a45f0*/  IMAD.WIDE R48, R0, 0x2, R10 ;  /* 0x0000000200307825 */ /* 0x001fe200078e020a */
[----:B--2---:R0:W-:Y:S01]  /*a4600*/  @P2 STG.E.U16 [R52.64], R6 ;  /* 0x0000000634002986 */ /* 0x0041e2000c101508 */
[----:B------:R-:W-:Y:S02]  /*a4610*/  PRMT R0, R6, 0x7632, R0 ;  /* 0x0000763206007816 */ /* 0x000fe40000000000 */
[----:B---3--:R-:W-:Y:S02]  /*a4620*/  ISETP.GE.AND P1, PT, R43, c[0x0][0x17c], PT ;  /* 0x00005f002b007a0c */ /* 0x008fe40003f26270 */
[----:B------:R-:W2:Y:S04]  /*a4630*/  LDL.LU R43, [R1+0x339c] ;  /* 0x00339c00012b7983 */ /* 0x000ea80000300800 */
[----:B------:R-:W3:Y:S04]  /*a4640*/  LDL.LU R59, [R1+0xd4] ;  /* 0x0000d400013b7983 */ /* 0x000ee80000300800 */
[----:B------:R-:W3:Y:S04]  /*a4650*/  LDL.LU R56, [R1+0x94] ;  /* 0x0000940001387983 */ /* 0x000ee80000300800 */
[----:B0-----:R-:W3:Y:S01]  /*a4660*/  LDL.LU R6, [R1+0x64] ;  /* 0x0000640001067983 */ /* 0x001ee20000300800 */
[----:B----4-:R-:W-:-:S03]  /*a4670*/  ISETP.GE.AND P3, PT, R55, c[0x0][0x17c], PT ;  /* 0x00005f0037007a0c */ /* 0x010fc60003f66270 */
[----:B------:R-:W4:Y:S04]  /*a4680*/  LDL.LU R55, [R1+0x44] ;  /* 0x0000440001377983 */ /* 0x000f280000300800 */
[----:B------:R-:W4:Y:S01]  /*a4690*/  LDL.LU R54, [R1+0x33a0] ;  /* 0x0033a00001367983 */ /* 0x000f220000300800 */
[----:B------:R-:W-:Y:S02]  /*a46a0*/  ISETP.LT.AND P5, PT, R27, c[0x0][0x178], !P4 ;  /* 0x00005e001b007a0c */ /* 0x000fe400067a1270 */
[----:B------:R-:W-:Y:S02]  /*a46b0*/  ISETP.LT.AND P4, PT, R23, c[0x0][0x178], !P4 ;  /* 0x00005e0017007a0c */ /* 0x000fe40006781270 */
[----:B------:R-:W-:Y:S02]  /*a46c0*/  ISETP.LT.AND P6, PT, R42, c[0x0][0x178], !P1 ;  /* 0x00005e002a007a0c */ /* 0x000fe40004fc1270 */
[----:B------:R-:W-:Y:S01]  /*a46d0*/  ISETP.LT.AND P2, PT, R57, c[0x0][0x178], !P1 ;  /* 0x00005e0039007a0c */ /* 0x000fe20004f41270 */
[----:B------:R-:W-:-:S06]  /*a46e0*/  IMAD.WIDE R52, R3, 0x2, R46 ;  /* 0x0000000203347825 */ /* 0x000fcc00078e022e */
[----:B------:R0:W-:Y:S01]  /*a46f0*/  @P5 STG.E.U16 [R48.64], R61 ;  /* 0x0000003d30005986 */ /* 0x0001e2000c101508 */
[----:B------:R-:W-:Y:S02]  /*a4700*/  ISETP.LT.AND P5, PT, R27, c[0x0][0x178], !P1 ;  /* 0x00005e001b007a0c */ /* 0x000fe40004fa1270 */
[----:B------:R-:W-:Y:S01]  /*a4710*/  ISETP.LT.AND P1, PT, R23, c[0x0][0x178], !P1 ;  /* 0x00005e0017007a0c */ /* 0x000fe20004f21270 */
[----:B------:R1:W-:Y:S04]  /*a4720*/  @P4 STG.E.U16 [R50.64], R58 ;  /* 0x0000003a32004986 */ /* 0x0003e8000c101508 */
[----:B------:R1:W-:Y:S01]  /*a4730*/  @P6 STG.E.U16 [R52.64], R4 ;  /* 0x0000000434006986 */ /* 0x0003e2000c101508 */
[----:B0-----:R-:W-:-:S04]  /*a4740*/  IMAD.WIDE R48, R3, 0x2, R10 ;  /* 0x0000000203307825 */ /* 0x001fc800078e020a */
[----:B-1----:R-:W-:Y:S01]  /*a4750*/  IMAD.WIDE R50, R3, 0x2, R44 ;  /* 0x0000000203327825 */ /* 0x002fe200078e022c */
[----:B------:R-:W-:-:S04]  /*a4760*/  PRMT R4, R61, 0x7632, R4 ;  /* 0x000076323d047816 */ /* 0x000fc80000000004 */
[----:B------:R0:W-:Y:S01]  /*a4770*/  @P2 STG.E.U16 [R50.64], R0 ;  /* 0x0000000032002986 */ /* 0x0001e2000c101508 */
[----:B------:R-:W-:Y:S02]  /*a4780*/  ISETP.LT.AND P6, PT, R42, c[0x0][0x178], !P3 ;  /* 0x00005e002a007a0c */ /* 0x000fe40005fc1270 */
[----:B------:R-:W-:Y:S01]  /*a4790*/  ISETP.LT.AND P4, PT, R57, c[0x0][0x178], !P3 ;  /* 0x00005e0039007a0c */ /* 0x000fe20005f81270 */
[----:B------:R1:W-:Y:S01]  /*a47a0*/  @P5 STG.E.U16 [R48.64], R4 ;  /* 0x0000000430005986 */ /* 0x0003e2000c101508 */
[C---:B0-----:R-:W-:Y:S02]  /*a47b0*/  IADD3 R0, R3.reuse, c[0x0][0x198], RZ ;  /* 0x0000660003007a10 */ /* 0x041fe40007ffe0ff */
[----:B-1----:R-:W-:Y:S01]  /*a47c0*/  PRMT R4, R58, 0x7632, R4 ;  /* 0x000076323a047816 */ /* 0x002fe20000000004 */
[----:B------:R-:W-:-:S04]  /*a47d0*/  IMAD.WIDE R48, R3, 0x2, R8 ;  /* 0x0000000203307825 */ /* 0x000fc800078e0208 */
[C---:B------:R-:W-:Y:S01]  /*a47e0*/  IMAD.WIDE R50, R0.reuse, 0x2, R46 ;  /* 0x0000000200327825 */ /* 0x040fe200078e022e */
[----:B------:R0:W-:Y:S03]  /*a47f0*/  @P1 STG.E.U16 [R48.64], R4 ;  /* 0x0000000430001986 */ /* 0x0001e6000c101508 */
[C---:B------:R-:W-:Y:S01]  /*a4800*/  IMAD.WIDE R52, R0.reuse, 0x2, R44 ;  /* 0x0000000200347825 */ /* 0x040fe200078e022c */
[----:B------:R-:W-:-:S03]  /*a4810*/  IADD3 R3, R0, c[0x0][0x198], RZ ;  /* 0x0000660000037a10 */ /* 0x000fc60007ffe0ff */
[C---:B0-----:R-:W-:Y:S01]  /*a4820*/  IMAD.WIDE R48, R0.reuse, 0x2, R10 ;  /* 0x0000000200307825 */ /* 0x041fe200078e020a */
[----:B--2---:R-:W-:Y:S02]  /*a4830*/  ISETP.GE.AND P2, PT, R43, c[0x0][0x17c], PT ;  /* 0x00005f002b007a0c */ /* 0x004fe40003f46270 */
[----:B------:R-:W2:Y:S04]  /*a4840*/  LDL.LU R43, [R1+0xe4] ;  /* 0x0000e400012b7983 */ /* 0x000ea80000300800 */
[----:B------:R-:W2:Y:S04]  /*a4850*/  LDL.LU R58, [R1+0xa4] ;  /* 0x0000a400013a7983 */ /* 0x000ea80000300800 */
[----:B---3--:R0:W-:Y:S04]  /*a4860*/  @P6 STG.E.U16 [R50.64], R59 ;  /* 0x0000003b32006986 */ /* 0x0081e8000c101508 */
[----:B------:R1:W-:Y:S01]  /*a4870*/  @P4 STG.E.U16 [R52.64], R56 ;  /* 0x0000003834004986 */ /* 0x0003e2000c101508 */
[----:B0-----:R-:W-:Y:S01]  /*a4880*/  IMAD.WIDE R50, R0, 0x2, R8 ;  /* 0x0000000200327825 */ /* 0x001fe200078e0208 */
[----:B------:R-:W-:-:S02]  /*a4890*/  PRMT R0, R56, 0x7632, R0 ;  /* 0x0000763238007816 */ /* 0x000fc40000000000 */
[----:B----4-:R-:W-:Y:S02]  /*a48a0*/  ISETP.GE.AND P1, PT, R54, c[0x0][0x17c], PT ;  /* 0x00005f0036007a0c */ /* 0x010fe40003f26270 */
[----:B------:R-:W3:Y:S04]  /*a48b0*/  LDL.LU R54, [R1+0x33a4] ;  /* 0x0033a40001367983 */ /* 0x000ee80000300800 */
[----:B-1----:R-:W4:Y:S01]  /*a48c0*/  LDL.LU R56, [R1+0x33a8] ;  /* 0x0033a80001387983 */ /* 0x002f220000300800 */
[----:B------:R-:W-:-:S03]  /*a48d0*/  PRMT R4, R59, 0x7632, R4 ;  /* 0x000076323b047816 */ /* 0x000fc60000000004 */
[----:B------:R-:W4:Y:S01]  /*a48e0*/  LDL.LU R61, [R1+0x74] ;  /* 0x00007400013d7983 */ /* 0x000f220000300800 */
[----:B------:R-:W-:-:S03]  /*a48f0*/  ISETP.LT.AND P5, PT, R27, c[0x0][0x178], !P3 ;  /* 0x00005e001b007a0c */ /* 0x000fc60005fa1270 */
[----:B------:R-:W4:Y:S01]  /*a4900*/  LDL.LU R59, [R1+0x54] ;  /* 0x00005400013b7983 */ /* 0x000f220000300800 */
[----:B------:R-:W-:Y:S02]  /*a4910*/  ISETP.LT.AND P3, PT, R23, c[0x0][0x178], !P3 ;  /* 0x00005e0017007a0c */ /* 0x000fe40005f61270 */
[----:B------:R-:W-:Y:S02]  /*a4920*/  ISETP.LT.AND P6, PT, R42, c[0x0][0x178], !P2 ;  /* 0x00005e002a007a0c */ /* 0x000fe400057c1270 */
[----:B------:R-:W-:Y:S01]  /*a4930*/  ISETP.LT.AND P4, PT, R57, c[0x0][0x178], !P2 ;  /* 0x00005e0039007a0c */ /* 0x000fe20005781270 */
[----:B------:R-:W-:-:S04]  /*a4940*/  IMAD.WIDE R52, R3, 0x2, R46 ;  /* 0x0000000203347825 */ /* 0x000fc800078e022e */
[----:B------:R0:W-:Y:S01]  /*a4950*/  @P5 STG.E.U16 [R48.64], R6 ;  /* 0x0000000630005986 */ /* 0x0001e2000c101508 */
[----:B------:R-:W-:-:S03]  /*a4960*/  ISETP.LT.AND P5, PT, R42, c[0x0][0x178], !P1 ;  /* 0x00005e002a007a0c */ /* 0x000fc60004fa1270 */
[----:B------:R1:W-:Y:S01]  /*a4970*/  @P3 STG.E.U16 [R50.64], R55 ;  /* 0x0000003732003986 */ /* 0x0003e2000c101508 */
[----:B------:R-:W-:Y:S02]  /*a4980*/  ISETP.LT.AND P3, PT, R27, c[0x0][0x178], !P2 ;  /* 0x00005e001b007a0c */ /* 0x000fe40005761270 */
[----:B------:R-:W-:Y:S01]  /*a4990*/  ISETP.LT.AND P2, PT, R23, c[0x0][0x178], !P2 ;  /* 0x00005e0017007a0c */ /* 0x000fe20005741270 */
[----:B------:R1:W-:Y:S01]  /*a49a0*/  @P6 STG.E.U16 [R52.64], R4 ;  /* 0x0000000434006986 */ /* 0x0003e2000c101508 */
[----:B0-----:R-:W-:-:S05]  /*a49b0*/  IMAD.WIDE R48, R3, 0x2, R44 ;  /* 0x0000000203307825 */ /* 0x001fca00078e022c */
[----:B------:R0:W-:Y:S01]  /*a49c0*/  @P4 STG.E.U16 [R48.64], R0 ;  /* 0x0000000030004986 */ /* 0x0001e2000c101508 */
[----:B------:R-:W-:Y:S01]  /*a49d0*/  ISETP.LT.AND P4, PT, R57, c[0x0][0x178], !P1 ;  /* 0x00005e0039007a0c */ /* 0x000fe20004f81270 */
[----:B-1----:R-:W-:Y:S01]  /*a49e0*/  IMAD.WIDE R50, R3, 0x2, R8 ;  /* 0x0000000203327825 */ /* 0x002fe200078e0208 */
[----:B------:R-:W-:Y:S02]  /*a49f0*/  PRMT R60, R6, 0x7632, R60 ;  /* 0x00007632063c7816 */ /* 0x000fe4000000003c */
[----:B------:R-:W-:Y:S01]  /*a4a00*/  PRMT R4, R55, 0x7632, R4 ;  /* 0x0000763237047816 */ /* 0x000fe20000000004 */
[----:B------:R-:W4:Y:S01]  /*a4a10*/  LDL.LU R6, [R1+0x3718] ;  /* 0x0037180001067983 */ /* 0x000f220000300800 */
[C---:B0-----:R-:W-:Y:S01]  /*a4a20*/  IADD3 R0, R3.reuse, c[0x0][0x198], RZ ;  /* 0x0000660003007a10 */ /* 0x041fe20007ffe0ff */
[----:B------:R-:W-:-:S04]  /*a4a30*/  IMAD.WIDE R48, R3, 0x2, R10 ;  /* 0x0000000203307825 */ /* 0x000fc800078e020a */
[----:B------:R-:W-:Y:S01]  /*a4a40*/  IMAD.WIDE R52, R0, 0x2, R46 ;  /* 0x0000000200347825 */ /* 0x000fe200078e022e */
[----:B------:R0:W-:Y:S04]  /*a4a50*/  @P3 STG.E.U16 [R48.64], R60 ;  /* 0x0000003c30003986 */ /* 0x0001e8000c101508 */
[----:B------:R-:W-:Y:S04]  /*a4a60*/  @P2 STG.E.U16 [R50.64], R4 ;  /* 0x0000000432002986 */ /* 0x000fe8000c101508 */
[----:B--2---:R1:W-:Y:S01]  /*a4a70*/  @P5 STG.E.U16 [R52.64], R43 ;  /* 0x0000002b34005986 */ /* 0x0043e2000c101508 */
[----:B0-----:R-:W-:-:S02]  /*a4a80*/  PRMT R60, R43, 0x7632, R60 ;  /* 0x000076322b3c7816 */ /* 0x001fc4000000003c */
[----:B---3--:R-:W-:Y:S01]  /*a4a90*/  ISETP.GE.AND P6, PT, R54, c[0x0][0x17c], PT ;  /* 0x00005f0036007a0c */ /* 0x008fe20003fc6270 */
[----:B------:R-:W-:-:S03]  /*a4aa0*/  IMAD.WIDE R54, R0, 0x2, R44 ;  /* 0x0000000200367825 */ /* 0x000fc600078e022c */
[----:B------:R-:W-:Y:S02]  /*a4ab0*/  ISETP.LT.AND P3, PT, R57, c[0x0][0x178], !P6 ;  /* 0x00005e0039007a0c */ /* 0x000fe40007761270 */
[----:B------:R0:W-:Y:S01]  /*a4ac0*/  @P4 STG.E.U16 [R54.64], R58 ;  /* 0x0000003a36004986 */ /* 0x0001e2000c101508 */
[----:B----4-:R-:W-:-:S03]  /*a4ad0*/  ISETP.GE.AND P4, PT, R56, c[0x0][0x17c], PT ;  /* 0x00005f0038007a0c */ /* 0x010fc60003f86270 */
[----:B------:R-:W2:Y:S04]  /*a4ae0*/  LDL.LU R57, [R1+0xf4] ;  /* 0x0000f40001397983 */ /* 0x000ea80000300800 */
[----:B------:R-:W3:Y:S04]  /*a4af0*/  LDL.LU R56, [R1+0xb4] ;  /* 0x0000b40001387983 */ /* 0x000ee80000300800 */
[----:B-1----:R-:W4:Y:S01]  /*a4b00*/  LDL.LU R43, [R1+0x33ac] ;  /* 0x0033ac00012b7983 */ /* 0x002f220000300800 */
[----:B------:R-:W-:Y:S02]  /*a4b10*/  ISETP.LT.AND P5, PT, R27, c[0x0][0x178], !P1 ;  /* 0x00005e001b007a0c */ /* 0x000fe40004fa1270 */
[----:B------:R-:W-:-:S02]  /*a4b20*/  ISETP.LT.AND P1, PT, R23, c[0x0][0x178], !P1 ;  /* 0x00005e0017007a0c */ /* 0x000fc40004f21270 */
[----:B------:R-:W-:Y:S02]  /*a4b30*/  ISETP.LT.AND P2, PT, R42, c[0x0][0x178], !P6 ;  /* 0x00005e002a007a0c */ /* 0x000fe40007741270 */
[C---:B------:R-:W-:Y:S01]  /*a4b40*/  IADD3 R3, R0.reuse, c[0x0][0x198], RZ ;  /* 0x0000660000037a10 */ /* 0x040fe20007ffe0ff */
[----:B------:R-:W-:-:S04]  /*a4b50*/  IMAD.WIDE R48, R0, 0x2, R10 ;  /* 0x0000000200307825 */ /* 0x000fc800078e020a */
[----:B------:R-:W-:-:S04]  /*a4b60*/  IMAD.WIDE R50, R0, 0x2, R8 ;  /* 0x0000000200327825 */ /* 0x000fc800078e0208 */
[----:B------:R-:W-:Y:S01]  /*a4b70*/  IMAD.WIDE R52, R3, 0x2, R46 ;  /* 0x0000000203347825 */ /* 0x000fe200078e022e */
[----:B------:R-:W-:Y:S01]  /*a4b80*/  @P5 STG.E.U16 [R48.64], R61 ;  /* 0x0000003d30005986 */ /* 0x000fe2000c101508 */
[----:B------:R-:W-:-:S03]  /*a4b90*/  PRMT R4, R58, 0x7632, R4 ;  /* 0x000076323a047816 */ /* 0x000fc60000000004 */
[----:B------:R-:W-:Y:S04]  /*a4ba0*/  @P1 STG.E.U16 [R50.64], R59 ;  /* 0x0000003b32001986 */ /* 0x000fe8000c101508 */
[----:B0-----:R-:W3:Y:S04]  /*a4bb0*/  LDL.LU R58, [R1+0x84] ;  /* 0x00008400013a7983 */ /* 0x001ee80000300800 */
[----:B------:R0:W-:Y:S04]  /*a4bc0*/  @P2 STG.E.U16 [R52.64], R60 ;  /* 0x0000003c34002986 */ /* 0x0001e8000c101508 */
[----:B0-----:R-:W3:Y:S01]  /*a4bd0*/  LDL.LU R60, [R1+0x1ae8] ;  /* 0x001ae800013c7983 */ /* 0x001ee20000300800 */
[----:B------:R-:W-:Y:S01]  /*a4be0*/  IMAD.WIDE R54, R3, 0x2, R44 ;  /* 0x0000000203367825 */ /* 0x000fe200078e022c */
[----:B------:R-:W-:-:S02]  /*a4bf0*/  ISETP.LT.AND P5, PT, R27, c[0x0][0x178], !P6 ;  /* 0x00005e001b007a0c */ /* 0x000fc400077a1270 */
[----:B------:R-:W-:Y:S02]  /*a4c00*/  ISETP.LT.AND P6, PT, R23, c[0x0][0x178], !P6 ;  /* 0x00005e0017007a0c */ /* 0x000fe400077c1270 */
[----:B------:R0:W-:Y:S01]  /*a4c10*/  @P3 STG.E.U16 [R54.64], R4 ;  /* 0x0000000436003986 */ /* 0x0001e2000c101508 */
[----:B------:R-:W-:Y:S01]  /*a4c20*/  ISETP.LT.AND P3, PT, R42, c[0x0][0x178], !P4 ;  /* 0x00005e002a007a0c */ /* 0x000fe20006761270 */
[C---:B------:R-:W-:Y:S01]  /*a4c30*/  IMAD.WIDE R48, R3.reuse, 0x2, R10 ;  /* 0x0000000203307825 */ /* 0x040fe200078e020a */
[----:B------:R-:W-:Y:S02]  /*a4c40*/  IADD3 R0, R3, c[0x0][0x198], RZ ;  /* 0x0000660003007a10 */ /* 0x000fe40007ffe0ff */
[----:B0-----:R-:W-:Y:S02]  /*a4c50*/  PRMT R4, R61, 0x7632, R4 ;  /* 0x000076323d047816 */ /* 0x001fe40000000004 */
[----:B------:R-:W3:Y:S01]  /*a4c60*/  LDL.LU R61, [R1+0x33b0] ;  /* 0x0033b000013d7983 */ /* 0x000ee20000300800 */
[----:B------:R-:W-:Y:S01]  /*a4c70*/  PRMT R54, R59, 0x7632, R54 ;  /* 0x000076323b367816 */ /* 0x000fe20000000036 */
[----:B------:R-:W-:-:S02]  /*a4c80*/  IMAD.WIDE R50, R3, 0x2, R8 ;  /* 0x0000000203327825 */ /* 0x000fc400078e0208 */
[----:B------:R0:W-:Y:S04]  /*a4c90*/  @P5 STG.E.U16 [R48.64], R4 ;  /* 0x0000000430005986 */ /* 0x0001e8000c101508 */
[----:B------:R-:W-:Y:S01]  /*a4ca0*/  @P6 STG.E.U16 [R50.64], R54 ;  /* 0x0000003632006986 */ /* 0x000fe2000c101508 */
[----:B0-----:R-:W-:-:S05]  /*a4cb0*/  IMAD.WIDE R48, R0, 0x2, R46 ;  /* 0x0000000200307825 */ /* 0x001fca00078e022e */
[----:B--2---:R0:W-:Y:S01]  /*a4cc0*/  @P3 STG.E.U16 [R48.64], R57 ;  /* 0x0000003930003986 */ /* 0x0041e2000c101508 */
[----:B------:R-:W-:Y:S02]  /*a4cd0*/  PRMT R4, R57, 0x7632, R4 ;  /* 0x0000763239047816 */ /* 0x000fe40000000004 */
[----:B----4-:R-:W-:Y:S01]  /*a4ce0*/  ISETP.GE.AND P1, PT, R43, c[0x0][0x17c], PT ;  /* 0x00005f002b007a0c */ /* 0x010fe20003f26270 */
[----:B0-----:R-:W2:Y:S04]  /*a4cf0*/  LDL.LU R57, [R1+0x33b4] ;  /* 0x0033b40001397983 */ /* 0x001ea80000300800 */
[----:B------:R-:W4:Y:S01]  /*a4d00*/  LDL.LU R43, [R1+0x184] ;  /* 0x00018400012b7983 */ /* 0x000f220000300800 */
[----:B------:R-:W-:Y:S01]  /*a4d10*/  ISETP.LT.AND P5, PT, R27, c[0x0][0x178], !P4 ;  /* 0x00005e001b007a0c */ /* 0x000fe200067a1270 */
[----:B------:R-:W-:Y:S01]  /*a4d20*/  IMAD.WIDE R52, R0, 0x2, R44 ;  /* 0x0000000200347825 */ /* 0x000fe200078e022c */
[----:B------:R-:W-:Y:S01]  /*a4d30*/  ISETP.LT.AND P6, PT, R42, c[0x0][0x178], !P1 ;  /* 0x00005e002a007a0c */ /* 0x000fe20004fc1270 */
[----:B------:R-:W4:Y:S02]  /*a4d40*/  LDL.LU R59, [R1+0x134] ;  /* 0x00013400013b7983 */ /* 0x000f240000300800 */
[C---:B------:R-:W-:Y:S01]  /*a4d50*/  IMAD.WIDE R48, R0.reuse, 0x2, R10 ;  /* 0x0000000200307825 */ /* 0x040fe200078e020a */
[----:B------:R-:W-:-:S03]  /*a4d60*/  IADD3 R3, R0, c[0x0][0x198], RZ ;  /* 0x0000660000037a10 */ /* 0x000fc60007ffe0ff */
[----:B------:R-:W-:Y:S01]  /*a4d70*/  IMAD.WIDE R50, R0, 0x2, R8 ;  /* 0x0000000200327825 */ /* 0x000fe200078e0208 */
[----:B---3--:R-:W-:Y:S02]  /*a4d80*/  PRMT R0, R56, 0x7632, R0 ;  /* 0x0000763238007816 */ /* 0x008fe40000000000 */
[----:B------:R-:W-:Y:S02]  /*a4d90*/  ISETP.LT.AND P2, PT, R60, c[0x0][0x178], !P4 ;  /* 0x00005e003c007a0c */ /* 0x000fe40006741270 */
[----:B------:R-:W-:-:S11]  /*a4da0*/  ISETP.LT.AND P4, PT, R23, c[0x0][0x178], !P4 ;  /* 0x00005e0017007a0c */ /* 0x000fd60006781270 */
[----:B------:R0:W-:Y:S01]  /*a4db0*/  @P2 STG.E.U16 [R52.64], R56 ;  /* 0x0000003834002986 */ /* 0x0001e2000c101508 */
[----:B------:R-:W-:-:S03]  /*a4dc0*/  ISETP.LT.AND P2, PT, R60, c[0x0][0x178], !P1 ;  /* 0x00005e003c007a0c */ /* 0x000fc60004f41270 */
[----:B------:R1:W-:Y:S01]  /*a4dd0*/  @P5 STG.E.U16 [R48.64], R58 ;  /* 0x0000003a30005986 */ /* 0x0003e2000c101508 */
[----:B------:R-:W-:Y:S02]  /*a4de0*/  ISETP.LT.AND P5, PT, R27, c[0x0][0x178], !P1 ;  /* 0x00005e001b007a0c */ /* 0x000fe40004fa1270 */
[----:B------:R-:W-:Y:S01]  /*a4df0*/  ISETP.GE.AND P3, PT, R61, c[0x0][0x17c], PT ;  /* 0x00005f003d007a0c */ /* 0x000fe20003f66270 */
[----:B------:R3:W-:Y:S01]  /*a4e00*/  @P4 STG.E.U16 [R50.64], R5 ;  /* 0x0000000532004986 */ /* 0x0007e2000c101508 */
[----:B0-----:R-:W-:-:S03]  /*a4e10*/  IMAD.WIDE R52, R3, 0x2, R46 ;  /* 0x0000000203347825 */ /* 0x001fc600078e022e */
[----:B------:R-:W4:Y:S01]  /*a4e20*/  LDL.LU R61, [R1+0x144] ;  /* 0x00014400013d7983 */ /* 0x000f220000300800 */
[----:B------:R-:W-:Y:S01]  /*a4e30*/  ISETP.LT.AND P1, PT, R23, c[0x0][0x178], !P1 ;  /* 0x00005e0017007a0c */ /* 0x000fe20004f21270 */
[----:B-1----:R-:W-:Y:S02]  /*a4e40*/  IMAD.WIDE R48, R3, 0x2, R44 ;  /* 0x0000000203307825 */ /* 0x002fe400078e022c */
[----:B------:R0:W-:Y:S01]  /*a4e50*/  @P6 STG.E.U16 [R52.64], R4 ;  /* 0x0000000434006986 */ /* 0x0001e2000c101508 */
[----:B------:R-:W-:-:S03]  /*a4e60*/  ISETP.LT.AND P6, PT, R42, c[0x0][0x178], !P3 ;  /* 0x00005e002a007a0c */ /* 0x000fc60005fc1270 */
[----:B------:R-:W4:Y:S01]  /*a4e70*/  LDL.LU R56, [R1+0x104] ;  /* 0x0001040001387983 */ /* 0x000f220000300800 */
[----:B---3--:R-:W-:-:S03]  /*a4e80*/  IMAD.WIDE R50, R3, 0x2, R10 ;  /* 0x0000000203327825 */ /* 0x008fc600078e020a */
[----:B------:R1:W-:Y:S01]  /*a4e90*/  @P2 STG.E.U16 [R48.64], R0 ;  /* 0x0000000030002986 */ /* 0x0003e2000c101508 */
[----:B0-----:R-:W-:-:S03]  /*a4ea0*/  PRMT R4, R58, 0x7632, R4 ;  /* 0x000076323a047816 */ /* 0x001fc60000000004 */
[----:B------:R-:W3:Y:S01]  /*a4eb0*/  LDL.LU R53, [R1+0x33b8] ;  /* 0x0033b80001357983 */ /* 0x000ee20000300800 */
[----:B------:R-:W-:-:S03]  /*a4ec0*/  PRMT R52, R5, 0x7632, R52 ;  /* 0x0000763205347816 */ /* 0x000fc60000000034 */
[----:B------:R0:W-:Y:S01]  /*a4ed0*/  @P5 STG.E.U16 [R50.64], R4 ;  /* 0x0000000432005986 */ /* 0x0001e2000c101508 */
[----:B-1----:R-:W-:-:S03]  /*a4ee0*/  IADD3 R0, R3, c[0x0][0x198], RZ ;  /* 0x0000660003007a10 */ /* 0x002fc60007ffe0ff */
[----:B------:R-:W3:Y:S02]  /*a4ef0*/  LDL.LU R58, [R1+0xd8] ;  /* 0x0000d800013a7983 */ /* 0x000ee40000300800 */
[----:B------:R-:W-:-:S04]  /*a4f00*/  IMAD.WIDE R48, R0, 0x2, R46 ;  /* 0x0000000200307825 */ /* 0x000fc800078e022e */
[----:B0-----:R-:W-:Y:S01]  /*a4f10*/  IMAD.WIDE R4, R3, 0x2, R8 ;  /* 0x0000000203047825 */ /* 0x001fe200078e0208 */
[----:B------:R-:W-:-:S04]  /*a4f20*/  IADD3 R3, R0, c[0x0][0x198], RZ ;  /* 0x0000660000037a10 */ /* 0x000fc80007ffe0ff */
[----:B------:R0:W-:Y:S01]  /*a4f30*/  @P1 STG.E.U16 [R4.64], R52 ;  /* 0x0000003404001986 */ /* 0x0001e2000c101508 */
[----:B------:R-:W-:-:S04]  /*a4f40*/  IMAD.WIDE R50, R0, 0x2, R44 ;  /* 0x0000000200327825 */ /* 0x000fc800078e022c */
[C---:B0-----:R-:W-:Y:S01]  /*a4f50*/  IMAD.WIDE R4, R0.reuse, 0x2, R10 ;  /* 0x0000000200047825 */ /* 0x041fe200078e020a */
[----:B--2---:R-:W-:Y:S02]  /*a4f60*/  ISETP.GE.AND P2, PT, R57, c[0x0][0x17c], PT ;  /* 0x00005f0039007a0c */ /* 0x004fe40003f46270 */
[----:B------:R-:W2:Y:S04]  /*a4f70*/  LDL.LU R57, [R1+0x98] ;  /* 0x0000980001397983 */ /* 0x000ea80000300800 */
[----:B----4-:R0:W-:Y:S04]  /*a4f80*/  @P6 STG.E.U16 [R48.64], R43 ;  /* 0x0000002b30006986 */ /* 0x0101e8000c101508 */
[----:B------:R-:W4:Y:S01]  /*a4f90*/  LDL.LU R52, [R1+0x33bc] ;  /* 0x0033bc0001347983 */ /* 0x000f220000300800 */
[----:B0-----:R-:W-:Y:S01]  /*a4fa0*/  IMAD.WIDE R48, R0, 0x2, R8 ;  /* 0x0000000200307825 */ /* 0x001fe200078e0208 */
[----:B------:R-:W-:-:S02]  /*a4fb0*/  PRMT R0, R43, 0x7632, R0 ;  /* 0x000076322b007816 */ /* 0x000fc40000000000 */
[----:B------:R-:W4:Y:S01]  /*a4fc0*/  LDL.LU R43, [R1+0x33c0] ;  /* 0x0033c000012b7983 */ /* 0x000f220000300800 */
[----:B------:R-:W-:Y:S02]  /*a4fd0*/  ISETP.LT.AND P4, PT, R60, c[0x0][0x178], !P3 ;  /* 0x00005e003c007a0c */ /* 0x000fe40005f81270 */
[----:B------:R-:W-:Y:S02]  /*a4fe0*/  ISETP.LT.AND P5, PT, R27, c[0x0][0x178], !P3 ;  /* 0x00005e001b007a0c */ /* 0x000fe40005fa1270 */
[----:B------:R-:W-:Y:S02]  /*a4ff0*/  ISETP.LT.AND P3, PT, R23, c[0x0][0x178], !P3 ;  /* 0x00005e0017007a0c */ /* 0x000fe40005f61270 */
[----:B------:R-:W-:-:S07]  /*a5000*/  ISETP.LT.AND P6, PT, R42, c[0x0][0x178], !P2 ;  /* 0x00005e002a007a0c */ /* 0x000fce00057c1270 */
[----:B------:R0:W-:Y:S01]  /*a5010*/  @P4 STG.E.U16 [R50.64], R59 ;  /* 0x0000003b32004986 */ /* 0x0001e2000c101508 */
[----:B------:R-:W-:Y:S01]  /*a5020*/  ISETP.LT.AND P4, PT, R60, c[0x0][0x178], !P2 ;  /* 0x00005e003c007a0c */ /* 0x000fe20005781270 */
[----:B0-----:R-:W-:Y:S02]  /*a5030*/  IMAD.WIDE R50, R3, 0x2, R46 ;  /* 0x0000000203327825 */ /* 0x001fe400078e022e */
[----:B------:R0:W-:Y:S04]  /*a5040*/  @P5 STG.E.U16 [R4.64], R61 ;  /* 0x0000003d04005986 */ /* 0x0001e8000c101508 */
[----:B------:R1:W-:Y:S01]  /*a5050*/  @P3 STG.E.U16 [R48.64], R56 ;  /* 0x0000003830003986 */ /* 0x0003e2000c101508 */
[----:B------:R-:W-:Y:S01]  /*a5060*/  ISETP.LT.AND P3, PT, R27, c[0x0][0x178], !P2 ;  /* 0x00005e001b007a0c */ /* 0x000fe20005761270 */
[----:B0-----:R-:W-:-:S02]  /*a5070*/  IMAD.WIDE R4, R3, 0x2, R44 ;  /* 0x0000000203047825 */ /* 0x001fc400078e022c */
[----:B------:R0:W-:Y:S01]  /*a5080*/  @P6 STG.E.U16 [R50.64], R0 ;  /* 0x0000000032006986 */ /* 0x0001e2000c101508 */
[----:B------:R-:W-:Y:S02]  /*a5090*/  ISETP.LT.AND P2, PT, R23, c[0x0][0x178], !P2 ;  /* 0x00005e0017007a0c */ /* 0x000fe40005741270 */
[----:B---3--:R-:W-:Y:S02]  /*a50a0*/  ISETP.GE.AND P1, PT, R53, c[0x0][0x17c], PT ;  /* 0x00005f0035007a0c */ /* 0x008fe40003f26270 */
[----:B-1----:R-:W-:Y:S02]  /*a50b0*/  PRMT R48, R59, 0x7632, R48 ;  /* 0x000076323b307816 */ /* 0x002fe40000000030 */
[----:B------:R-:W-:Y:S01]  /*a50c0*/  ISETP.LT.AND P5, PT, R42, c[0x0][0x178], !P1 ;  /* 0x00005e002a007a0c */ /* 0x000fe20004fa1270 */
[----:B------:R-:W3:Y:S04]  /*a50d0*/  LDL.LU R59, [R1+0x48] ;  /* 0x00004800013b7983 */ /* 0x000ee80000300800 */
[----:B------:R1:W-:Y:S01]  /*a50e0*/  @P4 STG.E.U16 [R4.64], R48 ;  /* 0x0000003004004986 */ /* 0x0003e2000c101508 */
[----:B------:R-:W-:-:S02]  /*a50f0*/  ISETP.LT.AND P4, PT, R60, c[0x0][0x178], !P1 ;  /* 0x00005e003c007a0c */ /* 0x000fc40004f81270 */
[----:B0-----:R-:W-:Y:S02]  /*a5100*/  IADD3 R0, R3, c[0x0][0x198], RZ ;  /* 0x0000660003007a10 */ /* 0x001fe40007ffe0ff */
[----:B------:R-:W-:Y:S02]  /*a5110*/  PRMT R54, R61, 0x7632, R54 ;  /* 0x000076323d367816 */ /* 0x000fe40000000036 */
[----:B------:R-:W-:Y:S01]  /*a5120*/  PRMT R55, R56, 0x7632, R55 ;  /* 0x0000763238377816 */ /* 0x000fe20000000037 */
[----:B------:R-:W-:Y:S01]  /*a5130*/  IMAD.WIDE R50, R0, 0x2, R46 ;  /* 0x0000000200327825 */ /* 0x000fe200078e022e */
[----:B------:R-:W3:Y:S03]  /*a5140*/  LDL.LU R56, [R1+0xe8] ;  /* 0x0000e80001387983 */ /* 0x000ee60000300800 */
[----:B-1----:R-:W-:-:S04]  /*a5150*/  IMAD.WIDE R4, R3, 0x2, R10 ;  /* 0x0000000203047825 */ /* 0x002fc800078e020a */
[----:B------:R-:W-:Y:S01]  /*a5160*/  IMAD.WIDE R48, R3, 0x2, R8 ;  /* 0x0000000203307825 */ /* 0x000fe200078e0208 */
[----:B------:R0:W-:Y:S01]  /*a5170*/  @P3 STG.E.U16 [R4.64], R54 ;  /* 0x0000003604003986 */ /* 0x0001e2000c101508 */
[----:B------:R-:W-:-:S03]  /*a5180*/  IADD3 R3, R0, c[0x0][0x198], RZ ;  /* 0x0000660000037a10 */ /* 0x000fc60007ffe0ff */
[----:B------:R1:W-:Y:S04]  /*a5190*/  @P2 STG.E.U16 [R48.64], R55 ;  /* 0x0000003730002986 */ /* 0x0003e8000c101508 */
[----:B------:R2:W-:Y:S01]  /*a51a0*/  @P5 STG.E.U16 [R50.64], R58 ;  /* 0x0000003a32005986 */ /* 0x0005e2000c101508 */
[----:B0-----:R-:W-:Y:S01]  /*a51b0*/  PRMT R54, R58, 0x7632, R54 ;  /* 0x000076323a367816 */ /* 0x001fe20000000036 */
[----:B------:R-:W-:-:S04]  /*a51c0*/  IMAD.WIDE R4, R0, 0x2, R10 ;  /* 0x0000000200047825 */ /* 0x000fc800078e020a */
[----:B-1----:R-:W-:Y:S01]  /*a51d0*/  IMAD.WIDE R48, R0, 0x2, R8 ;  /* 0x0000000200307825 */ /* 0x002fe200078e0208 */
[----:B--2---:R-:W-:Y:S02]  /*a51e0*/  PRMT R55, R57, 0x7632, R55 ;  /* 0x0000763239377816 */ /* 0x004fe40000000037 */
[----:B----4-:R-:W-:Y:S01]  /*a51f0*/  ISETP.GE.AND P6, PT, R52, c[0x0][0x17c], PT ;  /* 0x00005f0034007a0c */ /* 0x010fe20003fc6270 */
[----:B------:R-:W-:-:S05]  /*a5200*/  IMAD.WIDE R52, R0, 0x2, R44 ;  /* 0x0000000200347825 */ /* 0x000fca00078e022c */
[----:B------:R0:W-:Y:S01]  /*a5210*/  @P4 STG.E.U16 [R52.64], R57 ;  /* 0x0000003934004986 */ /* 0x0001e2000c101508 */
[----:B------:R-:W-:-:S03]  /*a5220*/  ISETP.GE.AND P3, PT, R43, c[0x0][0x17c], PT ;  /* 0x00005f002b007a0c */ /* 0x000fc60003f66270 */
[----:B------:R-:W2:Y:S04]  /*a5230*/  LDL.LU R43, [R1+0xa8] ;  /* 0x0000a800012b7983 */ /* 0x000ea80000300800 */
[----:B------:R-:W4:Y:S04]  /*a5240*/  LDL.LU R61, [R1+0x33c4] ;  /* 0x0033c400013d7983 */ /* 0x000f280000300800 */
        /* <DEDUP_REMOVED lines=10> */
[----:B---3--:R-:W-:Y:S01]  /*a52f0*/  @P1 STG.E.U16 [R48.64], R59 ;  /* 0x0000003b30001986 */ /* 0x008fe2000c101508 */
[----:B------:R-:W-:-:S03]  /*a5300*/  ISETP.LT.AND P5, PT, R27, c[0x0][0x178], !P6 ;  /* 0x00005e001b007a0c */ /* 0x000fc600077a1270 */
[----:B------:R-:W-:Y:S04]  /*a5310*/  @P2 STG.E.U16 [R50.64], R54 ;  /* 0x0000003632002986 */ /* 0x000fe8000c101508 */
[----:B------:R0:W-:Y:S01]  /*a5320*/  @P4 STG.E.U16 [R52.64], R55 ;  /* 0x0000003734004986 */ /* 0x0001e2000c101508 */
[----:B------:R-:W-:Y:S02]  /*a5330*/  ISETP.LT.AND P6, PT, R23, c[0x0][0x178], !P6 ;  /* 0x00005e0017007a0c */ /* 0x000fe400077c1270 */
[----:B------:R-:W-:Y:S01]  /*a5340*/  ISETP.LT.AND P4, PT, R42, c[0x0][0x178], !P3 ;  /* 0x00005e002a007a0c */ /* 0x000fe20005f81270 */
[----:B0-----:R-:W2:Y:S01]  /*a5350*/  LDL.LU R55, [R1+0x33c8] ;  /* 0x0033c80001377983 */ /* 0x001ea20000300800 */
[----:B------:R-:W-:Y:S01]  /*a5360*/  PRMT R50, R0, 0x7632, R50 ;  /* 0x0000763200327816 */ /* 0x000fe20000000032 */
[C---:B------:R-:W-:Y:S01]  /*a5370*/  IMAD.WIDE R4, R3.reuse, 0x2, R10 ;  /* 0x0000000203047825 */ /* 0x040fe200078e020a */
[----:B------:R-:W-:Y:S01]  /*a5380*/  ISETP.LT.AND P2, PT, R60, c[0x0][0x178], !P3 ;  /* 0x00005e003c007a0c */ /* 0x000fe20005f41270 */
[----:B------:R-:W3:Y:S01]  /*a5390*/  LDL.LU R53, [R1+0x33cc] ;  /* 0x0033cc0001357983 */ /* 0x000ee20000300800 */
[C---:B------:R-:W-:Y:S01]  /*a53a0*/  IADD3 R0, R3.reuse, c[0x0][0x198], RZ ;  /* 0x0000660003007a10 */ /* 0x040fe20007ffe0ff */
[----:B------:R-:W-:Y:S01]  /*a53b0*/  IMAD.WIDE R48, R3, 0x2, R8 ;  /* 0x0000000203307825 */ /* 0x000fe200078e0208 */
[----:B------:R-:W-:Y:S01]  /*a53c0*/  PRMT R52, R59, 0x7632, R52 ;  /* 0x000076323b347816 */ /* 0x000fe20000000034 */
[----:B------:R0:W-:Y:S04]  /*a53d0*/  @P5 STG.E.U16 [R4.64], R50 ;  /* 0x0000003204005986 */ /* 0x0001e8000c101508 */
[----:B------:R-:W3:Y:S01]  /*a53e0*/  LDL.LU R59, [R1+0xf8] ;  /* 0x0000f800013b7983 */ /* 0x000ee20000300800 */
[----:B----4-:R-:W-:-:S03]  /*a53f0*/  ISETP.GE.AND P1, PT, R61, c[0x0][0x17c], PT ;  /* 0x00005f003d007a0c */ /* 0x010fc60003f26270 */
[----:B------:R1:W-:Y:S01]  /*a5400*/  @P6 STG.E.U16 [R48.64], R52 ;  /* 0x0000003430006986 */ /* 0x0003e2000c101508 */
[----:B0-----:R-:W-:-:S04]  /*a5410*/  IMAD.WIDE R4, R0, 0x2, R46 ;  /* 0x0000000200047825 */ /* 0x001fc800078e022e */
[C---:B------:R-:W-:Y:S01]  /*a5420*/  IMAD.WIDE R50, R0.reuse, 0x2, R44 ;  /* 0x0000000200327825 */ /* 0x040fe200078e022c */
[----:B------:R0:W-:Y:S01]  /*a5430*/  @P4 STG.E.U16 [R4.64], R56 ;  /* 0x0000003804004986 */ /* 0x0001e2000c101508 */
[----:B------:R-:W-:Y:S02]  /*a5440*/  IADD3 R3, R0, c[0x0][0x198], RZ ;  /* 0x0000660000037a10 */ /* 0x000fe40007ffe0ff */
[----:B-1----:R-:W-:Y:S01]  /*a5450*/  PRMT R52, R56, 0x7632, R52 ;  /* 0x0000763238347816 */ /* 0x002fe20000000034 */
[C---:B------:R-:W-:Y:S01]  /*a5460*/  IMAD.WIDE R48, R0.reuse, 0x2, R8 ;  /* 0x0000000200307825 */ /* 0x040fe200078e0208 */
[----:B------:R1:W-:Y:S04]  /*a5470*/  @P2 STG.E.U16 [R50.64], R43 ;  /* 0x0000002b32002986 */ /* 0x0003e8000c101508 */
[----:B0-----:R-:W4:Y:S01]  /*a5480*/  LDL.LU R56, [R1+0xb8] ;  /* 0x0000b80001387983 */ /* 0x001f220000300800 */
[----:B------:R-:W-:Y:S01]  /*a5490*/  IMAD.WIDE R4, R0, 0x2, R10 ;  /* 0x0000000200047825 */ /* 0x000fe200078e020a */
[----:B------:R-:W-:-:S02]  /*a54a0*/  PRMT R0, R43, 0x7632, R0 ;  /* 0x000076322b007816 */ /* 0x000fc40000000000 */
[----:B------:R-:W4:Y:S04]  /*a54b0*/  LDL.LU R61, [R1+0x88] ;  /* 0x00008800013d7983 */ /* 0x000f280000300800 */
[----:B-1----:R-:W4:Y:S01]  /*a54c0*/  LDL.LU R43, [R1+0x33d0] ;  /* 0x0033d000012b7983 */ /* 0x002f220000300800 */
        /* <DEDUP_REMOVED lines=12> */
[----:B------:R0:W-:Y:S01]  /*a5590*/  @P2 STG.E.U16 [R4.64], R0 ;  /* 0x0000000004002986 */ /* 0x0001e2000c101508 */
[----:B------:R-:W-:Y:S02]  /*a55a0*/  PRMT R50, R58, 0x7632, R50 ;  /* 0x000076323a327816 */ /* 0x000fe40000000032 */
[----:B------:R-:W-:Y:S01]  /*a55b0*/  PRMT R52, R57, 0x7632, R52 ;  /* 0x0000763239347816 */ /* 0x000fe20000000034 */
[----:B------:R-:W4:Y:S01]  /*a55c0*/  LDL.LU R58, [R1+0x188] ;  /* 0x00018800013a7983 */ /* 0x000f220000300800 */
[C---:B0-----:R-:W-:Y:S01]  /*a55d0*/  IMAD.WIDE R4, R3.reuse, 0x2, R8 ;  /* 0x0000000203047825 */ /* 0x041fe200078e0208 */
[----:B------:R-:W-:Y:S02]  /*a55e0*/  IADD3 R0, R3, c[0x0][0x198], RZ ;  /* 0x0000660003007a10 */ /* 0x000fe40007ffe0ff */
[----:B------:R0:W-:Y:S04]  /*a55f0*/  @P5 STG.E.U16 [R48.64], R50 ;  /* 0x0000003230005986 */ /* 0x0001e8000c101508 */
[----:B------:R-:W4:Y:S04]  /*a5600*/  LDL.LU R57, [R1+0x138] ;  /* 0x0001380001397983 */ /* 0x000f280000300800 */
[----:B------:R1:W-:Y:S01]  /*a5610*/  @P1 STG.E.U16 [R4.64], R52 ;  /* 0x0000003404001986 */ /* 0x0003e2000c101508 */
[----:B0-----:R-:W-:-:S03]  /*a5620*/  IMAD.WIDE R48, R0, 0x2, R46 ;  /* 0x0000000200307825 */ /* 0x001fc600078e022e */
[----:B-1----:R-:W4:Y:S01]  /*a5630*/  LDL.LU R52, [R1+0x33d4] ;  /* 0x0033d40001347983 */ /* 0x002f220000300800 */
[----:B------:R-:W-:-:S04]  /*a5640*/  IMAD.WIDE R50, R0, 0x2, R44 ;  /* 0x0000000200327825 */ /* 0x000fc800078e022c */
[C---:B------:R-:W-:Y:S01]  /*a5650*/  IMAD.WIDE R4, R0.reuse, 0x2, R10 ;  /* 0x0000000200047825 */ /* 0x040fe200078e020a */
[----:B------:R-:W-:Y:S02]  /*a5660*/  IADD3 R3, R0, c[0x0][0x198], RZ ;  /* 0x0000660000037a10 */ /* 0x000fe40007ffe0ff */
[----:B--2---:R-:W-:-:S04]  /*a5670*/  ISETP.GE.AND P4, PT, R55, c[0x0][0x17c], PT ;  /* 0x00005f0037007a0c */ /* 0x004fc80003f86270 */
[----:B------:R-:W-:Y:S02]  /*a5680*/  ISETP.LT.AND P6, PT, R42, c[0x0][0x178], !P4 ;  /* 0x00005e002a007a0c */ /* 0x000fe400067c1270 */
[----:B------:R-:W-:Y:S02]  /*a5690*/  ISETP.LT.AND P3, PT, R60, c[0x0][0x178], !P4 ;  /* 0x00005e003c007a0c */ /* 0x000fe40006761270 */
[----:B------:R-:W-:Y:S02]  /*a56a0*/  ISETP.LT.AND P5, PT, R27, c[0x0][0x178], !P4 ;  /* 0x00005e001b007a0c */ /* 0x000fe400067a1270 */
[----:B------:R-:W-:-:S07]  /*a56b0*/  ISETP.LT.AND P4, PT, R23, c[0x0][0x178], !P4 ;  /* 0x00005e0017007a0c */ /* 0x000fce0006781270 */
[----:B---3--:R0:W-:Y:S02]  /*a56c0*/  @P6 STG.E.U16 [R48.64], R59 ;  /* 0x0000003b30006986 */ /* 0x0081e4000c101508 */
[----:B0-----:R-:W-:Y:S01]  /*a56d0*/  IMAD.WIDE R48, R0, 0x2, R8 ;  /* 0x0000000200307825 */ /* 0x001fe200078e0208 */
[----:B------:R-:W-:Y:S01]  /*a56e0*/  PRMT R0, R59, 0x7632, R0 ;  /* 0x000076323b007816 */ /* 0x000fe20000000000 */
[----:B----4-:R-:W-:Y:S04]  /*a56f0*/  @P3 STG.E.U16 [R50.64], R56 ;  /* 0x0000003832003986 */ /* 0x010fe8000c101508 */
[----:B------:R-:W-:Y:S04]  /*a5700*/  @P5 STG.E.U16 [R4.64], R61 ;  /* 0x0000003d04005986 */ /* 0x000fe8000c101508 */
[----:B------:R0:W-:Y:S01]  /*a5710*/  @P4 STG.E.U16 [R48.64], R6 ;  /* 0x0000000630004986 */ /* 0x0001e2000c101508 */
[----:B------:R-:W-:-:S03]  /*a5720*/  ISETP.GE.AND P3, PT, R43, c[0x0][0x17c], PT ;  /* 0x00005f002b007a0c */ /* 0x000fc60003f66270 */
[----:B------:R-:W2:Y:S01]  /*a5730*/  LDL.LU R43, [R1+0x33d8] ;  /* 0x0033d800012b7983 */ /* 0x000ea20000300800 */
[----:B0-----:R-:W-:Y:S01]  /*a5740*/  PRMT R6, R56, 0x7632, R6 ;  /* 0x0000763238067816 */ /* 0x001fe20000000006 */
[----:B------:R-:W-:Y:S02]  /*a5750*/  IMAD.MOV.U32 R56, RZ, RZ, R7 ;  /* 0x000000ffff387224 */ /* 0x000fe400078e0007 */
[----:B------:R-:W3:Y:S04]  /*a5760*/  LDL.LU R7, [R1+0x148] ;  /* 0x0001480001077983 */ /* 0x000ee80000300800 */
[----:B------:R-:W4:Y:S01]  /*a5770*/  LDL.LU R59, [R1+0x108] ;  /* 0x00010800013b7983 */ /* 0x000f220000300800 */
[----:B------:R-:W-:-:S04]  /*a5780*/  ISETP.GE.AND P2, PT, R53, c[0x0][0x17c], PT ;  /* 0x00005f0035007a0c */ /* 0x000fc80003f46270 */
[----:B------:R-:W-:Y:S02]  /*a5790*/  ISETP.LT.AND P6, PT, R42, c[0x0][0x178], !P2 ;  /* 0x00005e002a007a0c */ /* 0x000fe400057c1270 */
[----:B------:R-:W-:Y:S01]  /*a57a0*/  ISETP.LT.AND P1, PT, R60, c[0x0][0x178], !P2 ;  /* 0x00005e003c007a0c */ /* 0x000fe20005721270 */
[----:B------:R-:W-:Y:S01]  /*a57b0*/  IMAD.WIDE R50, R3, 0x2, R46 ;  /* 0x0000000203327825 */ /* 0x000fe200078e022e */
[----:B------:R-:W-:-:S03]  /*a57c0*/  ISETP.LT.AND P4, PT, R27, c[0x0][0x178], !P2 ;  /* 0x00005e001b007a0c */ /* 0x000fc60005781270 */
[----:B------:R-:W-:Y:S01]  /*a57d0*/  IMAD.WIDE R4, R3, 0x2, R44 ;  /* 0x0000000203047825 */ /* 0x000fe200078e022c */
[----:B------:R-:W-:-:S05]  /*a57e0*/  ISETP.LT.AND P2, PT, R23, c[0x0][0x178], !P2 ;  /* 0x00005e0017007a0c */ /* 0x000fca0005741270 */
[----:B------:R0:W-:Y:S01]  /*a57f0*/  @P6 STG.E.U16 [R50.64], R0 ;  /* 0x0000000032006986 */ /* 0x0001e2000c101508 */
[----:B------:R-:W-:Y:S02]  /*a5800*/  ISETP.LT.AND P6, PT, R42, c[0x0][0x178], !P3 ;  /* 0x00005e002a007a0c */ /* 0x000fe40005fc1270 */
[----:B------:R-:W-:Y:S01]  /*a5810*/  ISETP.LT.AND P5, PT, R60, c[0x0][0x178], !P3 ;  /* 0x00005e003c007a0c */ /* 0x000fe20005fa1270 */
[----:B------:R1:W-:Y:S01]  /*a5820*/  @P1 STG.E.U16 [R4.64], R6 ;  /* 0x0000000604001986 */ /* 0x0003e2000c101508 */
[C---:B------:R-:W-:Y:S01]  /*a5830*/  IMAD.WIDE R48, R3.reuse, 0x2, R8 ;  /* 0x0000000203307825 */ /* 0x040fe200078e0208 */
[----:B0-----:R-:W-:Y:S02]  /*a5840*/  IADD3 R0, R3, c[0x0][0x198], RZ ;  /* 0x0000660003007a10 */ /* 0x001fe40007ffe0ff */
[----:B-1----:R-:W-:Y:S01]  /*a5850*/  PRMT R6, R61, 0x7632, R6 ;  /* 0x000076323d067816 */ /* 0x002fe20000000006 */
[----:B------:R-:W-:-:S03]  /*a5860*/  IMAD.WIDE R4, R3, 0x2, R10 ;  /* 0x0000000203047825 */ /* 0x000fc600078e020a */
[----:B------:R-:W-:Y:S01]  /*a5870*/  PRMT R54, R6, 0x7632, R54 ;  /* 0x0000763206367816 */ /* 0x000fe20000000036 */
[----:B------:R-:W-:Y:S01]  /*a5880*/  IMAD.WIDE R50, R0, 0x2, R46 ;  /* 0x0000000200327825 */ /* 0x000fe200078e022e */
[----:B------:R0:W-:Y:S04]  /*a5890*/  @P4 STG.E.U16 [R4.64], R6 ;  /* 0x0000000604004986 */ /* 0x0001e8000c101508 */
[----:B------:R1:W-:Y:S01]  /*a58a0*/  @P2 STG.E.U16 [R48.64], R54 ;  /* 0x0000003630002986 */ /* 0x0003e2000c101508 */
[----:B------:R-:W-:Y:S01]  /*a58b0*/  ISETP.GE.AND P1, PT, R52, c[0x0][0x17c], PT ;  /* 0x00005f0034007a0c */ /* 0x000fe20003f26270 */
[----:B------:R-:W-:Y:S02]  /*a58c0*/  IMAD.WIDE R52, R0, 0x2, R44 ;  /* 0x0000000200347825 */ /* 0x000fe400078e022c */
[----:B------:R1:W-:Y:S01]  /*a58d0*/  @P6 STG.E.U16 [R50.64], R58 ;  /* 0x0000003a32006986 */ /* 0x0003e2000c101508 */
[----:B------:R-:W-:-:S02]  /*a58e0*/  ISETP.LT.AND P6, PT, R27, c[0x0][0x178], !P3 ;  /* 0x00005e001b007a0c */ /* 0x000fc40005fc1270 */
[----:B------:R-:W-:Y:S01]  /*a58f0*/  ISETP.LT.AND P3, PT, R23, c[0x0][0x178], !P3 ;  /* 0x00005e0017007a0c */ /* 0x000fe20005f61270 */
[----:B------:R1:W-:Y:S01]  /*a5900*/  @P5 STG.E.U16 [R52.64], R57 ;  /* 0x0000003934005986 */ /* 0x0003e2000c101508 */
[----:B------:R-:W-:Y:S02]  /*a5910*/  ISETP.LT.AND P4, PT, R42, c[0x0][0x178], !P1 ;  /* 0x00005e002a007a0c */ /* 0x000fe40004f81270 */
[----:B------:R-:W-:Y:S02]  /*a5920*/  ISETP.LT.AND P5, PT, R60, c[0x0][0x178], !P1 ;  /* 0x00005e003c007a0c */ /* 0x000fe40004fa1270 */
[C---:B0-----:R-:W-:Y:S01]  /*a5930*/  IADD3 R6, R0.reuse, c[0x0][0x198], RZ ;  /* 0x0000660000067a10 */ /* 0x041fe20007ffe0ff */
[----:B------:R-:W-:Y:S01]  /*a5940*/  IMAD.WIDE R4, R0, 0x2, R10 ;  /* 0x0000000200047825 */ /* 0x000fe200078e020a */
[----:B------:R-:W-:Y:S01]  /*a5950*/  PRMT R3, R58, 0x7632, R3 ;  /* 0x000076323a037816 */ /* 0x000fe20000000003 */
[----:B------:R-:W4:Y:S02]  /*a5960*/  LDL.LU R42, [R1+0x3714] ;  /* 0x00371400012a7983 */ /* 0x000f240000300800 */
[----:B-1----:R-:W-:Y:S01]  /*a5970*/  IMAD.WIDE R48, R0, 0x2, R8 ;  /* 0x0000000200307825 */ /* 0x002fe200078e0208 */
[----:B------:R-:W-:Y:S01]  /*a5980*/  PRMT R54, R57, 0x7632, R54 ;  /* 0x0000763239367816 */ /* 0x000fe20000000036 */
[----:B------:R-:W4:Y:S02]  /*a5990*/  LDL.LU R58, [R1+0xdc] ;  /* 0x0000dc00013a7983 */ /* 0x000f240000300800 */
[----:B------:R-:W-:-:S02]  /*a59a0*/  IMAD.WIDE R50, R6, 0x2, R46 ;  /* 0x0000000206327825 */ /* 0x000fc400078e022e */
[----:B------:R-:W4:Y:S02]  /*a59b0*/  LDL.LU R57, [R1+0x9c] ;  /* 0x00009c0001397983 */ /* 0x000f240000300800 */
[----:B------:R-:W-:Y:S02]  /*a59c0*/  IMAD.WIDE R52, R6, 0x2, R44 ;  /* 0x0000000206347825 */ /* 0x000fe400078e022c */
[----:B------:R-:W4:Y:S04]  /*a59d0*/  LDL.LU R61, [R1+0x33dc] ;  /* 0x0033dc00013d7983 */ /* 0x000f280000300800 */
[----:B------:R-:W4:Y:S01]  /*a59e0*/  LDL.LU R55, [R1+0x33e0] ;  /* 0x0033e00001377983 */ /* 0x000f220000300800 */
[----:B--2---:R-:W-:-:S03]  /*a59f0*/  ISETP.GE.AND P2, PT, R43, c[0x0][0x17c], PT ;  /* 0x00005f002b007a0c */ /* 0x004fc60003f46270 */
[----:B------:R-:W2:Y:S04]  /*a5a00*/  LDL.LU R43, [R1+0x6c] ;  /* 0x00006c00012b7983 */ /* 0x000ea80000300800 */
[----:B---3--:R-:W-:Y:S04]  /*a5a10*/  @P6 STG.E.U16 [R4.64], R7 ;  /* 0x0000000704006986 */ /* 0x008fe8000c101508 */
[----:B----4-:R-:W-:Y:S04]  /*a5a20*/  @P3 STG.E.U16 [R48.64], R59 ;  /* 0x0000003b30003986 */ /* 0x010fe8000c101508 */
[----:B------:R-:W-:Y:S04]  /*a5a30*/  @P4 STG.E.U16 [R50.64], R3 ;  /* 0x0000000332004986 */ /* 0x000fe8000c101508 */
[----:B------:R0:W-:Y:S04]  /*a5a40*/  @P5 STG.E.U16 [R52.64], R54 ;  /* 0x0000003634005986 */ /* 0x0001e8000c101508 */
[----:B0-----:R-:W3:Y:S01]  /*a5a50*/  LDL.LU R54, [R1+0x1ae0] ;  /* 0x001ae00001367983 */ /* 0x001ee20000300800 */
[----:B------:R-:W-:Y:S01]  /*a5a60*/  ISETP.LT.AND P6, PT, R27, c[0x0][0x178], !P1 ;  /* 0x00005e001b007a0c */ /* 0x000fe20004fc1270 */
[----:B------:R-:W-:Y:S01]  /*a5a70*/  IMAD.WIDE R48, R6, 0x2, R10 ;  /* 0x0000000206307825 */ /* 0x000fe200078e020a */
[----:B------:R-:W-:-:S02]  /*a5a80*/  ISETP.LT.AND P1, PT, R23, c[0x0][0x178], !P1 ;  /* 0x00005e0017007a0c */ /* 0x000fc40004f21270 */
[----:B------:R-:W-:Y:S02]  /*a5a90*/  PRMT R50, R7, 0x7632, R50 ;  /* 0x0000763207327816 */ /* 0x000fe40000000032 */
[----:B------:R-:W4:Y:S01]  /*a5aa0*/  LDL.LU R7, [R1+0x3710] ;  /* 0x0037100001077983 */ /* 0x000f220000300800 */
[----:B------:R-:W-:Y:S01]  /*a5ab0*/  ISETP.LT.AND P4, PT, R60, c[0x0][0x178], !P2 ;  /* 0x00005e003c007a0c */ /* 0x000fe20005781270 */
[C---:B------:R-:W-:Y:S01]  /*a5ac0*/  IMAD.WIDE R4, R6.reuse, 0x2, R8 ;  /* 0x0000000206047825 */ /* 0x040fe200078e0208 */
[----:B------:R-:W-:-:S04]  /*a5ad0*/  IADD3 R3, R6, c[0x0][0x198], RZ ;  /* 0x0000660006037a10 */ /* 0x000fc80007ffe0ff */
[----:B------:R0:W-:Y:S01]  /*a5ae0*/  @P6 STG.E.U16 [R48.64], R50 ;  /* 0x0000003230006986 */ /* 0x0001e2000c101508 */
[----:B------:R-:W-:Y:S02]  /*a5af0*/  ISETP.LT.AND P6, PT, R27, c[0x0][0x178], !P2 ;  /* 0x00005e001b007a0c */ /* 0x000fe400057c1270 */
[----:B------:R-:W-:-:S05]  /*a5b00*/  PRMT R0, R59, 0x7632, R0 ;  /* 0x000076323b007816 */ /* 0x000fca0000000000 */
[----:B------:R1:W-:Y:S01]  /*a5b10*/  @P1 STG.E.U16 [R4.64], R0 ;  /* 0x0000000004001986 */ /* 0x0003e2000c101508 */
[----:B0-----:R-:W-:-:S04]  /*a5b20*/  IMAD.WIDE R48, R3, 0x2, R46 ;  /* 0x0000000203307825 */ /* 0x001fc800078e022e */
[----:B------:R-:W-:-:S04]  /*a5b30*/  IMAD.WIDE R50, R3, 0x2, R44 ;  /* 0x0000000203327825 */ /* 0x000fc800078e022c */
[----:B-1----:R-:W-:Y:S01]  /*a5b40*/  IMAD.WIDE R4, R3, 0x2, R10 ;  /* 0x0000000203047825 */ /* 0x002fe200078e020a */
[----:B------:R-:W-:Y:S02]  /*a5b50*/  ISETP.GE.AND P3, PT, R61, c[0x0][0x17c], PT ;  /* 0x00005f003d007a0c */ /* 0x000fe40003f66270 */
[----:B------:R-:W4:Y:S01]  /*a5b60*/  LDL.LU R61, [R1+0x4c] ;  /* 0x00004c00013d7983 */ /* 0x000f220000300800 */
[----:B------:R-:W-:Y:S02]  /*a5b70*/  PRMT R0, R58, 0x7632, R0 ;  /* 0x000076323a007816 */ /* 0x000fe40000000000 */
[----:B------:R-:W-:Y:S02]  /*a5b80*/  ISETP.GE.AND P1, PT, R55, c[0x0][0x17c], PT ;  /* 0x00005f0037007a0c */ /* 0x000fe40003f26270 */
[----:B------:R-:W-:Y:S02]  /*a5b90*/  PRMT R53, R57, 0x7632, R53 ;  /* 0x0000763239357816 */ /* 0x000fe40000000035 */
[----:B------:R-:W-:-:S02]  /*a5ba0*/  IADD3 R6, R3, c[0x0][0x198], RZ ;  /* 0x0000660003067a10 */ /* 0x000fc40007ffe0ff */
[----:B---3--:R-:W-:-:S13]  /*a5bb0*/  ISETP.LT.AND P5, PT, R54, c[0x0][0x178], !P2 ;  /* 0x00005e0036007a0c */ /* 0x008fda00057a1270 */
[----:B------:R0:W-:Y:S04]  /*a5bc0*/  @P5 STG.E.U16 [R48.64], R58 ;  /* 0x0000003a30005986 */ /* 0x0001e8000c101508 */
[----:B------:R-:W-:Y:S04]  /*a5bd0*/  @P4 STG.E.U16 [R50.64], R57 ;  /* 0x0000003932004986 */ /* 0x000fe8000c101508 */
[----:B--2---:R1:W-:Y:S04]  /*a5be0*/  @P6 STG.E.U16 [R4.64], R43 ;  /* 0x0000002b04006986 */ /* 0x0043e8000c101508 */
[----:B0-----:R-:W2:Y:S04]  /*a5bf0*/  LDL.LU R58, [R1+0xec] ;  /* 0x0000ec00013a7983 */ /* 0x001ea80000300800 */
[----:B------:R-:W3:Y:S04]  /*a5c00*/  LDL.LU R55, [R1+0x33e4] ;  /* 0x0033e40001377983 */ /* 0x000ee80000300800 */
[----:B------:R-:W3:Y:S01]  /*a5c10*/  LDL.LU R59, [R1+0xac] ;  /* 0x0000ac00013b7983 */ /* 0x000ee20000300800 */
[----:B-1----:R-:W-:Y:S01]  /*a5c20*/  IMAD.WIDE R4, R3, 0x2, R8 ;  /* 0x0000000203047825 */ /* 0x002fe200078e0208 */
[----:B------:R-:W-:-:S02]  /*a5c30*/  PRMT R3, R43, 0x7632, R3 ;  /* 0x000076322b037816 */ /* 0x000fc40000000003 */
[----:B------:R-:W3:Y:S04]  /*a5c40*/  LDL.LU R57, [R1+0x7c] ;  /* 0x00007c0001397983 */ /* 0x000ee80000300800 */
[----:B------:R-:W3:Y:S01]  /*a5c50*/  LDL.LU R43, [R1+0x33e8] ;  /* 0x0033e800012b7983 */ /* 0x000ee20000300800 */
[C---:B------:R-:W-:Y:S02]  /*a5c60*/  ISETP.LT.AND P2, PT, R23.reuse, c[0x0][0x178], !P2 ;  /* 0x00005e0017007a0c */ /* 0x040fe40005741270 */
[----:B------:R-:W-:Y:S02]  /*a5c70*/  ISETP.LT.AND P4, PT, R54, c[0x0][0x178], !P1 ;  /* 0x00005e0036007a0c */ /* 0x000fe40004f81270 */
[----:B------:R-:W-:Y:S01]  /*a5c80*/  ISETP.LT.AND P5, PT, R60, c[0x0][0x178], !P1 ;  /* 0x00005e003c007a0c */ /* 0x000fe20004fa1270 */
[----:B------:R-:W-:Y:S01]  /*a5c90*/  IMAD.WIDE R48, R6, 0x2, R46 ;  /* 0x0000000206307825 */ /* 0x000fe200078e022e */
[----:B------:R-:W-:-:S02]  /*a5ca0*/  ISETP.LT.AND P6, PT, R23, c[0x0][0x178], !P1 ;  /* 0x00005e0017007a0c */ /* 0x000fc40004fc1270 */
[----:B------:R-:W-:Y:S01]  /*a5cb0*/  ISETP.LT.AND P1, PT, R27, c[0x0][0x178], !P1 ;  /* 0x00005e001b007a0c */ /* 0x000fe20004f21270 */
[----:B------:R-:W-:Y:S01]  /*a5cc0*/  IMAD.WIDE R50, R6, 0x2, R44 ;  /* 0x0000000206327825 */ /* 0x000fe200078e022c */
[----:B----4-:R-:W-:-:S03]  /*a5cd0*/  PRMT R52, R61, 0x7632, R52 ;  /* 0x000076323d347816 */ /* 0x010fc60000000034 */
[----:B------:R0:W-:Y:S04]  /*a5ce0*/  @P2 STG.E.U16 [R4.64], R61 ;  /* 0x0000003d04002986 */ /* 0x0001e8000c101508 */
[----:B------:R1:W-:Y:S01]  /*a5cf0*/  @P4 STG.E.U16 [R48.64], R0 ;  /* 0x0000000030004986 */ /* 0x0003e2000c101508 */
[----:B------:R-:W-:-:S03]  /*a5d00*/  ISETP.LT.AND P4, PT, R54, c[0x0][0x178], !P3 ;  /* 0x00005e0036007a0c */ /* 0x000fc60005f81270 */
[----:B0-----:R-:W4:Y:S01]  /*a5d10*/  LDL.LU R61, [R1+0x5c] ;  /* 0x00005c00013d7983 */ /* 0x001f220000300800 */
[----:B------:R-:W-:-:S03]  /*a5d20*/  IMAD.WIDE R4, R6, 0x2, R10 ;  /* 0x0000000206047825 */ /* 0x000fc600078e020a */
[----:B------:R-:W-:Y:S01]  /*a5d30*/  @P5 STG.E.U16 [R50.64], R53 ;  /* 0x0000003532005986 */ /* 0x000fe2000c101508 */
[----:B------:R-:W-:Y:S02]  /*a5d40*/  ISETP.LT.AND P5, PT, R60, c[0x0][0x178], !P3 ;  /* 0x00005e003c007a0c */ /* 0x000fe40005fa1270 */
[C---:B-1----:R-:W-:Y:S01]  /*a5d50*/  IADD3 R0, R6.reuse, c[0x0][0x198], RZ ;  /* 0x0000660006007a10 */ /* 0x042fe20007ffe0ff */
[----:B------:R-:W-:Y:S01]  /*a5d60*/  IMAD.WIDE R48, R6, 0x2, R8 ;  /* 0x0000000206307825 */ /* 0x000fe200078e0208 */
[----:B------:R0:W-:Y:S04]  /*a5d70*/  @P1 STG.E.U16 [R4.64], R3 ;  /* 0x0000000304001986 */ /* 0x0001e8000c101508 */
[----:B------:R1:W-:Y:S01]  /*a5d80*/  @P6 STG.E.U16 [R48.64], R52 ;  /* 0x0000003430006986 */ /* 0x0003e2000c101508 */
[----:B0-----:R-:W-:-:S04]  /*a5d90*/  IMAD.WIDE R4, R0, 0x2, R46 ;  /* 0x0000000200047825 */ /* 0x001fc800078e022e */
[----:B-1----:R-:W-:Y:S01]  /*a5da0*/  IMAD.WIDE R48, R0, 0x2, R44 ;  /* 0x0000000200307825 */ /* 0x002fe200078e022c */
[----:B--2---:R-:W-:Y:S01]  /*a5db0*/  PRMT R3, R58, 0x7632, R3 ;  /* 0x000076323a037816 */ /* 0x004fe20000000003 */
[----:B------:R0:W-:Y:S01]  /*a5dc0*/  @P4 STG.E.U16 [R4.64], R58 ;  /* 0x0000003a04004986 */ /* 0x0001e2000c101508 */
[----:B---3--:R-:W-:Y:S02]  /*a5dd0*/  ISETP.GE.AND P2, PT, R55, c[0x0][0x17c], PT ;  /* 0x00005f0037007a0c */ /* 0x008fe40003f46270 */
[----:B------:R-:W-:Y:S01]  /*a5de0*/  PRMT R6, R59, 0x7632, R6 ;  /* 0x000076323b067816 */ /* 0x000fe20000000006 */
[----:B------:R1:W-:Y:S04]  /*a5df0*/  @P5 STG.E.U16 [R48.64], R59 ;  /* 0x0000003b30005986 */ /* 0x0003e8000c101508 */
[----:B0-----:R-:W2:Y:S01]  /*a5e00*/  LDL.LU R58, [R1+0xfc] ;  /* 0x0000fc00013a7983 */ /* 0x001ea20000300800 */
[----:B------:R-:W-:-:S03]  /*a5e10*/  ISETP.GE.AND P1, PT, R43, c[0x0][0x17c], PT ;  /* 0x00005f002b007a0c */ /* 0x000fc60003f26270 */
[----:B------:R-:W3:Y:S04]  /*a5e20*/  LDL.LU R55, [R1+0x33ec] ;  /* 0x0033ec0001377983 */ /* 0x000ee80000300800 */
[----:B------:R-:W3:Y:S04]  /*a5e30*/  LDL.LU R43, [R1+0x33f0] ;  /* 0x0033f000012b7983 */ /* 0x000ee80000300800 */
[----:B-1----:R-:W3:Y:S01]  /*a5e40*/  LDL.LU R59, [R1+0xbc] ;  /* 0x0000bc00013b7983 */ /* 0x002ee20000300800 */
[----:B------:R-:W-:Y:S02]  /*a5e50*/  ISETP.LT.AND P6, PT, R23, c[0x0][0x178], !P3 ;  /* 0x00005e0017007a0c */ /* 0x000fe40005fc1270 */
[----:B------:R-:W-:Y:S01]  /*a5e60*/  ISETP.LT.AND P3, PT, R27, c[0x0][0x178], !P3 ;  /* 0x00005e001b007a0c */ /* 0x000fe20005f61270 */
[----:B------:R-:W-:Y:S01]  /*a5e70*/  IMAD.WIDE R4, R0, 0x2, R10 ;  /* 0x0000000200047825 */ /* 0x000fe200078e020a */
[----:B------:R-:W-:-:S02]  /*a5e80*/  ISETP.LT.AND P4, PT, R54, c[0x0][0x178], !P1 ;  /* 0x00005e0036007a0c */ /* 0x000fc40004f81270 */
[C---:B------:R-:W-:Y:S01]  /*a5e90*/  IADD3 R50, R0.reuse, c[0x0][0x198], RZ ;  /* 0x0000660000327a10 */ /* 0x040fe20007ffe0ff */
[----:B------:R-:W-:Y:S01]  /*a5ea0*/  IMAD.WIDE R48, R0, 0x2, R8 ;  /* 0x0000000200307825 */ /* 0x000fe200078e0208 */
[----:B------:R-:W-:Y:S02]  /*a5eb0*/  ISETP.LT.AND P5, PT, R60, c[0x0][0x178], !P1 ;  /* 0x00005e003c007a0c */ /* 0x000fe40004fa1270 */
[----:B------:R-:W-:-:S05]  /*a5ec0*/  PRMT R0, R57, 0x7632, R0 ;  /* 0x0000763239007816 */ /* 0x000fca0000000000 */
[----:B------:R0:W-:Y:S04]  /*a5ed0*/  @P3 STG.E.U16 [R4.64], R57 ;  /* 0x0000003904003986 */ /* 0x0001e8000c101508 */
[----:B----4-:R1:W-:Y:S01]  /*a5ee0*/  @P6 STG.E.U16 [R48.64], R61 ;  /* 0x0000003d30006986 */ /* 0x0103e2000c101508 */
[----:B------:R-:W-:Y:S02]  /*a5ef0*/  ISETP.LT.AND P6, PT, R27, c[0x0][0x178], !P1 ;  /* 0x00005e001b007a0c */ /* 0x000fe40004fc1270 */
[----:B------:R-:W-:Y:S01]  /*a5f00*/  ISETP.LT.AND P1, PT, R23, c[0x0][0x178], !P1 ;  /* 0x00005e0017007a0c */ /* 0x000fe20004f21270 */
[----:B0-----:R-:W-:Y:S01]  /*a5f10*/  IMAD.WIDE R4, R50, 0x2, R46 ;  /* 0x0000000232047825 */ /* 0x001fe200078e022e */
[----:B------:R-:W4:Y:S01]  /*a5f20*/  LDL.LU R57, [R1+0x8c] ;  /* 0x00008c0001397983 */ /* 0x000f220000300800 */
[----:B------:R-:W-:-:S03]  /*a5f30*/  ISETP.LT.AND P3, PT, R54, c[0x0][0x178], !P2 ;  /* 0x00005e0036007a0c */ /* 0x000fc60005761270 */
[----:B------:R0:W-:Y:S01]  /*a5f40*/  @P4 STG.E.U16 [R4.64], R3 ;  /* 0x0000000304004986 */ /* 0x0001e2000c101508 */
[----:B------:R-:W-:Y:S01]  /*a5f50*/  ISETP.LT.AND P4, PT, R60, c[0x0][0x178], !P2 ;  /* 0x00005e003c007a0c */ /* 0x000fe20005781270 */
[----:B-1----:R-:W-:Y:S01]  /*a5f60*/  IMAD.WIDE R48, R50, 0x2, R44 ;  /* 0x0000000232307825 */ /* 0x002fe200078e022c */
[----:B------:R-:W-:-:S04]  /*a5f70*/  PRMT R52, R61, 0x7632, R52 ;  /* 0x000076323d347816 */ /* 0x000fc80000000034 */
[----:B------:R1:W-:Y:S01]  /*a5f80*/  @P5 STG.E.U16 [R48.64], R6 ;  /* 0x0000000630005986 */ /* 0x0003e2000c101508 */
[C---:B0-----:R-:W-:Y:S01]  /*a5f90*/  IADD3 R3, R50.reuse, c[0x0][0x198], RZ ;  /* 0x0000660032037a10 */ /* 0x041fe20007ffe0ff */
[----:B------:R-:W-:-:S04]  /*a5fa0*/  IMAD.WIDE R4, R50, 0x2, R10 ;  /* 0x0000000232047825 */ /* 0x000fc800078e020a */
[----:B------:R-:W-:Y:S01]  /*a5fb0*/  IMAD.WIDE R50, R50, 0x2, R8 ;  /* 0x0000000232327825 */ /* 0x000fe200078e0208 */
[----:B------:R0:W-:Y:S03]  /*a5fc0*/  @P6 STG.E.U16 [R4.64], R0 ;  /* 0x0000000004006986 */ /* 0x0001e6000c101508 */
[C---:B-1----:R-:W-:Y:S01]  /*a5fd0*/  IMAD.WIDE R48, R3.reuse, 0x2, R46 ;  /* 0x0000000203307825 */ /* 0x042fe200078e022e */
[----:B------:R-:W-:Y:S03]  /*a5fe0*/  @P1 STG.E.U16 [R50.64], R52 ;  /* 0x0000003432001986 */ /* 0x000fe6000c101508 */
[C---:B0-----:R-:W-:Y:S01]  /*a5ff0*/  IMAD.WIDE R4, R3.reuse, 0x2, R44 ;  /* 0x0000000203047825 */ /* 0x041fe200078e022c */
[----:B------:R-:W-:Y:S01]  /*a6000*/  IADD3 R0, R3, c[0x0][0x198], RZ ;  /* 0x0000660003007a10 */ /* 0x000fe20007ffe0ff */
[----:B--2---:R0:W-:Y:S01]  /*a6010*/  @P3 STG.E.U16 [R48.64], R58 ;  /* 0x0000003a30003986 */ /* 0x0041e2000c101508 */
[----:B------:R-:W-:-:S02]  /*a6020*/  PRMT R6, R58, 0x7632, R6 ;  /* 0x000076323a067816 */ /* 0x000fc40000000006 */
[----:B---3--:R-:W-:Y:S02]  /*a6030*/  ISETP.GE.AND P6, PT, R55, c[0x0][0x17c], PT ;  /* 0x00005f0037007a0c */ /* 0x008fe40003fc6270 */
[----:B------:R-:W2:Y:S01]  /*a6040*/  LDL.LU R55, [R1+0x18c] ;  /* 0x00018c0001377983 */ /* 0x000ea20000300800 */
[----:B------:R-:W-:-:S03]  /*a6050*/  ISETP.GE.AND P1, PT, R43, c[0x0][0x17c], PT ;  /* 0x00005f002b007a0c */ /* 0x000fc60003f26270 */
[----:B------:R1:W-:Y:S01]  /*a6060*/  @P4 STG.E.U16 [R4.64], R59 ;  /* 0x0000003b04004986 */ /* 0x0003e2000c101508 */
[----:B0-----:R-:W-:-:S03]  /*a6070*/  IMAD.WIDE R48, R3, 0x2, R10 ;  /* 0x0000000203307825 */ /* 0x001fc600078e020a */
[----:B------:R-:W3:Y:S01]  /*a6080*/  LDL.LU R58, [R1+0x13c] ;  /* 0x00013c00013a7983 */ /* 0x000ee20000300800 */
[----:B-1----:R-:W-:Y:S01]  /*a6090*/  IMAD.WIDE R4, R3, 0x2, R8 ;  /* 0x0000000203047825 */ /* 0x002fe200078e0208 */
[----:B------:R-:W-:Y:S02]  /*a60a0*/  PRMT R3, R59, 0x7632, R3 ;  /* 0x000076323b037816 */ /* 0x000fe40000000003 */
[----:B------:R-:W3:Y:S04]  /*a60b0*/  LDL.LU R59, [R1+0x33f4] ;  /* 0x0033f400013b7983 */ /* 0x000ee80000300800 */
[----:B------:R-:W3:Y:S01]  /*a60c0*/  LDL.LU R43, [R1+0x33f8] ;  /* 0x0033f800012b7983 */ /* 0x000ee20000300800 */
[----:B------:R-:W-:Y:S02]  /*a60d0*/  ISETP.LT.AND P5, PT, R27, c[0x0][0x178], !P2 ;  /* 0x00005e001b007a0c */ /* 0x000fe400057a1270 */
[----:B------:R-:W-:-:S02]  /*a60e0*/  ISETP.LT.AND P2, PT, R23, c[0x0][0x178], !P2 ;  /* 0x00005e0017007a0c */ /* 0x000fc40005741270 */
[----:B------:R-:W-:Y:S02]  /*a60f0*/  ISETP.LT.AND P3, PT, R54, c[0x0][0x178], !P6 ;  /* 0x00005e0036007a0c */ /* 0x000fe40007761270 */
[----:B------:R-:W-:-:S07]  /*a6100*/  ISETP.LT.AND P4, PT, R60, c[0x0][0x178], !P6 ;  /* 0x00005e003c007a0c */ /* 0x000fce0007781270 */
[----:B----4-:R0:W-:Y:S01]  /*a6110*/  @P5 STG.E.U16 [R48.64], R57 ;  /* 0x0000003930005986 */ /* 0x0101e2000c101508 */
[----:B------:R-:W-:Y:S02]  /*a6120*/  ISETP.LT.AND P5, PT, R27, c[0x0][0x178], !P6 ;  /* 0x00005e001b007a0c */ /* 0x000fe400077a1270 */
[----:B------:R-:W-:Y:S01]  /*a6130*/  ISETP.LT.AND P6, PT, R23, c[0x0][0x178], !P6 ;  /* 0x00005e0017007a0c */ /* 0x000fe200077c1270 */
[----:B------:R1:W-:Y:S01]  /*a6140*/  @P2 STG.E.U16 [R4.64], R7 ;  /* 0x0000000704002986 */ /* 0x0003e2000c101508 */
[----:B------:R-:W-:Y:S01]  /*a6150*/  ISETP.LT.AND P2, PT, R54, c[0x0][0x178], !P1 ;  /* 0x00005e0036007a0c */ /* 0x000fe20004f41270 */
[C---:B0-----:R-:W-:Y:S01]  /*a6160*/  IMAD.WIDE R48, R0.reuse, 0x2, R46 ;  /* 0x0000000200307825 */ /* 0x041fe200078e022e */
[----:B------:R-:W-:Y:S02]  /*a6170*/  PRMT R50, R57, 0x7632, R50 ;  /* 0x0000763239327816 */ /* 0x000fe40000000032 */
[----:B------:R-:W4:Y:S01]  /*a6180*/  LDL.LU R57, [R1+0x14c] ;  /* 0x00014c0001397983 */ /* 0x000f220000300800 */
[----:B-1----:R-:W-:-:S03]  /*a6190*/  IMAD.WIDE R4, R0, 0x2, R44 ;  /* 0x0000000200047825 */ /* 0x002fc600078e022c */
[----:B------:R0:W-:Y:S01]  /*a61a0*/  @P3 STG.E.U16 [R48.64], R6 ;  /* 0x0000000630003986 */ /* 0x0001e2000c101508 */
[----:B------:R-:W-:Y:S02]  /*a61b0*/  ISETP.LT.AND P3, PT, R60, c[0x0][0x178], !P1 ;  /* 0x00005e003c007a0c */ /* 0x000fe40004f61270 */
[----:B------:R-:W-:Y:S01]  /*a61c0*/  PRMT R7, R7, 0x7632, R7 ;  /* 0x0000763207077816 */ /* 0x000fe20000000007 */
[----:B------:R1:W-:Y:S04]  /*a61d0*/  @P4 STG.E.U16 [R4.64], R3 ;  /* 0x0000000304004986 */ /* 0x0003e8000c101508 */
[----:B------:R-:W4:Y:S01]  /*a61e0*/  LDL.LU R61, [R1+0x10c] ;  /* 0x00010c00013d7983 */ /* 0x000f220000300800 */
[C---:B0-----:R-:W-:Y:S01]  /*a61f0*/  IMAD.WIDE R48, R0.reuse, 0x2, R10 ;  /* 0x0000000200307825 */ /* 0x041fe200078e020a */
[----:B------:R-:W-:-:S03]  /*a6200*/  IADD3 R6, R0, c[0x0][0x198], RZ ;  /* 0x0000660000067a10 */ /* 0x000fc60007ffe0ff */
[----:B-1----:R-:W-:Y:S01]  /*a6210*/  IMAD.WIDE R4, R0, 0x2, R8 ;  /* 0x0000000200047825 */ /* 0x002fe200078e0208 */
[----:B------:R0:W-:Y:S04]  /*a6220*/  @P5 STG.E.U16 [R48.64], R50 ;  /* 0x0000003230005986 */ /* 0x0001e8000c101508 */
[----:B------:R-:W-:Y:S01]  /*a6230*/  @P6 STG.E.U16 [R4.64], R7 ;  /* 0x0000000704006986 */ /* 0x000fe2000c101508 */
[----:B0-----:R-:W-:-:S04]  /*a6240*/  IMAD.WIDE R48, R6, 0x2, R46 ;  /* 0x0000000206307825 */ /* 0x001fc800078e022e */
[----:B------:R-:W-:Y:S01]  /*a6250*/  IMAD.WIDE R50, R6, 0x2, R44 ;  /* 0x0000000206327825 */ /* 0x000fe200078e022c */
[----:B--2---:R-:W-:Y:S04]  /*a6260*/  @P2 STG.E.U16 [R48.64], R55 ;  /* 0x0000003730002986 */ /* 0x004fe8000c101508 */
[----:B---3--:R0:W-:Y:S01]  /*a6270*/  @P3 STG.E.U16 [R50.64], R58 ;  /* 0x0000003a32003986 */ /* 0x0081e2000c101508 */
[----:B------:R-:W-:Y:S02]  /*a6280*/  ISETP.GE.AND P4, PT, R59, c[0x0][0x17c], PT ;  /* 0x00005f003b007a0c */ /* 0x000fe40003f86270 */
[----:B0-----:R-:W-:Y:S02]  /*a6290*/  PRMT R50, R55, 0x7632, R50 ;  /* 0x0000763237327816 */ /* 0x001fe40000000032 */
[----:B------:R-:W-:-:S02]  /*a62a0*/  ISETP.GE.AND P6, PT, R43, c[0x0][0x17c], PT ;  /* 0x00005f002b007a0c */ /* 0x000fc40003fc6270 */
[----:B------:R-:W2:Y:S04]  /*a62b0*/  LDL.LU R43, [R1+0x2b0] ;  /* 0x0002b000012b7983 */ /* 0x000ea80000300800 */
[----:B------:R-:W3:Y:S04]  /*a62c0*/  LDL.LU R59, [R1+0x270] ;  /* 0x00027000013b7983 */ /* 0x000ee80000300800 */
[----:B------:R-:W2:Y:S01]  /*a62d0*/  LDL.LU R55, [R1+0x33fc] ;  /* 0x0033fc0001377983 */ /* 0x000ea20000300800 */
[----:B------:R-:W-:Y:S02]  /*a62e0*/  ISETP.LT.AND P5, PT, R27, c[0x0][0x178], !P1 ;  /* 0x00005e001b007a0c */ /* 0x000fe40004fa1270 */
[----:B------:R-:W-:Y:S01]  /*a62f0*/  ISETP.LT.AND P1, PT, R23, c[0x0][0x178], !P1 ;  /* 0x00005e0017007a0c */ /* 0x000fe20004f21270 */
[C---:B------:R-:W-:Y:S01]  /*a6300*/  IMAD.WIDE R4, R6.reuse, 0x2, R10 ;  /* 0x0000000206047825 */ /* 0x040fe200078e020a */
[----:B------:R-:W-:-:S03]  /*a6310*/  IADD3 R0, R6, c[0x0][0x198], RZ ;  /* 0x0000660006007a10 */ /* 0x000fc60007ffe0ff */
[----:B------:R-:W-:Y:S01]  /*a6320*/  IMAD.WIDE R6, R6, 0x2, R8 ;  /* 0x0000000206067825 */ /* 0x000fe200078e0208 */
[----:B------:R-:W-:Y:S02]  /*a6330*/  PRMT R3, R58, 0x7632, R3 ;  /* 0x000076323a037816 */ /* 0x000fe40000000003 */
[----:B------:R-:W3:Y:S04]  /*a6340*/  LDL.LU R58, [R1+0x230] ;  /* 0x00023000013a7983 */ /* 0x000ee80000300800 */
[----:B----4-:R0:W-:Y:S01]  /*a6350*/  @P5 STG.E.U16 [R4.64], R57 ;  /* 0x0000003904005986 */ /* 0x0101e2000c101508 */
[----:B------:R-:W-:-:S03]  /*a6360*/  PRMT R51, R57, 0x7632, R51 ;  /* 0x0000763239337816 */ /* 0x000fc60000000033 */
[----:B------:R1:W-:Y:S04]  /*a6370*/  @P1 STG.E.U16 [R6.64], R61 ;  /* 0x0000003d06001986 */ /* 0x0003e8000c101508 */
[----:B0-----:R-:W4:Y:S01]  /*a6380*/  LDL.LU R57, [R1+0x1c0] ;  /* 0x0001c00001397983 */ /* 0x001f220000300800 */
[----:B--2---:R-:W-:-:S03]  /*a6390*/  ISETP.GE.AND P1, PT, R55, c[0x0][0x17c], PT ;  /* 0x00005f0037007a0c */ /* 0x004fc60003f26270 */
[----:B------:R-:W2:Y:S01]  /*a63a0*/  LDL.LU R55, [R1+0x3400] ;  /* 0x0034000001377983 */ /* 0x000ea20000300800 */
[----:B------:R-:W-:Y:S02]  /*a63b0*/  ISETP.LT.AND P3, PT, R54, c[0x0][0x178], !P6 ;  /* 0x00005e0036007a0c */ /* 0x000fe40007761270 */
[----:B------:R-:W-:Y:S02]  /*a63c0*/  ISETP.LT.AND P2, PT, R60, c[0x0][0x178], !P6 ;  /* 0x00005e003c007a0c */ /* 0x000fe40007741270 */
[----:B------:R-:W-:Y:S01]  /*a63d0*/  ISETP.LT.AND P5, PT, R27, c[0x0][0x178], !P6 ;  /* 0x00005e001b007a0c */ /* 0x000fe200077a1270 */
[----:B------:R-:W-:Y:S01]  /*a63e0*/  IMAD.WIDE R4, R0, 0x2, R46 ;  /* 0x0000000200047825 */ /* 0x000fe200078e022e */
[----:B------:R-:W-:-:S03]  /*a63f0*/  ISETP.LT.AND P6, PT, R23, c[0x0][0x178], !P6 ;  /* 0x00005e0017007a0c */ /* 0x000fc600077c1270 */
[----:B------:R-:W-:-:S04]  /*a6400*/  IMAD.WIDE R48, R0, 0x2, R44 ;  /* 0x0000000200307825 */ /* 0x000fc800078e022c */
[----:B------:R0:W-:Y:S01]  /*a6410*/  @P3 STG.E.U16 [R4.64], R50 ;  /* 0x0000003204003986 */ /* 0x0001e2000c101508 */
[----:B------:R-:W-:Y:S01]  /*a6420*/  ISETP.LT.AND P3, PT, R54, c[0x0][0x178], !P4 ;  /* 0x00005e0036007a0c */ /* 0x000fe20006761270 */
[----:B-1----:R-:W-:Y:S02]  /*a6430*/  IMAD.WIDE R6, R0, 0x2, R8 ;  /* 0x0000000200067825 */ /* 0x002fe400078e0208 */
[----:B------:R1:W-:Y:S01]  /*a6440*/  @P2 STG.E.U16 [R48.64], R3 ;  /* 0x0000000330002986 */ /* 0x0003e2000c101508 */
[----:B------:R-:W-:Y:S01]  /*a6450*/  ISETP.LT.AND P2, PT, R60, c[0x0][0x178], !P4 ;  /* 0x00005e003c007a0c */ /* 0x000fe20006741270 */
[C---:B0-----:R-:W-:Y:S01]  /*a6460*/  IMAD.WIDE R4, R0.reuse, 0x2, R10 ;  /* 0x0000000200047825 */ /* 0x041fe200078e020a */
[----:B------:R-:W-:Y:S02]  /*a6470*/  PRMT R50, R61, 0x7632, R50 ;  /* 0x000076323d327816 */ /* 0x000fe40000000032 */
[----:B-1----:R-:W-:Y:S02]  /*a6480*/  IADD3 R3, R0, c[0x0][0x198], RZ ;  /* 0x0000660000037a10 */ /* 0x002fe40007ffe0ff */
[----:B------:R0:W-:Y:S01]  /*a6490*/  @P5 STG.E.U16 [R4.64], R51 ;  /* 0x0000003304005986 */ /* 0x0001e2000c101508 */
[----:B------:R-:W-:-:S02]  /*a64a0*/  ISETP.LT.AND P5, PT, R27, c[0x0][0x178], !P4 ;  /* 0x00005e001b007a0c */ /* 0x000fc400067a1270 */
[----:B------:R-:W-:Y:S01]  /*a64b0*/  ISETP.LT.AND P4, PT, R23, c[0x0][0x178], !P4 ;  /* 0x00005e0017007a0c */ /* 0x000fe20006781270 */
[----:B------:R1:W-:Y:S01]  /*a64c0*/  @P6 STG.E.U16 [R6.64], R50 ;  /* 0x0000003206006986 */ /* 0x0003e2000c101508 */
[----:B------:R-:W-:Y:S01]  /*a64d0*/  ISETP.LT.AND P6, PT, R54, c[0x0][0x178], !P1 ;  /* 0x00005e0036007a0c */ /* 0x000fe20004fc1270 */
[C---:B------:R-:W-:Y:S02]  /*a64e0*/  IMAD.WIDE R48, R3.reuse, 0x2, R44 ;  /* 0x0000000203307825 */ /* 0x040fe400078e022c */
[----:B0-----:R-:W2:Y:S02]  /*a64f0*/  LDL.LU R51, [R1+0x3404] ;  /* 0x0034040001337983 */ /* 0x001ea40000300800 */
[C---:B------:R-:W-:Y:S01]  /*a6500*/  IMAD.WIDE R4, R3.reuse, 0x2, R46 ;  /* 0x0000000203047825 */ /* 0x040fe200078e022e */
[----:B-1----:R-:W-:-:S03]  /*a6510*/  IADD3 R50, R3, c[0x0][0x198], RZ ;  /* 0x0000660003327a10 */ /* 0x002fc60007ffe0ff */
[----:B------:R-:W-:Y:S01]  /*a6520*/  IMAD.WIDE R6, R3, 0x2, R8 ;  /* 0x0000000203067825 */ /* 0x000fe200078e0208 */
[----:B------:R0:W-:Y:S01]  /*a6530*/  @P3 STG.E.U16 [R4.64], R43 ;  /* 0x0000002b04003986 */ /* 0x0001e2000c101508 */
[----:B------:R-:W-:-:S03]  /*a6540*/  PRMT R0, R43, 0x7632, R0 ;  /* 0x000076322b007816 */ /* 0x000fc60000000000 */
[----:B---3--:R1:W-:Y:S04]  /*a6550*/  @P2 STG.E.U16 [R48.64], R59 ;  /* 0x0000003b30002986 */ /* 0x0083e8000c101508 */
[----:B------:R-:W3:Y:S01]  /*a6560*/  LDL.LU R61, [R1+0x2c0] ;  /* 0x0002c000013d7983 */ /* 0x000ee20000300800 */
[----:B0-----:R-:W-:-:S03]  /*a6570*/  IMAD.WIDE R4, R3, 0x2, R10 ;  /* 0x0000000203047825 */ /* 0x001fc600078e020a */
[----:B------:R-:W3:Y:S01]  /*a6580*/  LDL.LU R43, [R1+0x280] ;  /* 0x00028000012b7983 */ /* 0x000ee20000300800 */
[----:B-1----:R-:W-:-:S03]  /*a6590*/  IMAD.WIDE R48, R50, 0x2, R46 ;  /* 0x0000000232307825 */ /* 0x002fc600078e022e */
[----:B------:R-:W-:Y:S04]  /*a65a0*/  @P5 STG.E.U16 [R4.64], R58 ;  /* 0x0000003a04005986 */ /* 0x000fe8000c101508 */
[----:B----4-:R-:W-:Y:S04]  /*a65b0*/  @P4 STG.E.U16 [R6.64], R57 ;  /* 0x0000003906004986 */ /* 0x010fe8000c101508 */
[----:B------:R0:W-:Y:S02]  /*a65c0*/  @P6 STG.E.U16 [R48.64], R0 ;  /* 0x0000000030006986 */ /* 0x0001e4000c101508 */
[----:B0-----:R-:W-:-:S02]  /*a65d0*/  PRMT R0, R59, 0x7632, R0 ;  /* 0x000076323b007816 */ /* 0x001fc40000000000 */
[----:B--2---:R-:W-:Y:S02]  /*a65e0*/  ISETP.GE.AND P3, PT, R55, c[0x0][0x17c], PT ;  /* 0x00005f0037007a0c */ /* 0x004fe40003f66270 */
[----:B------:R-:W2:Y:S04]  /*a65f0*/  LDL.LU R55, [R1+0x240] ;  /* 0x0002400001377983 */ /* 0x000ea80000300800 */
[----:B------:R-:W4:Y:S01]  /*a6600*/  LDL.LU R59, [R1+0x1f0] ;  /* 0x0001f000013b7983 */ /* 0x000f220000300800 */
[----:B------:R-:W-:Y:S02]  /*a6610*/  ISETP.LT.AND P2, PT, R60, c[0x0][0x178], !P1 ;  /* 0x00005e003c007a0c */ /* 0x000fe40004f41270 */
[----:B------:R-:W-:Y:S01]  /*a6620*/  ISETP.LT.AND P5, PT, R27, c[0x0][0x178], !P1 ;  /* 0x00005e001b007a0c */ /* 0x000fe20004fa1270 */
[----:B------:R-:W-:Y:S01]  /*a6630*/  IMAD.WIDE R6, R50, 0x2, R44 ;  /* 0x0000000232067825 */ /* 0x000fe200078e022c */
[----:B------:R-:W-:-:S02]  /*a6640*/  PRMT R3, R58, 0x7632, R3 ;  /* 0x000076323a037816 */ /* 0x000fc40000000003 */
[----:B------:R-:W-:Y:S01]  /*a6650*/  ISETP.LT.AND P1, PT, R23, c[0x0][0x178], !P1 ;  /* 0x00005e0017007a0c */ /* 0x000fe20004f21270 */
[----:B------:R-:W-:Y:S01]  /*a6660*/  IMAD.WIDE R4, R50, 0x2, R10 ;  /* 0x0000000232047825 */ /* 0x000fe200078e020a */
[----:B------:R-:W-:-:S05]  /*a6670*/  ISETP.LT.AND P6, PT, R54, c[0x0][0x178], !P3 ;  /* 0x00005e0036007a0c */ /* 0x000fca0005fc1270 */
[----:B------:R0:W-:Y:S01]  /*a6680*/  @P2 STG.E.U16 [R6.64], R0 ;  /* 0x0000000006002986 */ /* 0x0001e2000c101508 */
[----:B------:R-:W-:-:S03]  /*a6690*/  ISETP.LT.AND P4, PT, R60, c[0x0][0x178], !P3 ;  /* 0x00005e003c007a0c */ /* 0x000fc60005f81270 */
[----:B------:R1:W-:Y:S01]  /*a66a0*/  @P5 STG.E.U16 [R4.64], R3 ;  /* 0x0000000304005986 */ /* 0x0003e2000c101508 */
[----:B------:R-:W-:Y:S02]  /*a66b0*/  ISETP.LT.AND P5, PT, R27, c[0x0][0x178], !P3 ;  /* 0x00005e001b007a0c */ /* 0x000fe40005fa1270 */
[----:B------:R-:W-:Y:S02]  /*a66c0*/  ISETP.LT.AND P3, PT, R23, c[0x0][0x178], !P3 ;  /* 0x00005e0017007a0c */ /* 0x000fe40005f61270 */
[C---:B0-----:R-:W-:Y:S02]  /*a66d0*/  IADD3 R0, R50.reuse, c[0x0][0x198], RZ ;  /* 0x0000660032007a10 */ /* 0x041fe40007ffe0ff */
[----:B-1----:R-:W-:Y:S01]  /*a66e0*/  PRMT R3, R57, 0x7632, R3 ;  /* 0x0000763239037816 */ /* 0x002fe20000000003 */
[----:B------:R-:W-:Y:S01]  /*a66f0*/  IMAD.WIDE R4, R50, 0x2, R8 ;  /* 0x0000000232047825 */ /* 0x000fe200078e0208 */
[----:B------:R-:W-:Y:S02]  /*a6700*/  ISETP.GE.AND P2, PT, R51, c[0x0][0x17c], PT ;  /* 0x00005f0033007a0c */ /* 0x000fe40003f46270 */
[----:B------:R-:W4:Y:S01]  /*a6710*/  LDL.LU R51, [R1+0x3408] ;  /* 0x0034080001337983 */ /* 0x000f220000300800 */
[----:B------:R-:W-:-:S03]  /*a6720*/  IMAD.WIDE R6, R0, 0x2, R46 ;  /* 0x0000000200067825 */ /* 0x000fc600078e022e */
[----:B------:R-:W4:Y:S01]  /*a6730*/  LDL.LU R58, [R1+0x2d0] ;  /* 0x0002d000013a7983 */ /* 0x000f220000300800 */
[----:B------:R-:W-:-:S03]  /*a6740*/  IMAD.WIDE R48, R0, 0x2, R44 ;  /* 0x0000000200307825 */ /* 0x000fc600078e022c */
[----:B------:R0:W-:Y:S04]  /*a6750*/  @P1 STG.E.U16 [R4.64], R3 ;  /* 0x0000000304001986 */ /* 0x0001e8000c101508 */
[----:B------:R-:W4:Y:S04]  /*a6760*/  LDL.LU R57, [R1+0x290] ;  /* 0x0002900001397983 */ /* 0x000f280000300800 */
[----:B---3--:R1:W-:Y:S01]  /*a6770*/  @P6 STG.E.U16 [R6.64], R61 ;  /* 0x0000003d06006986 */ /* 0x0083e2000c101508 */
[----:B0-----:R-:W-:-:S03]  /*a6780*/  IMAD.WIDE R4, R0, 0x2, R10 ;  /* 0x0000000200047825 */ /* 0x001fc600078e020a */
[----:B------:R-:W3:Y:S04]  /*a6790*/  LDL.LU R50, [R1+0x340c] ;  /* 0x00340c0001327983 */ /* 0x000ee80000300800 */
[----:B------:R-:W-:Y:S01]  /*a67a0*/  @P4 STG.E.U16 [R48.64], R43 ;  /* 0x0000002b30004986 */ /* 0x000fe2000c101508 */
[----:B-1----:R-:W-:-:S03]  /*a67b0*/  IMAD.WIDE R6, R0, 0x2, R8 ;  /* 0x0000000200067825 */ /* 0x002fc600078e0208 */
[----:B--2---:R-:W-:Y:S04]  /*a67c0*/  @P5 STG.E.U16 [R4.64], R55 ;  /* 0x0000003704005986 */ /* 0x004fe8000c101508 */
[----:B----4-:R0:W-:Y:S02]  /*a67d0*/  @P3 STG.E.U16 [R6.64], R59 ;  /* 0x0000003b06003986 */ /* 0x0101e4000c101508 */
[----:B0-----:R-:W-:Y:S02]  /*a67e0*/  PRMT R6, R43, 0x7632, R6 ;  /* 0x000076322b067816 */ /* 0x001fe40000000006 */
[----:B------:R-:W2:Y:S01]  /*a67f0*/  LDL.LU R43, [R1+0x3410] ;  /* 0x00341000012b7983 */ /* 0x000ea20000300800 */
[----:B------:R-:W-:Y:S02]  /*a6800*/  ISETP.LT.AND P6, PT, R54, c[0x0][0x178], !P2 ;  /* 0x00005e0036007a0c */ /* 0x000fe400057c1270 */
[----:B------:R-:W-:-:S02]  /*a6810*/  ISETP.LT.AND P4, PT, R60, c[0x0][0x178], !P2 ;  /* 0x00005e003c007a0c */ /* 0x000fc40005781270 */
[----:B------:R-:W-:Y:S02]  /*a6820*/  IADD3 R3, R0, c[0x0][0x198], RZ ;  /* 0x0000660000037a10 */ /* 0x000fe40007ffe0ff */
[----:B------:R-:W-:Y:S02]  /*a6830*/  PRMT R0, R61, 0x7632, R0 ;  /* 0x000076323d007816 */ /* 0x000fe40000000000 */
[----:B------:R-:W-:Y:S01]  /*a6840*/  ISETP.LT.AND P3, PT, R27, c[0x0][0x178], !P2 ;  /* 0x00005e001b007a0c */ /* 0x000fe20005761270 */
[----:B------:R-:W-:-:S04]  /*a6850*/  IMAD.WIDE R48, R3, 0x2, R46 ;  /* 0x0000000203307825 */ /* 0x000fc800078e022e */
[----:B------:R-:W-:Y:S01]  /*a6860*/  IMAD.WIDE R4, R3, 0x2, R44 ;  /* 0x0000000203047825 */ /* 0x000fe200078e022c */
[----:B------:R0:W-:Y:S01]  /*a6870*/  @P6 STG.E.U16 [R48.64], R0 ;  /* 0x0000000030006986 */ /* 0x0001e2000c101508 */
[----:B------:R-:W-:-:S03]  /*a6880*/  ISETP.LT.AND P2, PT, R23, c[0x0][0x178], !P2 ;  /* 0x00005e0017007a0c */ /* 0x000fc60005741270 */
[----:B------:R1:W-:Y:S01]  /*a6890*/  @P4 STG.E.U16 [R4.64], R6 ;  /* 0x0000000604004986 */ /* 0x0003e2000c101508 */
[----:B------:R-:W-:Y:S02]  /*a68a0*/  PRMT R52, R55, 0x7632, R52 ;  /* 0x0000763237347816 */ /* 0x000fe40000000034 */
[----:B------:R-:W-:Y:S01]  /*a68b0*/  PRMT R53, R59, 0x7632, R53 ;  /* 0x000076323b357816 */ /* 0x000fe20000000035 */
[----:B------:R-:W4:Y:S01]  /*a68c0*/  LDL.LU R61, [R1+0xc0] ;  /* 0x0000c000013d7983 */ /* 0x000f220000300800 */
[----:B------:R-:W-:Y:S02]  /*a68d0*/  ISETP.GE.AND P1, PT, R51, c[0x0][0x17c], PT ;  /* 0x00005f0033007a0c */ /* 0x000fe40003f26270 */
[C---:B0-----:R-:W-:Y:S01]  /*a68e0*/  IADD3 R0, R3.reuse, c[0x0][0x198], RZ ;  /* 0x0000660003007a10 */ /* 0x041fe20007ffe0ff */
[----:B------:R-:W4:Y:S01]  /*a68f0*/  LDL.LU R55, [R1+0x3414] ;  /* 0x0034140001377983 */ /* 0x000f220000300800 */
[----:B------:R-:W-:Y:S02]  /*a6900*/  ISETP.LT.AND P5, PT, R54, c[0x0][0x178], !P1 ;  /* 0x00005e0036007a0c */ /* 0x000fe40004fa1270 */
[----:B------:R-:W-:Y:S01]  /*a6910*/  ISETP.LT.AND P4, PT, R60, c[0x0][0x178], !P1 ;  /* 0x00005e003c007a0c */ /* 0x000fe20004f81270 */
[----:B-1----:R-:W-:-:S04]  /*a6920*/  IMAD.WIDE R4, R3, 0x2, R10 ;  /* 0x0000000203047825 */ /* 0x002fc800078e020a */
[----:B------:R-:W-:Y:S01]  /*a6930*/  IMAD.WIDE R6, R3, 0x2, R8 ;  /* 0x0000000203067825 */ /* 0x000fe200078e0208 */
[----:B------:R0:W-:Y:S03]  /*a6940*/  @P3 STG.E.U16 [R4.64], R52 ;  /* 0x0000003404003986 */ /* 0x0001e6000c101508 */
[----:B------:R-:W-:Y:S01]  /*a6950*/  IMAD.WIDE R48, R0, 0x2, R46 ;  /* 0x0000000200307825 */ /* 0x000fe200078e022e */
[----:B------:R1:W-:Y:S01]  /*a6960*/  @P2 STG.E.U16 [R6.64], R53 ;  /* 0x0000003506002986 */ /* 0x0003e2000c101508 */
[----:B---3--:R-:W-:Y:S02]  /*a6970*/  ISETP.GE.AND P6, PT, R50, c[0x0][0x17c], PT ;  /* 0x00005f0032007a0c */ /* 0x008fe40003fc6270 */
[----:B------:R-:W-:Y:S01]  /*a6980*/  IMAD.WIDE R50, R0, 0x2, R44 ;  /* 0x0000000200327825 */ /* 0x000fe200078e022c */
[----:B------:R3:W-:Y:S01]  /*a6990*/  @P5 STG.E.U16 [R48.64], R58 ;  /* 0x0000003a30005986 */ /* 0x0007e2000c101508 */
[----:B0-----:R-:W-:-:S03]  /*a69a0*/  PRMT R52, R58, 0x7632, R52 ;  /* 0x000076323a347816 */ /* 0x001fc60000000034 */
[----:B------:R0:W-:Y:S01]  /*a69b0*/  @P4 STG.E.U16 [R50.64], R57 ;  /* 0x0000003932004986 */ /* 0x0001e2000c101508 */
[----:B-1----:R-:W-:Y:S01]  /*a69c0*/  PRMT R53, R57, 0x7632, R53 ;  /* 0x0000763239357816 */ /* 0x002fe20000000035 */
[C---:B------:R-:W-:Y:S01]  /*a69d0*/  IMAD.WIDE R4, R0.reuse, 0x2, R10 ;  /* 0x0000000200047825 */ /* 0x040fe200078e020a */
[----:B------:R-:W-:-:S03]  /*a69e0*/  IADD3 R3, R0, c[0x0][0x198], RZ ;  /* 0x0000660000037a10 */ /* 0x000fc60007ffe0ff */
[----:B------:R-:W-:Y:S01]  /*a69f0*/  IMAD.WIDE R6, R0, 0x2, R8 ;  /* 0x0000000200067825 */ /* 0x000fe200078e0208 */
[----:B--2---:R-:W-:Y:S02]  /*a6a00*/  ISETP.GE.AND P4, PT, R43, c[0x0][0x17c], PT ;  /* 0x00005f002b007a0c */ /* 0x004fe40003f86270 */
[----:B------:R-:W2:Y:S04]  /*a6a10*/  LDL.LU R43, [R1+0x2e0] ;  /* 0x0002e000012b7983 */ /* 0x000ea80000300800 */
[----:B------:R-:W2:Y:S04]  /*a6a20*/  LDL.LU R59, [R1+0x2a0] ;  /* 0x0002a000013b7983 */ /* 0x000ea80000300800 */
[----:B---3--:R-:W3:Y:S04]  /*a6a30*/  LDL.LU R58, [R1+0x260] ;  /* 0x00026000013a7983 */ /* 0x008ee80000300800 */
        /* <DEDUP_REMOVED lines=9> */
[----:B----4-:R-:W-:Y:S04]  /*a6ad0*/  @P1 STG.E.U16 [R6.64], R61 ;  /* 0x0000003d06001986 */ /* 0x010fe8000c101508 */
[----:B------:R-:W-:Y:S04]  /*a6ae0*/  @P2 STG.E.U16 [R48.64], R52 ;  /* 0x0000003430002986 */ /* 0x000fe8000c101508 */
[----:B------:R0:W-:Y:S02]  /*a6af0*/  @P3 STG.E.U16 [R50.64], R53 ;  /* 0x0000003532003986 */ /* 0x0001e4000c101508 */
[----:B0-----:R-:W-:-:S02]  /*a6b00*/  PRMT R50, R61, 0x7632, R50 ;  /* 0x000076323d327816 */ /* 0x001fc40000000032 */
[----:B------:R-:W2:Y:S04]  /*a6b10*/  LDL.LU R61, [R1+0x3418] ;  /* 0x00341800013d7983 */ /* 0x000ea80000300800 */
[----:B------:R-:W4:Y:S01]  /*a6b20*/  LDL.LU R51, [R1+0x341c] ;  /* 0x00341c0001337983 */ /* 0x000f220000300800 */
[----:B------:R-:W-:-:S03]  /*a6b30*/  ISETP.GE.AND P1, PT, R55, c[0x0][0x17c], PT ;  /* 0x00005f0037007a0c */ /* 0x000fc60003f26270 */
[----:B------:R-:W4:Y:S01]  /*a6b40*/  LDL.LU R55, [R1+0x2b4] ;  /* 0x0002b40001377983 */ /* 0x000f220000300800 */
[----:B------:R-:W-:Y:S02]  /*a6b50*/  ISETP.LT.AND P5, PT, R27, c[0x0][0x178], !P6 ;  /* 0x00005e001b007a0c */ /* 0x000fe400077a1270 */
[----:B------:R-:W-:Y:S02]  /*a6b60*/  ISETP.LT.AND P6, PT, R23, c[0x0][0x178], !P6 ;  /* 0x00005e0017007a0c */ /* 0x000fe400077c1270 */
[----:B------:R-:W-:Y:S01]  /*a6b70*/  ISETP.LT.AND P3, PT, R54, c[0x0][0x178], !P4 ;  /* 0x00005e0036007a0c */ /* 0x000fe20006761270 */
[C---:B------:R-:W-:Y:S01]  /*a6b80*/  IMAD.WIDE R4, R3.reuse, 0x2, R10 ;  /* 0x0000000203047825 */ /* 0x040fe200078e020a */
[----:B------:R-:W-:Y:S02]  /*a6b90*/  ISETP.LT.AND P2, PT, R60, c[0x0][0x178], !P4 ;  /* 0x00005e003c007a0c */ /* 0x000fe40006741270 */
[----:B------:R-:W-:Y:S02]  /*a6ba0*/  PRMT R48, R0, 0x7632, R48 ;  /* 0x0000763200307816 */ /* 0x000fe40000000030 */
[C---:B------:R-:W-:Y:S01]  /*a6bb0*/  IADD3 R0, R3.reuse, c[0x0][0x198], RZ ;  /* 0x0000660003007a10 */ /* 0x040fe20007ffe0ff */
[----:B------:R-:W-:-:S02]  /*a6bc0*/  IMAD.WIDE R6, R3, 0x2, R8 ;  /* 0x0000000203067825 */ /* 0x000fc400078e0208 */
[----:B------:R0:W-:Y:S01]  /*a6bd0*/  @P5 STG.E.U16 [R4.64], R48 ;  /* 0x0000003004005986 */ /* 0x0001e2000c101508 */
[----:B------:R-:W-:Y:S02]  /*a6be0*/  ISETP.LT.AND P5, PT, R27, c[0x0][0x178], !P4 ;  /* 0x00005e001b007a0c */ /* 0x000fe400067a1270 */
[----:B------:R-:W-:Y:S01]  /*a6bf0*/  ISETP.LT.AND P4, PT, R23, c[0x0][0x178], !P4 ;  /* 0x00005e0017007a0c */ /* 0x000fe20006781270 */
[----:B------:R1:W-:Y:S01]  /*a6c00*/  @P6 STG.E.U16 [R6.64], R50 ;  /* 0x0000003206006986 */ /* 0x0003e2000c101508 */
[----:B------:R-:W-:Y:S01]  /*a6c10*/  ISETP.LT.AND P6, PT, R54, c[0x0][0x178], !P1 ;  /* 0x00005e0036007a0c */ /* 0x000fe20004fc1270 */
[----:B0-----:R-:W-:-:S04]  /*a6c20*/  IMAD.WIDE R4, R0, 0x2, R46 ;  /* 0x0000000200047825 */ /* 0x001fc800078e022e */
[C---:B------:R-:W-:Y:S01]  /*a6c30*/  IMAD.WIDE R48, R0.reuse, 0x2, R44 ;  /* 0x0000000200307825 */ /* 0x040fe200078e022c */
[----:B------:R0:W-:Y:S01]  /*a6c40*/  @P3 STG.E.U16 [R4.64], R43 ;  /* 0x0000002b04003986 */ /* 0x0001e2000c101508 */
[----:B------:R-:W-:-:S03]  /*a6c50*/  IADD3 R3, R0, c[0x0][0x198], RZ ;  /* 0x0000660000037a10 */ /* 0x000fc60007ffe0ff */
[----:B------:R3:W-:Y:S01]  /*a6c60*/  @P2 STG.E.U16 [R48.64], R59 ;  /* 0x0000003b30002986 */ /* 0x0007e2000c101508 */
[----:B------:R-:W-:Y:S01]  /*a6c70*/  ISETP.LT.AND P2, PT, R60, c[0x0][0x178], !P1 ;  /* 0x00005e003c007a0c */ /* 0x000fe20004f41270 */
[----:B-1----:R-:W-:Y:S01]  /*a6c80*/  IMAD.WIDE R6, R0, 0x2, R8 ;  /* 0x0000000200067825 */ /* 0x002fe200078e0208 */
[----:B------:R-:W-:-:S03]  /*a6c90*/  PRMT R50, R43, 0x7632, R50 ;  /* 0x000076322b327816 */ /* 0x000fc60000000032 */
[----:B0-----:R-:W-:Y:S01]  /*a6ca0*/  IMAD.WIDE R4, R0, 0x2, R10 ;  /* 0x0000000200047825 */ /* 0x001fe200078e020a */
[----:B------:R-:W4:Y:S01]  /*a6cb0*/  LDL.LU R43, [R1+0x274] ;  /* 0x00027400012b7983 */ /* 0x000f220000300800 */
[----:B------:R-:W-:Y:S02]  /*a6cc0*/  PRMT R0, R59, 0x7632, R0 ;  /* 0x000076323b007816 */ /* 0x000fe40000000000 */
[----:B---3--:R-:W-:Y:S01]  /*a6cd0*/  IMAD.WIDE R48, R3, 0x2, R46 ;  /* 0x0000000203307825 */ /* 0x008fe200078e022e */
[----:B------:R-:W-:Y:S01]  /*a6ce0*/  @P5 STG.E.U16 [R4.64], R58 ;  /* 0x0000003a04005986 */ /* 0x000fe2000c101508 */
[----:B------:R-:W-:-:S03]  /*a6cf0*/  ISETP.LT.AND P5, PT, R27, c[0x0][0x178], !P1 ;  /* 0x00005e001b007a0c */ /* 0x000fc60004fa1270 */
[----:B------:R0:W-:Y:S01]  /*a6d00*/  @P4 STG.E.U16 [R6.64], R57 ;  /* 0x0000003906004986 */ /* 0x0001e2000c101508 */
[----:B------:R-:W-:-:S03]  /*a6d10*/  ISETP.LT.AND P1, PT, R23, c[0x0][0x178], !P1 ;  /* 0x00005e0017007a0c */ /* 0x000fc60004f21270 */
[----:B------:R1:W-:Y:S01]  /*a6d20*/  @P6 STG.E.U16 [R48.64], R50 ;  /* 0x0000003230006986 */ /* 0x0003e2000c101508 */
[----:B0-----:R-:W-:-:S05]  /*a6d30*/  IMAD.WIDE R6, R3, 0x2, R44 ;  /* 0x0000000203067825 */ /* 0x001fca00078e022c */
[----:B------:R0:W-:Y:S01]  /*a6d40*/  @P2 STG.E.U16 [R6.64], R0 ;  /* 0x0000000006002986 */ /* 0x0001e2000c101508 */
[----:B-1----:R-:W-:Y:S01]  /*a6d50*/  PRMT R48, R58, 0x7632, R48 ;  /* 0x000076323a307816 */ /* 0x002fe20000000030 */
[----:B------:R-:W-:Y:S01]  /*a6d60*/  IMAD.WIDE R4, R3, 0x2, R10 ;  /* 0x0000000203047825 */ /* 0x000fe200078e020a */
[----:B------:R-:W-:-:S04]  /*a6d70*/  PRMT R50, R57, 0x7632, R50 ;  /* 0x0000763239327816 */ /* 0x000fc80000000032 */
[----:B------:R1:W-:Y:S01]  /*a6d80*/  @P5 STG.E.U16 [R4.64], R48 ;  /* 0x0000003004005986 */ /* 0x0003e2000c101508 */
[C---:B0-----:R-:W-:Y:S01]  /*a6d90*/  IADD3 R0, R3.reuse, c[0x0][0x198], RZ ;  /* 0x0000660003007a10 */ /* 0x041fe20007ffe0ff */
[----:B-1----:R-:W-:-:S04]  /*a6da0*/  IMAD.WIDE R4, R3, 0x2, R8 ;  /* 0x0000000203047825 */ /* 0x002fc800078e0208 */
[C---:B------:R-:W-:Y:S01]  /*a6db0*/  IMAD.WIDE R6, R0.reuse, 0x2, R46 ;  /* 0x0000000200067825 */ /* 0x040fe200078e022e */
[----:B------:R0:W-:Y:S01]  /*a6dc0*/  @P1 STG.E.U16 [R4.64], R50 ;  /* 0x0000003204001986 */ /* 0x0001e2000c101508 */
[C---:B------:R-:W-:Y:S02]  /*a6dd0*/  IADD3 R3, R0.reuse, c[0x0][0x198], RZ ;  /* 0x0000660000037a10 */ /* 0x040fe40007ffe0ff */
[----:B------:R-:W-:-:S04]  /*a6de0*/  IMAD.WIDE R48, R0, 0x2, R44 ;  /* 0x0000000200307825 */ /* 0x000fc800078e022c */
[----:B0-----:R-:W-:Y:S01]  /*a6df0*/  IMAD.WIDE R4, R0, 0x2, R10 ;  /* 0x0000000200047825 */ /* 0x001fe200078e020a */
[----:B--2---:R-:W-:Y:S02]  /*a6e00*/  ISETP.GE.AND P3, PT, R61, c[0x0][0x17c], PT ;  /* 0x00005f003d007a0c */ /* 0x004fe40003f66270 */
[----:B------:R-:W2:Y:S01]  /*a6e10*/  LDL.LU R61, [R1+0x234] ;  /* 0x00023400013d7983 */ /* 0x000ea20000300800 */
[----:B----4-:R-:W-:-:S03]  /*a6e20*/  ISETP.GE.AND P2, PT, R51, c[0x0][0x17c], PT ;  /* 0x00005f0033007a0c */ /* 0x010fc60003f46270 */
[----:B------:R-:W3:Y:S01]  /*a6e30*/  LDL.LU R59, [R1+0x1c4] ;  /* 0x0001c400013b7983 */ /* 0x000ee20000300800 */
[----:B------:R-:W-:-:S03]  /*a6e40*/  ISETP.LT.AND P6, PT, R54, c[0x0][0x178], !P3 ;  /* 0x00005e0036007a0c */ /* 0x000fc60005fc1270 */
[----:B------:R-:W4:Y:S04]  /*a6e50*/  LDL.LU R51, [R1+0x3420] ;  /* 0x0034200001337983 */ /* 0x000f280000300800 */
[----:B------:R-:W4:Y:S04]  /*a6e60*/  LDL.LU R58, [R1+0x2c4] ;  /* 0x0002c400013a7983 */ /* 0x000f280000300800 */
[----:B------:R-:W4:Y:S04]  /*a6e70*/  LDL.LU R57, [R1+0x284] ;  /* 0x0002840001397983 */ /* 0x000f280000300800 */
[----:B------:R-:W4:Y:S04]  /*a6e80*/  LDL.LU R50, [R1+0x3424] ;  /* 0x0034240001327983 */ /* 0x000f280000300800 */
[----:B------:R0:W-:Y:S02]  /*a6e90*/  @P6 STG.E.U16 [R6.64], R55 ;  /* 0x0000003706006986 */ /* 0x0001e4000c101508 */
        /* <DEDUP_REMOVED lines=10> */
[----:B--2---:R0:W-:Y:S04]  /*a6f40*/  @P5 STG.E.U16 [R4.64], R61 ;  /* 0x0000003d04005986 */ /* 0x0041e8000c101508 */
[----:B---3--:R1:W-:Y:S01]  /*a6f50*/  @P3 STG.E.U16 [R6.64], R59 ;  /* 0x0000003b06003986 */ /* 0x0083e2000c101508 */
[----:B------:R-:W-:Y:S02]  /*a6f60*/  ISETP.LT.AND P3, PT, R27, c[0x0][0x178], !P2 ;  /* 0x00005e001b007a0c */ /* 0x000fe40005761270 */
[----:B----4-:R-:W-:Y:S01]  /*a6f70*/  ISETP.GE.AND P1, PT, R51, c[0x0][0x17c], PT ;  /* 0x00005f0033007a0c */ /* 0x010fe20003f26270 */
[----:B0-----:R-:W-:Y:S01]  /*a6f80*/  IMAD.WIDE R4, R3, 0x2, R44 ;  /* 0x0000000203047825 */ /* 0x001fe200078e022c */
[----:B-1----:R-:W-:Y:S01]  /*a6f90*/  PRMT R6, R43, 0x7632, R6 ;  /* 0x000076322b067816 */ /* 0x002fe20000000006 */
[----:B------:R0:W-:Y:S01]  /*a6fa0*/  @P6 STG.E.U16 [R48.64], R0 ;  /* 0x0000000030006986 */ /* 0x0001e2000c101508 */
[----:B------:R-:W-:-:S02]  /*a6fb0*/  ISETP.LT.AND P2, PT, R23, c[0x0][0x178], !P2 ;  /* 0x00005e0017007a0c */ /* 0x000fc40005741270 */
[----:B------:R-:W-:Y:S01]  /*a6fc0*/  ISETP.LT.AND P5, PT, R54, c[0x0][0x178], !P1 ;  /* 0x00005e0036007a0c */ /* 0x000fe20004fa1270 */
[----:B------:R1:W-:Y:S01]  /*a6fd0*/  @P4 STG.E.U16 [R4.64], R6 ;  /* 0x0000000604004986 */ /* 0x0003e2000c101508 */
[----:B------:R-:W-:Y:S02]  /*a6fe0*/  ISETP.LT.AND P4, PT, R60, c[0x0][0x178], !P1 ;  /* 0x00005e003c007a0c */ /* 0x000fe40004f81270 */
[----:B------:R-:W-:Y:S01]  /*a6ff0*/  PRMT R52, R61, 0x7632, R52 ;  /* 0x000076323d347816 */ /* 0x000fe20000000034 */
[----:B------:R-:W2:Y:S01]  /*a7000*/  LDL.LU R43, [R1+0x1f4] ;  /* 0x0001f400012b7983 */ /* 0x000ea20000300800 */
[----:B0-----:R-:W-:Y:S02]  /*a7010*/  IADD3 R0, R3, c[0x0][0x198], RZ ;  /* 0x0000660003007a10 */ /* 0x001fe40007ffe0ff */
[----:B------:R-:W-:Y:S01]  /*a7020*/  PRMT R53, R59, 0x7632, R53 ;  /* 0x000076323b357816 */ /* 0x000fe20000000035 */
[----:B-1----:R-:W-:Y:S01]  /*a7030*/  IMAD.WIDE R4, R3, 0x2, R10 ;  /* 0x0000000203047825 */ /* 0x002fe200078e020a */
[----:B------:R-:W-:-:S03]  /*a7040*/  ISETP.GE.AND P6, PT, R50, c[0x0][0x17c], PT ;  /* 0x00005f0032007a0c */ /* 0x000fc60003fc6270 */
[----:B------:R-:W-:Y:S01]  /*a7050*/  IMAD.WIDE R6, R3, 0x2, R8 ;  /* 0x0000000203067825 */ /* 0x000fe200078e0208 */
[----:B------:R0:W-:Y:S03]  /*a7060*/  @P3 STG.E.U16 [R4.64], R52 ;  /* 0x0000003404003986 */ /* 0x0001e6000c101508 */
[C---:B------:R-:W-:Y:S01]  /*a7070*/  IMAD.WIDE R48, R0.reuse, 0x2, R46 ;  /* 0x0000000200307825 */ /* 0x040fe200078e022e */
[----:B------:R1:W-:Y:S03]  /*a7080*/  @P2 STG.E.U16 [R6.64], R53 ;  /* 0x0000003506002986 */ /* 0x0003e6000c101508 */
[----:B------:R-:W-:Y:S01]  /*a7090*/  IMAD.WIDE R50, R0, 0x2, R44 ;  /* 0x0000000200327825 */ /* 0x000fe200078e022c */
[----:B------:R3:W-:Y:S04]  /*a70a0*/  @P5 STG.E.U16 [R48.64], R58 ;  /* 0x0000003a30005986 */ /* 0x0007e8000c101508 */
[----:B------:R4:W-:Y:S01]  /*a70b0*/  @P4 STG.E.U16 [R50.64], R57 ;  /* 0x0000003932004986 */ /* 0x0009e2000c101508 */
[----:B------:R-:W-:-:S03]  /*a70c0*/  ISETP.GE.AND P4, PT, R55, c[0x0][0x17c], PT ;  /* 0x00005f0037007a0c */ /* 0x000fc60003f86270 */
[----:B------:R-:W2:Y:S01]  /*a70d0*/  LDL.LU R55, [R1+0x342c] ;  /* 0x00342c0001377983 */ /* 0x000ea20000300800 */
[----:B0-----:R-:W-:-:S03]  /*a70e0*/  PRMT R52, R58, 0x7632, R52 ;  /* 0x000076323a347816 */ /* 0x001fc60000000034 */
[----:B------:R-:W2:Y:S01]  /*a70f0*/  LDL.LU R59, [R1+0x2d4] ;  /* 0x0002d400013b7983 */ /* 0x000ea20000300800 */
[----:B-1----:R-:W-:Y:S01]  /*a7100*/  PRMT R53, R57, 0x7632, R53 ;  /* 0x0000763239357816 */ /* 0x002fe20000000035 */
[C---:B------:R-:W-:Y:S02]  /*a7110*/  IMAD.WIDE R4, R0.reuse, 0x2, R10 ;  /* 0x0000000200047825 */ /* 0x040fe400078e020a */
[----:B------:R-:W2:Y:S01]  /*a7120*/  LDL.LU R61, [R1+0x294] ;  /* 0x00029400013d7983 */ /* 0x000ea20000300800 */
[C---:B------:R-:W-:Y:S01]  /*a7130*/  IADD3 R3, R0.reuse, c[0x0][0x198], RZ ;  /* 0x0000660000037a10 */ /* 0x040fe20007ffe0ff */
[----:B------:R-:W-:Y:S02]  /*a7140*/  IMAD.WIDE R6, R0, 0x2, R8 ;  /* 0x0000000200067825 */ /* 0x000fe400078e0208 */
[----:B---3--:R-:W3:Y:S04]  /*a7150*/  LDL.LU R58, [R1+0x254] ;  /* 0x00025400013a7983 */ /* 0x008ee80000300800 */
[----:B----4-:R-:W4:Y:S04]  /*a7160*/  LDL.LU R57, [R1+0xc4] ;  /* 0x0000c40001397983 */ /* 0x010f280000300800 */
        /* <DEDUP_REMOVED lines=9> */
[----:B------:R-:W-:-:S03]  /*a7200*/  ISETP.GE.AND P1, PT, R55, c[0x0][0x17c], PT ;  /* 0x00005f0037007a0c */ /* 0x000fc60003f26270 */
[----:B------:R-:W2:Y:S04]  /*a7210*/  LDL.LU R55, [R1+0x3430] ;  /* 0x0034300001377983 */ /* 0x000ea80000300800 */
[----:B------:R-:W-:Y:S04]  /*a7220*/  @P2 STG.E.U16 [R48.64], R52 ;  /* 0x0000003430002986 */ /* 0x000fe8000c101508 */
[----:B------:R0:W-:Y:S04]  /*a7230*/  @P3 STG.E.U16 [R50.64], R53 ;  /* 0x0000003532003986 */ /* 0x0001e8000c101508 */
[----:B0-----:R-:W2:Y:S01]  /*a7240*/  LDL.LU R51, [R1+0x3434] ;  /* 0x0034340001337983 */ /* 0x001ea20000300800 */
[----:B------:R-:W-:-:S03]  /*a7250*/  PRMT R50, R43, 0x7632, R50 ;  /* 0x000076322b327816 */ /* 0x000fc60000000032 */
[----:B------:R-:W2:Y:S01]  /*a7260*/  LDL.LU R43, [R1+0x2e4] ;  /* 0x0002e400012b7983 */ /* 0x000ea20000300800 */
        /* <DEDUP_REMOVED lines=22> */
[----:B------:R-:W2:Y:S01]  /*a73d0*/  LDL.LU R59, [R1+0x2a4] ;  /* 0x0002a400013b7983 */ /* 0x000ea20000300800 */
[----:B------:R-:W-:Y:S02]  /*a73e0*/  PRMT R0, R61, 0x7632, R0 ;  /* 0x000076323d007816 */ /* 0x000fe40000000000 */
[----:B---3--:R-:W-:Y:S01]  /*a73f0*/  IMAD.WIDE R48, R3, 0x2, R46 ;  /* 0x0000000203307825 */ /* 0x008fe200078e022e */
[----:B------:R0:W-:Y:S01]  /*a7400*/  @P5 STG.E.U16 [R4.64], R58 ;  /* 0x0000003a04005986 */ /* 0x0001e2000c101508 */
[----:B------:R-:W-:-:S03]  /*a7410*/  ISETP.LT.AND P5, PT, R27, c[0x0][0x178], !P1 ;  /* 0x00005e001b007a0c */ /* 0x000fc60004fa1270 */
[----:B----4-:R1:W-:Y:S01]  /*a7420*/  @P4 STG.E.U16 [R6.64], R57 ;  /* 0x0000003906004986 */ /* 0x0103e2000c101508 */
[----:B------:R-:W-:-:S03]  /*a7430*/  ISETP.LT.AND P1, PT, R23, c[0x0][0x178], !P1 ;  /* 0x00005e0017007a0c */ /* 0x000fc60004f21270 */
[----:B------:R3:W-:Y:S01]  /*a7440*/  @P6 STG.E.U16 [R48.64], R50 ;  /* 0x0000003230006986 */ /* 0x0007e2000c101508 */
[----:B0-----:R-:W-:-:S05]  /*a7450*/  IMAD.WIDE R4, R3, 0x2, R44 ;  /* 0x0000000203047825 */ /* 0x001fca00078e022c */
[----:B------:R0:W-:Y:S01]  /*a7460*/  @P2 STG.E.U16 [R4.64], R0 ;  /* 0x0000000004002986 */ /* 0x0001e2000c101508 */
[----:B-1----:R-:W-:Y:S01]  /*a7470*/  IMAD.WIDE R6, R3, 0x2, R10 ;  /* 0x0000000203067825 */ /* 0x002fe200078e020a */
[----:B---3--:R-:W-:Y:S02]  /*a7480*/  PRMT R48, R58, 0x7632, R48 ;  /* 0x000076323a307816 */ /* 0x008fe40000000030 */
[----:B------:R-:W-:-:S03]  /*a7490*/  PRMT R50, R57, 0x7632, R50 ;  /* 0x0000763239327816 */ /* 0x000fc60000000032 */
[----:B------:R1:W-:Y:S01]  /*a74a0*/  @P5 STG.E.U16 [R6.64], R48 ;  /* 0x0000003006005986 */ /* 0x0003e2000c101508 */
[C---:B0-----:R-:W-:Y:S01]  /*a74b0*/  IADD3 R0, R3.reuse, c[0x0][0x198], RZ ;  /* 0x0000660003007a10 */ /* 0x041fe20007ffe0ff */
[----:B------:R-:W-:-:S04]  /*a74c0*/  IMAD.WIDE R4, R3, 0x2, R8 ;  /* 0x0000000203047825 */ /* 0x000fc800078e0208 */
[----:B------:R-:W-:Y:S02]  /*a74d0*/  IMAD.MOV.U32 R57, RZ, RZ, R56 ;  /* 0x000000ffff397224 */ /* 0x000fe400078e0038 */
[C---:B-1----:R-:W-:Y:S01]  /*a74e0*/  IMAD.WIDE R6, R0.reuse, 0x2, R46 ;  /* 0x0000000200067825 */ /* 0x042fe200078e022e */
[----:B------:R0:W-:Y:S01]  /*a74f0*/  @P1 STG.E.U16 [R4.64], R50 ;  /* 0x0000003204001986 */ /* 0x0001e2000c101508 */
[C---:B------:R-:W-:Y:S02]  /*a7500*/  IADD3 R3, R0.reuse, c[0x0][0x198], RZ ;  /* 0x0000660000037a10 */ /* 0x040fe40007ffe0ff */
[----:B------:R-:W-:-:S04]  /*a7510*/  IMAD.WIDE R48, R0, 0x2, R44 ;  /* 0x0000000200307825 */ /* 0x000fc800078e022c */
[----:B0-----:R-:W-:Y:S01]  /*a7520*/  IMAD.WIDE R4, R0, 0x2, R10 ;  /* 0x0000000200047825 */ /* 0x001fe200078e020a */
[----:B--2---:R-:W-:Y:S02]  /*a7530*/  ISETP.GE.AND P3, PT, R55, c[0x0][0x17c], PT ;  /* 0x00005f0037007a0c */ /* 0x004fe40003f66270 */
[----:B------:R-:W2:Y:S02]  /*a7540*/  LDL.LU R55, [R1+0x264] ;  /* 0x0002640001377983 */ /* 0x000ea40000300800 */
[----:B------:R-:W-:Y:S02]  /*a7550*/  ISETP.LT.AND P6, PT, R54, c[0x0][0x178], !P3 ;  /* 0x00005e0036007a0c */ /* 0x000fe40005fc1270 */
[----:B------:R-:W3:Y:S01]  /*a7560*/  LDL.LU R61, [R1+0x204] ;  /* 0x00020400013d7983 */ /* 0x000ee20000300800 */
[----:B------:R-:W-:-:S03]  /*a7570*/  ISETP.GE.AND P2, PT, R51, c[0x0][0x17c], PT ;  /* 0x00005f0033007a0c */ /* 0x000fc60003f46270 */
[----:B------:R-:W4:Y:S04]  /*a7580*/  LDL.LU R51, [R1+0x3438] ;  /* 0x0034380001337983 */ /* 0x000f280000300800 */
[----:B------:R-:W4:Y:S04]  /*a7590*/  LDL.LU R56, [R1+0x2b8] ;  /* 0x0002b80001387983 */ /* 0x000f280000300800 */
[----:B------:R-:W4:Y:S04]  /*a75a0*/  LDL.LU R58, [R1+0x278] ;  /* 0x00027800013a7983 */ /* 0x000f280000300800 */
[----:B------:R0:W-:Y:S04]  /*a75b0*/  @P6 STG.E.U16 [R6.64], R43 ;  /* 0x0000002b06006986 */ /* 0x0001e8000c101508 */
        /* <DEDUP_REMOVED lines=14> */
[----:B------:R-:W-:Y:S01]  /*a76a0*/  ISETP.LT.AND P2, PT, R23, c[0x0][0x178], !P2 ;  /* 0x00005e0017007a0c */ /* 0x000fe20005741270 */
[----:B------:R2:W-:Y:S01]  /*a76b0*/  @P6 STG.E.U16 [R48.64], R0 ;  /* 0x0000000030006986 */ /* 0x0005e2000c101508 */
[----:B0-----:R-:W-:Y:S01]  /*a76c0*/  IMAD.WIDE R4, R3, 0x2, R44 ;  /* 0x0000000203047825 */ /* 0x001fe200078e022c */
[----:B-1----:R-:W-:-:S02]  /*a76d0*/  PRMT R6, R59, 0x7632, R6 ;  /* 0x000076323b067816 */ /* 0x002fc40000000006 */
[----:B------:R-:W-:Y:S01]  /*a76e0*/  PRMT R52, R55, 0x7632, R52 ;  /* 0x0000763237347816 */ /* 0x000fe20000000034 */
[----:B------:R-:W3:Y:S01]  /*a76f0*/  LDL.LU R59, [R1+0x1c8] ;  /* 0x0001c800013b7983 */ /* 0x000ee20000300800 */
[----:B----4-:R-:W-:-:S04]  /*a7700*/  ISETP.GE.AND P1, PT, R51, c[0x0][0x17c], PT ;  /* 0x00005f0033007a0c */ /* 0x010fc80003f26270 */
[----:B------:R-:W-:Y:S01]  /*a7710*/  ISETP.LT.AND P5, PT, R54, c[0x0][0x178], !P1 ;  /* 0x00005e0036007a0c */ /* 0x000fe20004fa1270 */
[----:B------:R0:W-:Y:S01]  /*a7720*/  @P4 STG.E.U16 [R4.64], R6 ;  /* 0x0000000604004986 */ /* 0x0001e2000c101508 */
[----:B------:R-:W-:Y:S02]  /*a7730*/  ISETP.LT.AND P4, PT, R60, c[0x0][0x178], !P1 ;  /* 0x00005e003c007a0c */ /* 0x000fe40004f81270 */
[----:B--2---:R-:W-:Y:S02]  /*a7740*/  IADD3 R0, R3, c[0x0][0x198], RZ ;  /* 0x0000660003007a10 */ /* 0x004fe40007ffe0ff */
[----:B------:R-:W-:-:S03]  /*a7750*/  PRMT R53, R61, 0x7632, R53 ;  /* 0x000076323d357816 */ /* 0x000fc60000000035 */
[----:B------:R-:W-:-:S04]  /*a7760*/  IMAD.WIDE R48, R0, 0x2, R46 ;  /* 0x0000000200307825 */ /* 0x000fc800078e022e */
[----:B0-----:R-:W-:Y:S01]  /*a7770*/  IMAD.WIDE R4, R3, 0x2, R10 ;  /* 0x0000000203047825 */ /* 0x001fe200078e020a */
[----:B------:R-:W-:-:S03]  /*a7780*/  ISETP.GE.AND P6, PT, R50, c[0x0][0x17c], PT ;  /* 0x00005f0032007a0c */ /* 0x000fc60003fc6270 */
[----:B------:R-:W-:Y:S01]  /*a7790*/  IMAD.WIDE R6, R3, 0x2, R8 ;  /* 0x0000000203067825 */ /* 0x000fe200078e0208 */
[----:B------:R0:W-:Y:S03]  /*a77a0*/  @P3 STG.E.U16 [R4.64], R52 ;  /* 0x0000003404003986 */ /* 0x0001e6000c101508 */
[----:B------:R-:W-:Y:S01]  /*a77b0*/  IMAD.WIDE R50, R0, 0x2, R44 ;  /* 0x0000000200327825 */ /* 0x000fe200078e022c */
[----:B------:R1:W-:Y:S01]  /*a77c0*/  @P2 STG.E.U16 [R6.64], R53 ;  /* 0x0000003506002986 */ /* 0x0003e2000c101508 */
[----:B------:R-:W-:-:S03]  /*a77d0*/  ISETP.GE.AND P3, PT, R43, c[0x0][0x17c], PT ;  /* 0x00005f002b007a0c */ /* 0x000fc60003f66270 */
[----:B------:R2:W-:Y:S01]  /*a77e0*/  @P5 STG.E.U16 [R48.64], R56 ;  /* 0x0000003830005986 */ /* 0x0005e2000c101508 */
[----:B0-----:R-:W-:-:S03]  /*a77f0*/  PRMT R52, R56, 0x7632, R52 ;  /* 0x0000763238347816 */ /* 0x001fc60000000034 */
[----:B------:R-:W4:Y:S01]  /*a7800*/  LDL.LU R43, [R1+0x3444] ;  /* 0x00344400012b7983 */ /* 0x000f220000300800 */
[C---:B------:R-:W-:Y:S01]  /*a7810*/  IADD3 R3, R0.reuse, c[0x0][0x198], RZ ;  /* 0x0000660000037a10 */ /* 0x040fe20007ffe0ff */
[----:B------:R-:W-:Y:S01]  /*a7820*/  IMAD.WIDE R4, R0, 0x2, R10 ;  /* 0x0000000200047825 */ /* 0x000fe200078e020a */
[----:B-1----:R-:W-:Y:S01]  /*a7830*/  PRMT R53, R58, 0x7632, R53 ;  /* 0x000076323a357816 */ /* 0x002fe20000000035 */
[----:B------:R0:W-:Y:S04]  /*a7840*/  @P4 STG.E.U16 [R50.64], R58 ;  /* 0x0000003a32004986 */ /* 0x0001e8000c101508 */
[----:B--2---:R-:W2:Y:S01]  /*a7850*/  LDL.LU R56, [R1+0x2c8] ;  /* 0x0002c80001387983 */ /* 0x004ea20000300800 */
[----:B------:R-:W-:-:S03]  /*a7860*/  IMAD.WIDE R6, R0, 0x2, R8 ;  /* 0x0000000200067825 */ /* 0x000fc600078e0208 */
[----:B------:R-:W2:Y:S04]  /*a7870*/  LDL.LU R61, [R1+0x288] ;  /* 0x00028800013d7983 */ /* 0x000ea80000300800 */
        /* <DEDUP_REMOVED lines=10> */
[----:B---3--:R-:W-:Y:S04]  /*a7920*/  @P1 STG.E.U16 [R6.64], R59 ;  /* 0x0000003b06001986 */ /* 0x008fe8000c101508 */
[----:B------:R-:W-:Y:S04]  /*a7930*/  @P2 STG.E.U16 [R48.64], R52 ;  /* 0x0000003430002986 */ /* 0x000fe8000c101508 */
[----:B------:R0:W-:Y:S04]  /*a7940*/  @P4 STG.E.U16 [R50.64], R53 ;  /* 0x0000003532004986 */ /* 0x0001e8000c101508 */
[----:B0-----:R-:W2:Y:S01]  /*a7950*/  LDL.LU R51, [R1+0x3448] ;  /* 0x0034480001337983 */ /* 0x001ea20000300800 */
[----:B----4-:R-:W-:-:S02]  /*a7960*/  ISETP.GE.AND P1, PT, R43, c[0x0][0x17c], PT ;  /* 0x00005f002b007a0c */ /* 0x010fc40003f26270 */
[----:B------:R-:W-:Y:S01]  /*a7970*/  PRMT R50, R59, 0x7632, R50 ;  /* 0x000076323b327816 */ /* 0x000fe20000000032 */
[----:B------:R-:W3:Y:S04]  /*a7980*/  LDL.LU R43, [R1+0x344c] ;  /* 0x00344c00012b7983 */ /* 0x000ee80000300800 */
[----:B------:R-:W4:Y:S01]  /*a7990*/  LDL.LU R59, [R1+0x2d8] ;  /* 0x0002d800013b7983 */ /* 0x000f220000300800 */
[----:B------:R-:W-:Y:S02]  /*a79a0*/  ISETP.LT.AND P5, PT, R27, c[0x0][0x178], !P6 ;  /* 0x00005e001b007a0c */ /* 0x000fe400077a1270 */
[----:B------:R-:W-:Y:S01]  /*a79b0*/  ISETP.LT.AND P6, PT, R23, c[0x0][0x178], !P6 ;  /* 0x00005e0017007a0c */ /* 0x000fe200077c1270 */
[----:B------:R-:W-:Y:S01]  /*a79c0*/  IMAD.WIDE R4, R3, 0x2, R10 ;  /* 0x0000000203047825 */ /* 0x000fe200078e020a */
[----:B------:R-:W-:-:S02]  /*a79d0*/  PRMT R48, R0, 0x7632, R48 ;  /* 0x0000763200307816 */ /* 0x000fc40000000030 */
[----:B------:R-:W-:Y:S02]  /*a79e0*/  ISETP.LT.AND P4, PT, R54, c[0x0][0x178], !P3 ;  /* 0x00005e0036007a0c */ /* 0x000fe40005f81270 */
[----:B------:R-:W-:Y:S02]  /*a79f0*/  ISETP.LT.AND P2, PT, R60, c[0x0][0x178], !P3 ;  /* 0x00005e003c007a0c */ /* 0x000fe40005f41270 */
[C---:B------:R-:W-:Y:S01]  /*a7a00*/  IADD3 R0, R3.reuse, c[0x0][0x198], RZ ;  /* 0x0000660003007a10 */ /* 0x040fe20007ffe0ff */
[----:B------:R-:W-:Y:S02]  /*a7a10*/  IMAD.WIDE R6, R3, 0x2, R8 ;  /* 0x0000000203067825 */ /* 0x000fe400078e0208 */
        /* <DEDUP_REMOVED lines=11> */
[----:B-1----:R-:W-:-:S04]  /*a7ad0*/  IMAD.WIDE R6, R0, 0x2, R8 ;  /* 0x0000000200067825 */ /* 0x002fc800078e0208 */
[----:B0-----:R-:W-:Y:S01]  /*a7ae0*/  IMAD.WIDE R4, R0, 0x2, R10 ;  /* 0x0000000200047825 */ /* 0x001fe200078e020a */
[----:B------:R-:W-:-:S03]  /*a7af0*/  PRMT R50, R56, 0x7632, R50 ;  /* 0x0000763238327816 */ /* 0x000fc60000000032 */
[----:B------:R-:W-:Y:S01]  /*a7b00*/  IMAD.WIDE R48, R3, 0x2, R46 ;  /* 0x0000000203307825 */ /* 0x000fe200078e022e */
[----:B------:R0:W-:Y:S01]  /*a7b10*/  @P5 STG.E.U16 [R4.64], R55 ;  /* 0x0000003704005986 */ /* 0x0001e2000c101508 */
[----:B------:R-:W-:Y:S02]  /*a7b20*/  ISETP.LT.AND P5, PT, R27, c[0x0][0x178], !P1 ;  /* 0x00005e001b007a0c */ /* 0x000fe40004fa1270 */
[----:B------:R-:W-:Y:S01]  /*a7b30*/  PRMT R0, R61, 0x7632, R0 ;  /* 0x000076323d007816 */ /* 0x000fe20000000000 */
[----:B------:R-:W4:Y:S01]  /*a7b40*/  LDL.LU R56, [R1+0x298] ;  /* 0x0002980001387983 */ /* 0x000f220000300800 */
[----:B------:R-:W-:-:S03]  /*a7b50*/  ISETP.LT.AND P1, PT, R23, c[0x0][0x178], !P1 ;  /* 0x00005e0017007a0c */ /* 0x000fc60004f21270 */
[----:B------:R1:W-:Y:S01]  /*a7b60*/  @P3 STG.E.U16 [R6.64], R58 ;  /* 0x0000003a06003986 */ /* 0x0003e2000c101508 */
[----:B0-----:R-:W-:-:S03]  /*a7b70*/  IMAD.WIDE R4, R3, 0x2, R44 ;  /* 0x0000000203047825 */ /* 0x001fc600078e022c */
[----:B------:R0:W-:Y:S04]  /*a7b80*/  @P6 STG.E.U16 [R48.64], R50 ;  /* 0x0000003230006986 */ /* 0x0001e8000c101508 */
[----:B------:R0:W-:Y:S01]  /*a7b90*/  @P2 STG.E.U16 [R4.64], R0 ;  /* 0x0000000004002986 */ /* 0x0001e2000c101508 */
[----:B-1----:R-:W-:Y:S01]  /*a7ba0*/  IMAD.WIDE R6, R3, 0x2, R10 ;  /* 0x0000000203067825 */ /* 0x002fe200078e020a */
[----:B0-----:R-:W-:Y:S02]  /*a7bb0*/  PRMT R48, R55, 0x7632, R48 ;  /* 0x0000763237307816 */ /* 0x001fe40000000030 */
[----:B------:R-:W-:-:S03]  /*a7bc0*/  IADD3 R0, R3, c[0x0][0x198], RZ ;  /* 0x0000660003007a10 */ /* 0x000fc60007ffe0ff */
[----:B------:R0:W-:Y:S01]  /*a7bd0*/  @P5 STG.E.U16 [R6.64], R48 ;  /* 0x0000003006005986 */ /* 0x0001e2000c101508 */
[----:B------:R-:W-:Y:S01]  /*a7be0*/  PRMT R50, R58, 0x7632, R50 ;  /* 0x000076323a327816 */ /* 0x000fe20000000032 */
[----:B------:R-:W-:Y:S01]  /*a7bf0*/  IMAD.WIDE R4, R3, 0x2, R8 ;  /* 0x0000000203047825 */ /* 0x000fe200078e0208 */
[----:B------:R-:W-:-:S04]  /*a7c00*/  IADD3 R3, R0, c[0x0][0x198], RZ ;  /* 0x0000660000037a10 */ /* 0x000fc80007ffe0ff */
[----:B------:R1:W-:Y:S01]  /*a7c10*/  @P1 STG.E.U16 [R4.64], R50 ;  /* 0x0000003204001986 */ /* 0x0003e2000c101508 */
[----:B0-----:R-:W-:-:S04]  /*a7c20*/  IMAD.WIDE R6, R0, 0x2, R46 ;  /* 0x0000000200067825 */ /* 0x001fc800078e022e */
[----:B------:R-:W-:-:S04]  /*a7c30*/  IMAD.WIDE R48, R0, 0x2, R44 ;  /* 0x0000000200307825 */ /* 0x000fc800078e022c */
[----:B-1----:R-:W-:Y:S01]  /*a7c40*/  IMAD.WIDE R4, R0, 0x2, R10 ;  /* 0x0000000200047825 */ /* 0x002fe200078e020a */
[----:B--2---:R-:W-:Y:S02]  /*a7c50*/  ISETP.GE.AND P4, PT, R51, c[0x0][0x17c], PT ;  /* 0x00005f0033007a0c */ /* 0x004fe40003f86270 */
[----:B------:R-:W2:Y:S02]  /*a7c60*/  LDL.LU R51, [R1+0x258] ;  /* 0x0002580001337983 */ /* 0x000ea40000300800 */
[----:B------:R-:W-:Y:S02]  /*a7c70*/  ISETP.LT.AND P6, PT, R54, c[0x0][0x178], !P4 ;  /* 0x00005e0036007a0c */ /* 0x000fe400067c1270 */
[----:B------:R-:W2:Y:S04]  /*a7c80*/  LDL.LU R61, [R1+0xc8] ;  /* 0x0000c800013d7983 */ /* 0x000ea80000300800 */
[----:B------:R-:W2:Y:S01]  /*a7c90*/  LDL.LU R55, [R1+0x3450] ;  /* 0x0034500001377983 */ /* 0x000ea20000300800 */
[----:B---3--:R-:W-:-:S03]  /*a7ca0*/  ISETP.GE.AND P2, PT, R43, c[0x0][0x17c], PT ;  /* 0x00005f002b007a0c */ /* 0x008fc60003f46270 */
[----:B------:R-:W3:Y:S04]  /*a7cb0*/  LDL.LU R58, [R1+0x2e8] ;  /* 0x0002e800013a7983 */ /* 0x000ee80000300800 */
[----:B----4-:R0:W-:Y:S04]  /*a7cc0*/  @P6 STG.E.U16 [R6.64], R59 ;  /* 0x0000003b06006986 */ /* 0x0101e8000c101508 */
[----:B------:R-:W4:Y:S04]  /*a7cd0*/  LDL.LU R43, [R1+0x2a8] ;  /* 0x0002a800012b7983 */ /* 0x000f280000300800 */
[----:B------:R-:W3:Y:S01]  /*a7ce0*/  LDL.LU R50, [R1+0x3454] ;  /* 0x0034540001327983 */ /* 0x000ee20000300800 */
[----:B0-----:R-:W-:Y:S01]  /*a7cf0*/  IMAD.WIDE R6, R0, 0x2, R8 ;  /* 0x0000000200067825 */ /* 0x001fe200078e0208 */
[----:B------:R-:W-:-:S02]  /*a7d00*/  PRMT R0, R59, 0x7632, R0 ;  /* 0x000076323b007816 */ /* 0x000fc40000000000 */
[----:B------:R-:W3:Y:S01]  /*a7d10*/  LDL.LU R59, [R1+0x3458] ;  /* 0x00345800013b7983 */ /* 0x000ee20000300800 */
[----:B------:R-:W-:Y:S02]  /*a7d20*/  ISETP.LT.AND P3, PT, R60, c[0x0][0x178], !P4 ;  /* 0x00005e003c007a0c */ /* 0x000fe40006761270 */
[----:B------:R-:W-:Y:S02]  /*a7d30*/  ISETP.LT.AND P5, PT, R27, c[0x0][0x178], !P4 ;  /* 0x00005e001b007a0c */ /* 0x000fe400067a1270 */
[----:B------:R-:W-:Y:S02]  /*a7d40*/  ISETP.LT.AND P4, PT, R23, c[0x0][0x178], !P4 ;  /* 0x00005e0017007a0c */ /* 0x000fe40006781270 */
[----:B------:R-:W-:Y:S02]  /*a7d50*/  ISETP.LT.AND P6, PT, R54, c[0x0][0x178], !P2 ;  /* 0x00005e0036007a0c */ /* 0x000fe400057c1270 */
[----:B------:R-:W-:-:S05]  /*a7d60*/  ISETP.LT.AND P1, PT, R60, c[0x0][0x178], !P2 ;  /* 0x00005e003c007a0c */ /* 0x000fca0005721270 */
[----:B------:R0:W-:Y:S02]  /*a7d70*/  @P3 STG.E.U16 [R48.64], R56 ;  /* 0x0000003830003986 */ /* 0x0001e4000c101508 */
[----:B0-----:R-:W-:Y:S02]  /*a7d80*/  IMAD.WIDE R48, R3, 0x2, R46 ;  /* 0x0000000203307825 */ /* 0x001fe400078e022e */
[----:B--2---:R0:W-:Y:S04]  /*a7d90*/  @P5 STG.E.U16 [R4.64], R51 ;  /* 0x0000003304005986 */ /* 0x0041e8000c101508 */
[----:B------:R1:W-:Y:S01]  /*a7da0*/  @P4 STG.E.U16 [R6.64], R61 ;  /* 0x0000003d06004986 */ /* 0x0003e2000c101508 */
[----:B------:R-:W-:Y:S02]  /*a7db0*/  ISETP.LT.AND P4, PT, R27, c[0x0][0x178], !P2 ;  /* 0x00005e001b007a0c */ /* 0x000fe40005781270 */
[----:B------:R-:W-:-:S02]  /*a7dc0*/  ISETP.LT.AND P2, PT, R23, c[0x0][0x178], !P2 ;  /* 0x00005e0017007a0c */ /* 0x000fc40005741270 */
[----:B------:R-:W-:Y:S01]  /*a7dd0*/  ISETP.GE.AND P3, PT, R55, c[0x0][0x17c], PT ;  /* 0x00005f0037007a0c */ /* 0x000fe20003f66270 */
[----:B0-----:R-:W-:Y:S01]  /*a7de0*/  IMAD.WIDE R4, R3, 0x2, R44 ;  /* 0x0000000203047825 */ /* 0x001fe200078e022c */
[----:B-1----:R-:W-:Y:S02]  /*a7df0*/  PRMT R6, R56, 0x7632, R6 ;  /* 0x0000763238067816 */ /* 0x002fe40000000006 */
[----:B------:R-:W2:Y:S04]  /*a7e00*/  LDL.LU R56, [R1+0x268] ;  /* 0x0002680001387983 */ /* 0x000ea80000300800 */
[----:B------:R-:W2:Y:S01]  /*a7e10*/  LDL.LU R55, [R1+0x208] ;  /* 0x0002080001377983 */ /* 0x000ea20000300800 */
[----:B------:R-:W-:-:S03]  /*a7e20*/  PRMT R52, R51, 0x7632, R52 ;  /* 0x0000763233347816 */ /* 0x000fc60000000034 */
[----:B------:R-:W-:Y:S01]  /*a7e30*/  @P6 STG.E.U16 [R48.64], R0 ;  /* 0x0000000030006986 */ /* 0x000fe2000c101508 */
[----:B------:R-:W-:-:S03]  /*a7e40*/  PRMT R53, R61, 0x7632, R53 ;  /* 0x000076323d357816 */ /* 0x000fc60000000035 */
[----:B------:R0:W-:Y:S01]  /*a7e50*/  @P1 STG.E.U16 [R4.64], R6 ;  /* 0x0000000604001986 */ /* 0x0001e2000c101508 */
[----:B------:R-:W-:Y:S01]  /*a7e60*/  ISETP.LT.AND P6, PT, R54, c[0x0][0x178], !P3 ;  /* 0x00005e0036007a0c */ /* 0x000fe20005fc1270 */
[----:B0-----:R-:W-:-:S04]  /*a7e70*/  IMAD.WIDE R4, R3, 0x2, R10 ;  /* 0x0000000203047825 */ /* 0x001fc800078e020a */
[----:B------:R-:W-:Y:S01]  /*a7e80*/  IMAD.WIDE R6, R3, 0x2, R8 ;  /* 0x0000000203067825 */ /* 0x000fe200078e0208 */
[----:B------:R-:W-:Y:S04]  /*a7e90*/  @P4 STG.E.U16 [R4.64], R52 ;  /* 0x0000003404004986 */ /* 0x000fe8000c101508 */
[----:B------:R4:W-:Y:S01]  /*a7ea0*/  @P2 STG.E.U16 [R6.64], R53 ;  /* 0x0000003506002986 */ /* 0x0009e2000c101508 */
[----:B---3--:R-:W-:-:S03]  /*a7eb0*/  ISETP.GE.AND P2, PT, R59, c[0x0][0x17c], PT ;  /* 0x00005f003b007a0c */ /* 0x008fc60003f46270 */
[----:B------:R-:W3:Y:S01]  /*a7ec0*/  LDL.LU R59, [R1+0x2bc] ;  /* 0x0002bc00013b7983 */ /* 0x000ee20000300800 */
[----:B------:R-:W-:-:S03]  /*a7ed0*/  ISETP.LT.AND P5, PT, R60, c[0x0][0x178], !P3 ;  /* 0x00005e003c007a0c */ /* 0x000fc60005fa1270 */
[----:B------:R-:W3:Y:S01]  /*a7ee0*/  LDL.LU R61, [R1+0x345c] ;  /* 0x00345c00013d7983 */ /* 0x000ee20000300800 */
[----:B------:R-:W-:Y:S02]  /*a7ef0*/  IADD3 R0, R3, c[0x0][0x198], RZ ;  /* 0x0000660003007a10 */ /* 0x000fe40007ffe0ff */
[----:B------:R-:W-:-:S03]  /*a7f00*/  ISETP.GE.AND P1, PT, R50, c[0x0][0x17c], PT ;  /* 0x00005f0032007a0c */ /* 0x000fc60003f26270 */
[----:B------:R-:W-:-:S04]  /*a7f10*/  IMAD.WIDE R48, R0, 0x2, R46 ;  /* 0x0000000200307825 */ /* 0x000fc800078e022e */
[----:B------:R-:W-:Y:S01]  /*a7f20*/  IMAD.WIDE R50, R0, 0x2, R44 ;  /* 0x0000000200327825 */ /* 0x000fe200078e022c */
[----:B------:R0:W-:Y:S01]  /*a7f30*/  @P6 STG.E.U16 [R48.64], R58 ;  /* 0x0000003a30006986 */ /* 0x0001e2000c101508 */
[----:B------:R-:W-:Y:S02]  /*a7f40*/  PRMT R3, R58, 0x7632, R3 ;  /* 0x000076323a037816 */ /* 0x000fe40000000003 */
[----:B----4-:R-:W-:Y:S01]  /*a7f50*/  PRMT R53, R43, 0x7632, R53 ;  /* 0x000076322b357816 */ /* 0x010fe20000000035 */
[----:B------:R1:W-:Y:S04]  /*a7f60*/  @P5 STG.E.U16 [R50.64], R43 ;  /* 0x0000002b32005986 */ /* 0x0003e8000c101508 */
[----:B0-----:R-:W4:Y:S04]  /*a7f70*/  LDL.LU R58, [R1+0x27c] ;  /* 0x00027c00013a7983 */ /* 0x001f280000300800 */
[----:B-1----:R-:W4:Y:S01]  /*a7f80*/  LDL.LU R43, [R1+0x3460] ;  /* 0x00346000012b7983 */ /* 0x002f220000300800 */
[----:B------:R-:W-:-:S02]  /*a7f90*/  ISETP.LT.AND P6, PT, R27, c[0x0][0x178], !P3 ;  /* 0x00005e001b007a0c */ /* 0x000fc40005fc1270 */
[----:B------:R-:W-:Y:S02]  /*a7fa0*/  ISETP.LT.AND P3, PT, R23, c[0x0][0x178], !P3 ;  /* 0x00005e0017007a0c */ /* 0x000fe40005f61270 */
[----:B------:R-:W-:Y:S02]  /*a7fb0*/  ISETP.LT.AND P4, PT, R54, c[0x0][0x178], !P1 ;  /* 0x00005e0036007a0c */ /* 0x000fe40004f81270 */
[----:B------:R-:W-:Y:S02]  /*a7fc0*/  ISETP.LT.AND P5, PT, R60, c[0x0][0x178], !P1 ;  /* 0x00005e003c007a0c */ /* 0x000fe40004fa1270 */
[C---:B------:R-:W-:Y:S01]  /*a7fd0*/  IADD3 R52, R0.reuse, c[0x0][0x198], RZ ;  /* 0x0000660000347a10 */ /* 0x040fe20007ffe0ff */
[----:B------:R-:W-:-:S04]  /*a7fe0*/  IMAD.WIDE R4, R0, 0x2, R10 ;  /* 0x0000000200047825 */ /* 0x000fc800078e020a */
[----:B------:R-:W-:-:S04]  /*a7ff0*/  IMAD.WIDE R6, R0, 0x2, R8 ;  /* 0x0000000200067825 */ /* 0x000fc800078e0208 */
[----:B------:R-:W-:-:S04]  /*a8000*/  IMAD.WIDE R48, R52, 0x2, R46 ;  /* 0x0000000234307825 */ /* 0x000fc800078e022e */
[----:B------:R-:W-:Y:S01]  /*a8010*/  IMAD.WIDE R50, R52, 0x2, R44 ;  /* 0x0000000234327825 */ /* 0x000fe200078e022c */
[----:B--2---:R-:W-:Y:S04]  /*a8020*/  @P6 STG.E.U16 [R4.64], R56 ;  /* 0x0000003804006986 */ /* 0x004fe8000c101508 */
[----:B------:R-:W-:Y:S04]  /*a8030*/  @P3 STG.E.U16 [R6.64], R55 ;  /* 0x0000003706003986 */ /* 0x000fe8000c101508 */
[----:B------:R-:W-:Y:S04]  /*a8040*/  @P4 STG.E.U16 [R48.64], R3 ;  /* 0x0000000330004986 */ /* 0x000fe8000c101508 */
[----:B------:R0:W-:Y:S04]  /*a8050*/  @P5 STG.E.U16 [R50.64], R53 ;  /* 0x0000003532005986 */ /* 0x0001e8000c101508 */
[----:B0-----:R-:W2:Y:S01]  /*a8060*/  LDL.LU R53, [R1+0x23c] ;  /* 0x00023c0001357983 */ /* 0x001ea20000300800 */
[----:B------:R-:W-:-:S02]  /*a8070*/  PRMT R48, R56, 0x7632, R48 ;  /* 0x0000763238307816 */ /* 0x000fc40000000030 */
[----:B------:R-:W-:Y:S01]  /*a8080*/  ISETP.LT.AND P6, PT, R27, c[0x0][0x178], !P1 ;  /* 0x00005e001b007a0c */ /* 0x000fe20004fc1270 */
[----:B------:R-:W2:Y:S01]  /*a8090*/  LDL.LU R56, [R1+0x370c] ;  /* 0x00370c0001387983 */ /* 0x000ea20000300800 */
[----:B------:R-:W-:Y:S02]  /*a80a0*/  ISETP.LT.AND P1, PT, R23, c[0x0][0x178], !P1 ;  /* 0x00005e0017007a0c */ /* 0x000fe40004f21270 */
[----:B------:R-:W-:Y:S01]  /*a80b0*/  ISETP.LT.AND P5, PT, R54, c[0x0][0x178], !P2 ;  /* 0x00005e0036007a0c */ /* 0x000fe200057a1270 */
[----:B------:R-:W-:Y:S01]  /*a80c0*/  IMAD.WIDE R6, R52, 0x2, R10 ;  /* 0x0000000234067825 */ /* 0x000fe200078e020a */
[----:B---3--:R-:W-:Y:S02]  /*a80d0*/  ISETP.GE.AND P3, PT, R61, c[0x0][0x17c], PT ;  /* 0x00005f003d007a0c */ /* 0x008fe40003f66270 */
[----:B------:R-:W3:Y:S01]  /*a80e0*/  LDL.LU R61, [R1+0x1cc] ;  /* 0x0001cc00013d7983 */ /* 0x000ee20000300800 */
[----:B------:R-:W-:Y:S01]  /*a80f0*/  ISETP.LT.AND P4, PT, R60, c[0x0][0x178], !P2 ;  /* 0x00005e003c007a0c */ /* 0x000fe20005781270 */
[C---:B------:R-:W-:Y:S01]  /*a8100*/  IMAD.WIDE R4, R52.reuse, 0x2, R8 ;  /* 0x0000000234047825 */ /* 0x040fe200078e0208 */
[----:B------:R-:W-:-:S02]  /*a8110*/  IADD3 R3, R52, c[0x0][0x198], RZ ;  /* 0x0000660034037a10 */ /* 0x000fc40007ffe0ff */
[----:B------:R-:W-:Y:S01]  /*a8120*/  PRMT R0, R55, 0x7632, R0 ;  /* 0x0000763237007816 */ /* 0x000fe20000000000 */
[----:B------:R0:W-:Y:S04]  /*a8130*/  @P6 STG.E.U16 [R6.64], R48 ;  /* 0x0000003006006986 */ /* 0x0001e8000c101508 */
[----:B------:R1:W-:Y:S01]  /*a8140*/  @P1 STG.E.U16 [R4.64], R0 ;  /* 0x0000000004001986 */ /* 0x0003e2000c101508 */
[----:B0-----:R-:W-:-:S04]  /*a8150*/  IMAD.WIDE R6, R3, 0x2, R46 ;  /* 0x0000000203067825 */ /* 0x001fc800078e022e */
[----:B------:R-:W-:Y:S01]  /*a8160*/  IMAD.WIDE R48, R3, 0x2, R44 ;  /* 0x0000000203307825 */ /* 0x000fe200078e022c */
[----:B----4-:R-:W-:Y:S02]  /*a8170*/  ISETP.GE.AND P1, PT, R43, c[0x0][0x17c], PT ;  /* 0x00005f002b007a0c */ /* 0x010fe40003f26270 */
[----:B------:R-:W4:Y:S01]  /*a8180*/  LDL.LU R43, [R1+0x2cc] ;  /* 0x0002cc00012b7983 */ /* 0x000f220000300800 */
[----:B-1----:R-:W-:-:S03]  /*a8190*/  PRMT R0, R59, 0x7632, R0 ;  /* 0x000076323b007816 */ /* 0x002fc60000000000 */
[----:B------:R0:W-:Y:S01]  /*a81a0*/  @P5 STG.E.U16 [R6.64], R59 ;  /* 0x0000003b06005986 */ /* 0x0001e2000c101508 */
[----:B------:R-:W-:-:S03]  /*a81b0*/  PRMT R52, R58, 0x7632, R52 ;  /* 0x000076323a347816 */ /* 0x000fc60000000034 */
[----:B------:R-:W4:Y:S04]  /*a81c0*/  LDL.LU R55, [R1+0x3464] ;  /* 0x0034640001377983 */ /* 0x000f280000300800 */
[----:B------:R1:W-:Y:S04]  /*a81d0*/  @P4 STG.E.U16 [R48.64], R58 ;  /* 0x0000003a30004986 */ /* 0x0003e8000c101508 */
[----:B0-----:R-:W4:Y:S04]  /*a81e0*/  LDL.LU R59, [R1+0x28c] ;  /* 0x00028c00013b7983 */ /* 0x001f280000300800 */
[----:B-1----:R-:W4:Y:S01]  /*a81f0*/  LDL.LU R58, [R1+0x24c] ;  /* 0x00024c00013a7983 */ /* 0x002f220000300800 */
[----:B------:R-:W-:Y:S01]  /*a8200*/  ISETP.LT.AND P6, PT, R27, c[0x0][0x178], !P2 ;  /* 0x00005e001b007a0c */ /* 0x000fe200057c1270 */
[----:B------:R-:W-:Y:S01]  /*a8210*/  IMAD.WIDE R4, R3, 0x2, R10 ;  /* 0x0000000203047825 */ /* 0x000fe200078e020a */
[----:B------:R-:W-:-:S02]  /*a8220*/  ISETP.LT.AND P2, PT, R23, c[0x0][0x178], !P2 ;  /* 0x00005e0017007a0c */ /* 0x000fc40005741270 */
[----:B------:R-:W-:Y:S02]  /*a8230*/  ISETP.LT.AND P4, PT, R54, c[0x0][0x178], !P1 ;  /* 0x00005e0036007a0c */ /* 0x000fe40004f81270 */
[----:B------:R-:W-:Y:S02]  /*a8240*/  IADD3 R50, R3, c[0x0][0x198], RZ ;  /* 0x0000660003327a10 */ /* 0x000fe40007ffe0ff */
[----:B------:R-:W-:-:S03]  /*a8250*/  ISETP.LT.AND P5, PT, R60, c[0x0][0x178], !P1 ;  /* 0x00005e003c007a0c */ /* 0x000fc60004fa1270 */
[----:B------:R-:W-:-:S04]  /*a8260*/  IMAD.WIDE R6, R50, 0x2, R46 ;  /* 0x0000000232067825 */ /* 0x000fc800078e022e */
[----:B------:R-:W-:Y:S01]  /*a8270*/  IMAD.WIDE R48, R50, 0x2, R44 ;  /* 0x0000000232307825 */ /* 0x000fe200078e022c */
[----:B--2---:R0:W-:Y:S01]  /*a8280*/  @P6 STG.E.U16 [R4.64], R53 ;  /* 0x0000003504006986 */ /* 0x0041e2000c101508 */
[----:B------:R-:W-:Y:S02]  /*a8290*/  ISETP.LT.AND P6, PT, R23, c[0x0][0x178], !P1 ;  /* 0x00005e0017007a0c */ /* 0x000fe40004fc1270 */
[----:B------:R-:W-:Y:S01]  /*a82a0*/  ISETP.LT.AND P1, PT, R27, c[0x0][0x178], !P1 ;  /* 0x00005e001b007a0c */ /* 0x000fe20004f21270 */
[----:B0-----:R-:W-:Y:S01]  /*a82b0*/  IMAD.WIDE R4, R3, 0x2, R8 ;  /* 0x0000000203047825 */ /* 0x001fe200078e0208 */
[----:B------:R-:W-:Y:S02]  /*a82c0*/  PRMT R3, R53, 0x7632, R3 ;  /* 0x0000763235037816 */ /* 0x000fe40000000003 */
[----:B------:R-:W2:Y:S04]  /*a82d0*/  LDL.LU R53, [R1+0x3468] ;  /* 0x0034680001357983 */ /* 0x000ea80000300800 */
[----:B---3--:R0:W-:Y:S01]  /*a82e0*/  @P2 STG.E.U16 [R4.64], R61 ;  /* 0x0000003d04002986 */ /* 0x0081e2000c101508 */
[----:B------:R-:W-:-:S03]  /*a82f0*/  PRMT R51, R61, 0x7632, R51 ;  /* 0x000076323d337816 */ /* 0x000fc60000000033 */
[----:B------:R1:W-:Y:S01]  /*a8300*/  @P4 STG.E.U16 [R6.64], R0 ;  /* 0x0000000006004986 */ /* 0x0003e2000c101508 */
[----:B------:R-:W-:-:S03]  /*a8310*/  ISETP.LT.AND P4, PT, R54, c[0x0][0x178], !P3 ;  /* 0x00005e0036007a0c */ /* 0x000fc60005f81270 */
[----:B------:R-:W-:Y:S01]  /*a8320*/  @P5 STG.E.U16 [R48.64], R52 ;  /* 0x0000003430005986 */ /* 0x000fe2000c101508 */
[----:B0-----:R-:W-:-:S03]  /*a8330*/  IMAD.WIDE R4, R50, 0x2, R10 ;  /* 0x0000000232047825 */ /* 0x001fc600078e020a */
[----:B------:R-:W3:Y:S01]  /*a8340*/  LDL.LU R61, [R1+0x1fc] ;  /* 0x0001fc00013d7983 */ /* 0x000ee20000300800 */
[C---:B-1----:R-:W-:Y:S01]  /*a8350*/  IMAD.WIDE R6, R50.reuse, 0x2, R8 ;  /* 0x0000000232067825 */ /* 0x042fe200078e0208 */
[----:B------:R-:W-:Y:S02]  /*a8360*/  IADD3 R0, R50, c[0x0][0x198], RZ ;  /* 0x0000660032007a10 */ /* 0x000fe40007ffe0ff */
[----:B------:R0:W-:Y:S01]  /*a8370*/  @P1 STG.E.U16 [R4.64], R3 ;  /* 0x0000000304001986 */ /* 0x0001e2000c101508 */
[----:B------:R-:W-:-:S03]  /*a8380*/  ISETP.LT.AND P5, PT, R60, c[0x0][0x178], !P3 ;  /* 0x00005e003c007a0c */ /* 0x000fc60005fa1270 */
[----:B------:R1:W-:Y:S01]  /*a8390*/  @P6 STG.E.U16 [R6.64], R51 ;  /* 0x0000003306006986 */ /* 0x0003e2000c101508 */
[----:B------:R-:W-:Y:S02]  /*a83a0*/  ISETP.LT.AND P6, PT, R23, c[0x0][0x178], !P3 ;  /* 0x00005e0017007a0c */ /* 0x000fe40005fc1270 */
[----:B------:R-:W-:Y:S01]  /*a83b0*/  ISETP.LT.AND P3, PT, R27, c[0x0][0x178], !P3 ;  /* 0x00005e001b007a0c */ /* 0x000fe20005f61270 */
[----:B0-----:R-:W-:-:S04]  /*a83c0*/  IMAD.WIDE R4, R0, 0x2, R46 ;  /* 0x0000000200047825 */ /* 0x001fc800078e022e */
[C---:B-1----:R-:W-:Y:S01]  /*a83d0*/  IMAD.WIDE R6, R0.reuse, 0x2, R44 ;  /* 0x0000000200067825 */ /* 0x042fe200078e022c */
[----:B----4-:R0:W-:Y:S01]  /*a83e0*/  @P4 STG.E.U16 [R4.64], R43 ;  /* 0x0000002b04004986 */ /* 0x0101e2000c101508 */
[----:B------:R-:W-:Y:S02]  /*a83f0*/  PRMT R3, R43, 0x7632, R3 ;  /* 0x000076322b037816 */ /* 0x000fe40000000003 */
[C---:B------:R-:W-:Y:S02]  /*a8400*/  IADD3 R49, R0.reuse, c[0x0][0x198], RZ ;  /* 0x0000660000317a10 */ /* 0x040fe40007ffe0ff */
[----:B------:R-:W-:Y:S01]  /*a8410*/  ISETP.GE.AND P2, PT, R55, c[0x0][0x17c], PT ;  /* 0x00005f0037007a0c */ /* 0x000fe20003f46270 */
[----:B------:R1:W-:Y:S01]  /*a8420*/  @P5 STG.E.U16 [R6.64], R59 ;  /* 0x0000003b06005986 */ /* 0x0003e2000c101508 */
[----:B0-----:R-:W-:-:S03]  /*a8430*/  IMAD.WIDE R4, R0, 0x2, R10 ;  /* 0x0000000200047825 */ /* 0x001fc600078e020a */
[----:B------:R-:W4:Y:S01]  /*a8440*/  LDL.LU R43, [R1+0x2dc] ;  /* 0x0002dc00012b7983 */ /* 0x000f220000300800 */
[----:B------:R-:W-:-:S03]  /*a8450*/  PRMT R48, R59, 0x7632, R48 ;  /* 0x000076323b307816 */ /* 0x000fc60000000030 */
[----:B------:R0:W-:Y:S01]  /*a8460*/  @P3 STG.E.U16 [R4.64], R58 ;  /* 0x0000003a04003986 */ /* 0x0001e2000c101508 */
[----:B-1----:R-:W-:Y:S01]  /*a8470*/  IMAD.WIDE R6, R0, 0x2, R8 ;  /* 0x0000000200067825 */ /* 0x002fe200078e0208 */
[----:B------:R-:W-:Y:S02]  /*a8480*/  PRMT R0, R58, 0x7632, R0 ;  /* 0x000076323a007816 */ /* 0x000fe40000000000 */
[----:B------:R-:W4:Y:S04]  /*a8490*/  LDL.LU R59, [R1+0x29c] ;  /* 0x00029c00013b7983 */ /* 0x000f280000300800 */
[----:B0-----:R-:W4:Y:S04]  /*a84a0*/  LDL.LU R58, [R1+0x25c] ;  /* 0x00025c00013a7983 */ /* 0x001f280000300800 */
[----:B------:R-:W4:Y:S04]  /*a84b0*/  LDL.LU R55, [R1+0x346c] ;  /* 0x00346c0001377983 */ /* 0x000f280000300800 */
[----:B------:R-:W4:Y:S01]  /*a84c0*/  LDL.LU R52, [R1+0x3470] ;  /* 0x0034700001347983 */ /* 0x000f220000300800 */
[----:B------:R-:W-:Y:S01]  /*a84d0*/  IMAD.WIDE R4, R49, 0x2, R46 ;  /* 0x0000000231047825 */ /* 0x000fe200078e022e */
[----:B------:R-:W-:-:S02]  /*a84e0*/  ISETP.LT.AND P3, PT, R54, c[0x0][0x178], !P2 ;  /* 0x00005e0036007a0c */ /* 0x000fc40005761270 */
[----:B--2---:R-:W-:Y:S02]  /*a84f0*/  ISETP.GE.AND P1, PT, R53, c[0x0][0x17c], PT ;  /* 0x00005f0035007a0c */ /* 0x004fe40003f26270 */
[----:B------:R-:W2:Y:S02]  /*a8500*/  LDL.LU R53, [R1+0xcc] ;  /* 0x0000cc0001357983 */ /* 0x000ea40000300800 */
[----:B------:R-:W-:Y:S02]  /*a8510*/  ISETP.LT.AND P4, PT, R54, c[0x0][0x178], !P1 ;  /* 0x00005e0036007a0c */ /* 0x000fe40004f81270 */
[----:B------:R-:W-:Y:S01]  /*a8520*/  ISETP.LT.AND P5, PT, R60, c[0x0][0x178], !P1 ;  /* 0x00005e003c007a0c */ /* 0x000fe20004fa1270 */
[----:B---3--:R0:W-:Y:S01]  /*a8530*/  @P6 STG.E.U16 [R6.64], R61 ;  /* 0x0000003d06006986 */ /* 0x0081e2000c101508 */
[----:B------:R-:W-:Y:S02]  /*a8540*/  ISETP.LT.AND P6, PT, R27, c[0x0][0x178], !P1 ;  /* 0x00005e001b007a0c */ /* 0x000fe40004fc1270 */
[----:B------:R-:W-:-:S07]  /*a8550*/  ISETP.LT.AND P1, PT, R23, c[0x0][0x178], !P1 ;  /* 0x00005e0017007a0c */ /* 0x000fce0004f21270 */
[----:B------:R1:W-:Y:S01]  /*a8560*/  @P4 STG.E.U16 [R4.64], R3 ;  /* 0x0000000304004986 */ /* 0x0003e2000c101508 */
[----:B------:R-:W-:Y:S01]  /*a8570*/  ISETP.LT.AND P4, PT, R60, c[0x0][0x178], !P2 ;  /* 0x00005e003c007a0c */ /* 0x000fe20005781270 */
[C---:B0-----:R-:W-:Y:S01]  /*a8580*/  IMAD.WIDE R6, R49.reuse, 0x2, R44 ;  /* 0x0000000231067825 */ /* 0x041fe200078e022c */
[----:B-1----:R-:W-:-:S03]  /*a8590*/  IADD3 R3, R49, c[0x0][0x198], RZ ;  /* 0x0000660031037a10 */ /* 0x002fc60007ffe0ff */
[----:B------:R-:W-:Y:S01]  /*a85a0*/  IMAD.WIDE R4, R49, 0x2, R10 ;  /* 0x0000000231047825 */ /* 0x000fe200078e020a */
[----:B------:R0:W-:Y:S01]  /*a85b0*/  @P5 STG.E.U16 [R6.64], R48 ;  /* 0x0000003006005986 */ /* 0x0001e2000c101508 */
[----:B------:R-:W-:-:S03]  /*a85c0*/  PRMT R50, R61, 0x7632, R50 ;  /* 0x000076323d327816 */ /* 0x000fc60000000032 */
[----:B------:R1:W-:Y:S01]  /*a85d0*/  @P6 STG.E.U16 [R4.64], R0 ;  /* 0x0000000004006986 */ /* 0x0003e2000c101508 */
[----:B0-----:R-:W-:-:S04]  /*a85e0*/  IMAD.WIDE R6, R49, 0x2, R8 ;  /* 0x0000000231067825 */ /* 0x001fc800078e0208 */
[C---:B------:R-:W-:Y:S01]  /*a85f0*/  IMAD.WIDE R48, R3.reuse, 0x2, R46 ;  /* 0x0000000203307825 */ /* 0x040fe200078e022e */
[----:B------:R0:W-:Y:S03]  /*a8600*/  @P1 STG.E.U16 [R6.64], R50 ;  /* 0x0000003206001986 */ /* 0x0001e6000c101508 */
[C---:B-1----:R-:W-:Y:S01]  /*a8610*/  IMAD.WIDE R4, R3.reuse, 0x2, R44 ;  /* 0x0000000203047825 */ /* 0x042fe200078e022c */
[----:B----4-:R1:W-:Y:S01]  /*a8620*/  @P3 STG.E.U16 [R48.64], R43 ;  /* 0x0000002b30003986 */ /* 0x0103e2000c101508 */
[----:B------:R-:W-:-:S03]  /*a8630*/  IADD3 R0, R3, c[0x0][0x198], RZ ;  /* 0x0000660003007a10 */ /* 0x000fc60007ffe0ff */
[----:B------:R3:W-:Y:S01]  /*a8640*/  @P4 STG.E.U16 [R4.64], R59 ;  /* 0x0000003b04004986 */ /* 0x0007e2000c101508 */
[----:B0-----:R-:W-:Y:S01]  /*a8650*/  IMAD.WIDE R6, R3, 0x2, R10 ;  /* 0x0000000203067825 */ /* 0x001fe200078e020a */
[----:B-1----:R-:W-:Y:S02]  /*a8660*/  PRMT R48, R43, 0x7632, R48 ;  /* 0x000076322b307816 */ /* 0x002fe40000000030 */
[----:B------:R-:W-:Y:S01]  /*a8670*/  ISETP.GE.AND P6, PT, R55, c[0x0][0x17c], PT ;  /* 0x00005f0037007a0c */ /* 0x000fe20003fc6270 */
[----:B---3--:R-:W-:Y:S01]  /*a8680*/  IMAD.WIDE R4, R3, 0x2, R8 ;  /* 0x0000000203047825 */ /* 0x008fe200078e0208 */
[----:B------:R-:W3:Y:S01]  /*a8690*/  LDL.LU R55, [R1+0x2ec] ;  /* 0x0002ec0001377983 */ /* 0x000ee20000300800 */
[----:B------:R-:W-:-:S03]  /*a86a0*/  PRMT R3, R59, 0x7632, R3 ;  /* 0x000076323b037816 */ /* 0x000fc60000000003 */
[----:B------:R-:W4:Y:S04]  /*a86b0*/  LDL.LU R59, [R1+0x3474] ;  /* 0x00347400013b7983 */ /* 0x000f280000300800 */
[----:B------:R-:W3:Y:S01]  /*a86c0*/  LDL.LU R43, [R1+0x3478] ;  /* 0x00347800012b7983 */ /* 0x000ee20000300800 */
[----:B------:R-:W-:Y:S02]  /*a86d0*/  ISETP.LT.AND P5, PT, R27, c[0x0][0x178], !P2 ;  /* 0x00005e001b007a0c */ /* 0x000fe400057a1270 */
[----:B------:R-:W-:Y:S01]  /*a86e0*/  ISETP.LT.AND P2, PT, R23, c[0x0][0x178], !P2 ;  /* 0x00005e0017007a0c */ /* 0x000fe20005741270 */
[----:B------:R-:W4:Y:S01]  /*a86f0*/  LDL.LU R61, [R1+0x26c] ;  /* 0x00026c00013d7983 */ /* 0x000f220000300800 */
[----:B------:R-:W-:Y:S02]  /*a8700*/  ISETP.LT.AND P3, PT, R54, c[0x0][0x178], !P6 ;  /* 0x00005e0036007a0c */ /* 0x000fe40007761270 */
[----:B------:R-:W-:-:S07]  /*a8710*/  ISETP.LT.AND P4, PT, R60, c[0x0][0x178], !P6 ;  /* 0x00005e003c007a0c */ /* 0x000fce0007781270 */
[----:B------:R0:W-:Y:S01]  /*a8720*/  @P5 STG.E.U16 [R6.64], R58 ;  /* 0x0000003a06005986 */ /* 0x0001e2000c101508 */
[----:B------:R-:W-:Y:S02]  /*a8730*/  ISETP.LT.AND P5, PT, R27, c[0x0][0x178], !P6 ;  /* 0x00005e001b007a0c */ /* 0x000fe400077a1270 */
[----:B------:R-:W-:Y:S01]  /*a8740*/  PRMT R49, R58, 0x7632, R49 ;  /* 0x000076323a317816 */ /* 0x000fe20000000031 */
[----:B0-----:R-:W-:-:S04]  /*a8750*/  IMAD.WIDE R6, R0, 0x2, R46 ;  /* 0x0000000200067825 */ /* 0x001fc800078e022e */
[----:B------:R-:W-:Y:S02]  /*a8760*/  IMAD.MOV.U32 R58, RZ, RZ, R57 ;  /* 0x000000ffff3a7224 */ /* 0x000fe400078e0039 */
[----:B------:R-:W4:Y:S01]  /*a8770*/  LDL.LU R57, [R1+0x20c] ;  /* 0x00020c0001397983 */ /* 0x000f220000300800 */
[----:B------:R-:W-:-:S03]  /*a8780*/  ISETP.LT.AND P6, PT, R23, c[0x0][0x178], !P6 ;  /* 0x00005e0017007a0c */ /* 0x000fc600077c1270 */
[----:B--2---:R0:W-:Y:S04]  /*a8790*/  @P2 STG.E.U16 [R4.64], R53 ;  /* 0x0000003504002986 */ /* 0x0041e8000c101508 */
[----:B------:R1:W-:Y:S01]  /*a87a0*/  @P3 STG.E.U16 [R6.64], R48 ;  /* 0x0000003006003986 */ /* 0x0003e2000c101508 */
[----:B0-----:R-:W-:-:S04]  /*a87b0*/  IMAD.WIDE R4, R0, 0x2, R44 ;  /* 0x0000000200047825 */ /* 0x001fc800078e022c */
[C---:B-1----:R-:W-:Y:S01]  /*a87c0*/  IMAD.WIDE R6, R0.reuse, 0x2, R10 ;  /* 0x0000000200067825 */ /* 0x042fe200078e020a */
[----:B------:R-:W-:Y:S04]  /*a87d0*/  @P4 STG.E.U16 [R4.64], R3 ;  /* 0x0000000304004986 */ /* 0x000fe8000c101508 */
[----:B------:R0:W-:Y:S04]  /*a87e0*/  @P5 STG.E.U16 [R6.64], R49 ;  /* 0x0000003106005986 */ /* 0x0001e8000c101508 */
[----:B0-----:R-:W2:Y:S01]  /*a87f0*/  LDL.LU R49, [R1+0x2ac] ;  /* 0x0002ac0001317983 */ /* 0x001ea20000300800 */
[----:B------:R-:W-:Y:S01]  /*a8800*/  PRMT R48, R53, 0x7632, R48 ;  /* 0x0000763235307816 */ /* 0x000fe20000000030 */
[----:B------:R-:W-:-:S05]  /*a8810*/  IMAD.WIDE R4, R0, 0x2, R8 ;  /* 0x0000000200047825 */ /* 0x000fca00078e0208 */
[----:B------:R0:W-:Y:S01]  /*a8820*/  @P6 STG.E.U16 [R4.64], R48 ;  /* 0x0000003004006986 */ /* 0x0001e2000c101508 */
[----:B---3--:R-:W-:-:S03]  /*a8830*/  ISETP.GE.AND P6, PT, R43, c[0x0][0x17c], PT ;  /* 0x00005f002b007a0c */ /* 0x008fc60003fc6270 */
[----:B------:R-:W3:Y:S01]  /*a8840*/  LDL.LU R43, [R1+0x3c0] ;  /* 0x0003c000012b7983 */ /* 0x000ee20000300800 */
[----:B------:R-:W-:-:S04]  /*a8850*/  ISETP.GE.AND P1, PT, R52, c[0x0][0x17c], PT ;  /* 0x00005f0034007a0c */ /* 0x000fc80003f26270 */
[----:B------:R-:W-:Y:S02]  /*a8860*/  ISETP.LT.AND P2, PT, R54, c[0x0][0x178], !P1 ;  /* 0x00005e0036007a0c */ /* 0x000fe40004f41270 */
[----:B------:R-:W-:Y:S02]  /*a8870*/  ISETP.LT.AND P3, PT, R60, c[0x0][0x178], !P1 ;  /* 0x00005e003c007a0c */ /* 0x000fe40004f61270 */
[----:B------:R-:W-:Y:S02]  /*a8880*/  IADD3 R50, R0, c[0x0][0x198], RZ ;  /* 0x0000660000327a10 */ /* 0x000fe40007ffe0ff */
[----:B------:R-:W-:-:S03]  /*a8890*/  ISETP.LT.AND P5, PT, R27, c[0x0][0x178], !P1 ;  /* 0x00005e001b007a0c */ /* 0x000fc60004fa1270 */
[----:B------:R-:W-:-:S04]  /*a88a0*/  IMAD.WIDE R6, R50, 0x2, R46 ;  /* 0x0000000232067825 */ /* 0x000fc800078e022e */
[C---:B------:R-:W-:Y:S01]  /*a88b0*/  IMAD.WIDE R52, R50.reuse, 0x2, R44 ;  /* 0x0000000232347825 */ /* 0x040fe200078e022c */
[----:B------:R1:W-:Y:S01]  /*a88c0*/  @P2 STG.E.U16 [R6.64], R55 ;  /* 0x0000003706002986 */ /* 0x0003e2000c101508 */
[----:B------:R-:W-:Y:S02]  /*a88d0*/  ISETP.LT.AND P1, PT, R23, c[0x0][0x178], !P1 ;  /* 0x00005e0017007a0c */ /* 0x000fe40004f21270 */
[----:B0-----:R-:W-:Y:S01]  /*a88e0*/  IMAD.WIDE R4, R50, 0x2, R10 ;  /* 0x0000000232047825 */ /* 0x001fe200078e020a */
[----:B----4-:R-:W-:Y:S02]  /*a88f0*/  ISETP.GE.AND P4, PT, R59, c[0x0][0x17c], PT ;  /* 0x00005f003b007a0c */ /* 0x010fe40003f86270 */
[----:B------:R-:W3:Y:S01]  /*a8900*/  LDL.LU R59, [R1+0x1e0] ;  /* 0x0001e000013b7983 */ /* 0x000ee20000300800 */
[----:B------:R-:W-:Y:S02]  /*a8910*/  ISETP.LT.AND P2, PT, R60, c[0x0][0x178], !P6 ;  /* 0x00005e003c007a0c */ /* 0x000fe40007741270 */
[----:B------:R-:W-:-:S02]  /*a8920*/  IADD3 R0, R50, c[0x0][0x198], RZ ;  /* 0x0000660032007a10 */ /* 0x000fc40007ffe0ff */
[----:B------:R-:W-:Y:S02]  /*a8930*/  PRMT R51, R55, 0x7632, R51 ;  /* 0x0000763237337816 */ /* 0x000fe40000000033 */
[----:B-1----:R-:W3:Y:S01]  /*a8940*/  LDL.LU R55, [R1+0x347c] ;  /* 0x00347c0001377983 */ /* 0x002ee20000300800 */
[----:B------:R-:W-:-:S03]  /*a8950*/  IMAD.WIDE R6, R0, 0x2, R46 ;  /* 0x0000000200067825 */ /* 0x000fc600078e022e */
[----:B--2---:R0:W-:Y:S01]  /*a8960*/  @P3 STG.E.U16 [R52.64], R49 ;  /* 0x0000003134003986 */ /* 0x0041e2000c101508 */
[----:B------:R-:W-:-:S03]  /*a8970*/  ISETP.LT.AND P3, PT, R54, c[0x0][0x178], !P6 ;  /* 0x00005e0036007a0c */ /* 0x000fc60007761270 */
[----:B------:R1:W-:Y:S01]  /*a8980*/  @P5 STG.E.U16 [R4.64], R61 ;  /* 0x0000003d04005986 */ /* 0x0003e2000c101508 */
[----:B------:R-:W-:Y:S02]  /*a8990*/  ISETP.LT.AND P5, PT, R27, c[0x0][0x178], !P6 ;  /* 0x00005e001b007a0c */ /* 0x000fe400077a1270 */
[----:B------:R-:W-:Y:S02]  /*a89a0*/  PRMT R3, R49, 0x7632, R3 ;  /* 0x0000763231037816 */ /* 0x000fe40000000003 */
[----:B------:R-:W-:Y:S01]  /*a89b0*/  ISETP.LT.AND P6, PT, R23, c[0x0][0x178], !P6 ;  /* 0x00005e0017007a0c */ /* 0x000fe200077c1270 */
[----:B0-----:R-:W-:-:S04]  /*a89c0*/  IMAD.WIDE R48, R0, 0x2, R44 ;  /* 0x0000000200307825 */ /* 0x001fc800078e022c */
[----:B-1----:R-:W-:Y:S01]  /*a89d0*/  IMAD.WIDE R4, R50, 0x2, R8 ;  /* 0x0000000232047825 */ /* 0x002fe200078e0208 */
[----:B------:R-:W-:-:S04]  /*a89e0*/  PRMT R50, R61, 0x7632, R50 ;  /* 0x000076323d327816 */ /* 0x000fc80000000032 */
[----:B------:R0:W-:Y:S04]  /*a89f0*/  @P1 STG.E.U16 [R4.64], R57 ;  /* 0x0000003904001986 */ /* 0x0001e8000c101508 */
[----:B------:R1:W-:Y:S01]  /*a8a00*/  @P3 STG.E.U16 [R6.64], R51 ;  /* 0x0000003306003986 */ /* 0x0003e2000c101508 */
[----:B------:R-:W-:-:S03]  /*a8a10*/  ISETP.LT.AND P3, PT, R54, c[0x0][0x178], !P4 ;  /* 0x00005e0036007a0c */ /* 0x000fc60006761270 */
[----:B------:R2:W-:Y:S01]  /*a8a20*/  @P2 STG.E.U16 [R48.64], R3 ;  /* 0x0000000330002986 */ /* 0x0005e2000c101508 */
[----:B------:R-:W-:Y:S02]  /*a8a30*/  IMAD.MOV.U32 R61, RZ, RZ, R58 ;  /* 0x000000ffff3d7224 */ /* 0x000fe400078e003a */
[C---:B0-----:R-:W-:Y:S01]  /*a8a40*/  IMAD.WIDE R4, R0.reuse, 0x2, R10 ;  /* 0x0000000200047825 */ /* 0x041fe200078e020a */
[----:B------:R-:W4:Y:S01]  /*a8a50*/  LDL.LU R58, [R1+0x1d0] ;  /* 0x0001d000013a7983 */ /* 0x000f220000300800 */
[----:B-1----:R-:W-:Y:S02]  /*a8a60*/  PRMT R51, R57, 0x7632, R51 ;  /* 0x0000763239337816 */ /* 0x002fe40000000033 */
[C---:B--2---:R-:W-:Y:S01]  /*a8a70*/  IADD3 R3, R0.reuse, c[0x0][0x198], RZ ;  /* 0x0000660000037a10 */ /* 0x044fe20007ffe0ff */
[----:B------:R-:W-:Y:S01]  /*a8a80*/  IMAD.WIDE R6, R0, 0x2, R8 ;  /* 0x0000000200067825 */ /* 0x000fe200078e0208 */
[----:B------:R0:W-:Y:S04]  /*a8a90*/  @P5 STG.E.U16 [R4.64], R50 ;  /* 0x0000003204005986 */ /* 0x0001e8000c101508 */
[----:B------:R-:W2:Y:S01]  /*a8aa0*/  LDL.LU R57, [R1+0x3480] ;  /* 0x0034800001397983 */ /* 0x000ea20000300800 */
[----:B---3--:R-:W-:-:S03]  /*a8ab0*/  PRMT R0, R43, 0x7632, R0 ;  /* 0x000076322b007816 */ /* 0x008fc60000000000 */
[----:B------:R-:W-:Y:S01]  /*a8ac0*/  @P6 STG.E.U16 [R6.64], R51 ;  /* 0x0000003306006986 */ /* 0x000fe2000c101508 */
[----:B0-----:R-:W-:-:S05]  /*a8ad0*/  IMAD.WIDE R4, R3, 0x2, R46 ;  /* 0x0000000203047825 */ /* 0x001fca00078e022e */
[----:B------:R0:W-:Y:S04]  /*a8ae0*/  @P3 STG.E.U16 [R4.64], R43 ;  /* 0x0000002b04003986 */ /* 0x0001e8000c101508 */
[----:B0-----:R-:W3:Y:S01]  /*a8af0*/  LDL.LU R43, [R1+0x3484] ;  /* 0x00348400012b7983 */ /* 0x001ee20000300800 */
[----:B------:R-:W-:Y:S02]  /*a8b00*/  ISETP.LT.AND P2, PT, R60, c[0x0][0x178], !P4 ;  /* 0x00005e003c007a0c */ /* 0x000fe40006741270 */
[----:B------:R-:W-:Y:S01]  /*a8b10*/  ISETP.LT.AND P5, PT, R27, c[0x0][0x178], !P4 ;  /* 0x00005e001b007a0c */ /* 0x000fe200067a1270 */
[----:B------:R-:W-:Y:S01]  /*a8b20*/  IMAD.WIDE R48, R3, 0x2, R44 ;  /* 0x0000000203307825 */ /* 0x000fe200078e022c */
[----:B------:R-:W-:Y:S01]  /*a8b30*/  ISETP.LT.AND P4, PT, R23, c[0x0][0x178], !P4 ;  /* 0x00005e0017007a0c */ /* 0x000fe20006781270 */
[----:B------:R-:W3:Y:S01]  /*a8b40*/  LDL.LU R51, [R1+0x3f0] ;  /* 0x0003f00001337983 */ /* 0x000ee20000300800 */
[----:B------:R-:W-:Y:S01]  /*a8b50*/  ISETP.GE.AND P1, PT, R55, c[0x0][0x17c], PT ;  /* 0x00005f0037007a0c */ /* 0x000fe20003f26270 */
[C---:B------:R-:W-:Y:S01]  /*a8b60*/  IMAD.WIDE R4, R3.reuse, 0x2, R10 ;  /* 0x0000000203047825 */ /* 0x040fe200078e020a */
[C---:B------:R-:W-:Y:S01]  /*a8b70*/  IADD3 R50, R3.reuse, c[0x0][0x198], RZ ;  /* 0x0000660003327a10 */ /* 0x040fe20007ffe0ff */
[----:B------:R-:W3:Y:S01]  /*a8b80*/  LDL.LU R55, [R1+0x3e0] ;  /* 0x0003e00001377983 */ /* 0x000ee20000300800 */
[----:B------:R-:W-:Y:S01]  /*a8b90*/  ISETP.LT.AND P6, PT, R54, c[0x0][0x178], !P1 ;  /* 0x00005e0036007a0c */ /* 0x000fe20004fc1270 */
[----:B------:R-:W-:-:S02]  /*a8ba0*/  IMAD.WIDE R6, R3, 0x2, R8 ;  /* 0x0000000203067825 */ /* 0x000fc400078e0208 */
[----:B------:R0:W-:Y:S01]  /*a8bb0*/  @P2 STG.E.U16 [R48.64], R59 ;  /* 0x0000003b30002986 */ /* 0x0001e2000c101508 */
[----:B------:R-:W-:-:S03]  /*a8bc0*/  ISETP.LT.AND P2, PT, R60, c[0x0][0x178], !P1 ;  /* 0x00005e003c007a0c */ /* 0x000fc60004f41270 */
[----:B------:R1:W-:Y:S01]  /*a8bd0*/  @P5 STG.E.U16 [R4.64], R61 ;  /* 0x0000003d04005986 */ /* 0x0003e2000c101508 */
[----:B------:R-:W-:Y:S01]  /*a8be0*/  ISETP.LT.AND P5, PT, R27, c[0x0][0x178], !P1 ;  /* 0x00005e001b007a0c */ /* 0x000fe20004fa1270 */
[----:B0-----:R-:W-:-:S04]  /*a8bf0*/  IMAD.WIDE R48, R50, 0x2, R46 ;  /* 0x0000000232307825 */ /* 0x001fc800078e022e */
[----:B-1----:R-:W-:-:S05]  /*a8c00*/  IMAD.MOV.U32 R5, RZ, RZ, R61 ;  /* 0x000000ffff057224 */ /* 0x002fca00078e003d */
[----:B------:R-:W-:Y:S01]  /*a8c10*/  PRMT R3, R5, 0x7632, R3 ;  /* 0x0000763205037816 */ /* 0x000fe20000000003 */
[C---:B------:R-:W-:Y:S01]  /*a8c20*/  IMAD.WIDE R4, R50.reuse, 0x2, R10 ;  /* 0x0000000232047825 */ /* 0x040fe200078e020a */
[----:B----4-:R0:W-:Y:S04]  /*a8c30*/  @P4 STG.E.U16 [R6.64], R58 ;  /* 0x0000003a06004986 */ /* 0x0101e8000c101508 */
[----:B------:R1:W-:Y:S01]  /*a8c40*/  @P6 STG.E.U16 [R48.64], R0 ;  /* 0x0000000030006986 */ /* 0x0003e2000c101508 */
[----:B0-----:R-:W-:Y:S01]  /*a8c50*/  IMAD.WIDE R6, R50, 0x2, R44 ;  /* 0x0000000232067825 */ /* 0x001fe200078e022c */
[----:B--2---:R-:W-:Y:S02]  /*a8c60*/  ISETP.GE.AND P3, PT, R57, c[0x0][0x17c], PT ;  /* 0x00005f0039007a0c */ /* 0x004fe40003f66270 */
[----:B------:R-:W2:Y:S01]  /*a8c70*/  LDL.LU R57, [R1+0x3708] ;  /* 0x0037080001397983 */ /* 0x000ea20000300800 */
[----:B-1----:R-:W-:-:S03]  /*a8c80*/  PRMT R0, R59, 0x7632, R0 ;  /* 0x000076323b007816 */ /* 0x002fc60000000000 */
[----:B------:R-:W4:Y:S04]  /*a8c90*/  LDL.LU R61, [R1+0x3d0] ;  /* 0x0003d000013d7983 */ /* 0x000f280000300800 */
[----:B------:R0:W-:Y:S04]  /*a8ca0*/  @P2 STG.E.U16 [R6.64], R0 ;  /* 0x0000000006002986 */ /* 0x0001e8000c101508 */
[----:B------:R-:W2:Y:S04]  /*a8cb0*/  LDL.LU R59, [R1+0x210] ;  /* 0x00021000013b7983 */ /* 0x000ea80000300800 */
[----:B------:R1:W-:Y:S01]  /*a8cc0*/  @P5 STG.E.U16 [R4.64], R3 ;  /* 0x0000000304005986 */ /* 0x0003e2000c101508 */
[----:B0-----:R-:W-:-:S02]  /*a8cd0*/  IADD3 R0, R50, c[0x0][0x198], RZ ;  /* 0x0000660032007a10 */ /* 0x001fc40007ffe0ff */
[----:B---3--:R-:W-:Y:S02]  /*a8ce0*/  ISETP.GE.AND P2, PT, R43, c[0x0][0x17c], PT ;  /* 0x00005f002b007a0c */ /* 0x008fe40003f46270 */
[----:B------:R-:W3:Y:S01]  /*a8cf0*/  LDL.LU R43, [R1+0x470] ;  /* 0x00047000012b7983 */ /* 0x000ee20000300800 */
[----:B-1----:R-:W-:Y:S01]  /*a8d00*/  PRMT R3, R58, 0x7632, R3 ;  /* 0x000076323a037816 */ /* 0x002fe20000000003 */
[----:B------:R-:W-:Y:S02]  /*a8d10*/  IMAD.WIDE R4, R50, 0x2, R8 ;  /* 0x0000000232047825 */ /* 0x000fe400078e0208 */
[----:B------:R-:W3:Y:S04]  /*a8d20*/  LDL.LU R58, [R1+0x460] ;  /* 0x00046000013a7983 */ /* 0x000ee80000300800 */
[----:B------:R-:W3:Y:S01]  /*a8d30*/  LDL.LU R50, [R1+0x3488] ;  /* 0x0034880001327983 */ /* 0x000ee20000300800 */
[----:B------:R-:W-:-:S02]  /*a8d40*/  ISETP.LT.AND P1, PT, R23, c[0x0][0x178], !P1 ;  /* 0x00005e0017007a0c */ /* 0x000fc40004f21270 */
[----:B------:R-:W-:Y:S02]  /*a8d50*/  ISETP.LT.AND P6, PT, R54, c[0x0][0x178], !P3 ;  /* 0x00005e0036007a0c */ /* 0x000fe40005fc1270 */
[----:B------:R-:W-:Y:S02]  /*a8d60*/  ISETP.LT.AND P4, PT, R60, c[0x0][0x178], !P3 ;  /* 0x00005e003c007a0c */ /* 0x000fe40005f81270 */
[----:B------:R-:W-:Y:S02]  /*a8d70*/  ISETP.LT.AND P5, PT, R27, c[0x0][0x178], !P3 ;  /* 0x00005e001b007a0c */ /* 0x000fe40005fa1270 */
[----:B------:R-:W-:Y:S01]  /*a8d80*/  ISETP.LT.AND P3, PT, R23, c[0x0][0x178], !P3 ;  /* 0x00005e0017007a0c */ /* 0x000fe20005f61270 */
[----:B------:R-:W-:-:S04]  /*a8d90*/  IMAD.WIDE R6, R0, 0x2, R46 ;  /* 0x0000000200067825 */ /* 0x000fc800078e022e */
[C---:B------:R-:W-:Y:S01]  /*a8da0*/  IMAD.WIDE R48, R0.reuse, 0x2, R44 ;  /* 0x0000000200307825 */ /* 0x040fe200078e022c */
[----:B------:R0:W-:Y:S04]  /*a8db0*/  @P1 STG.E.U16 [R4.64], R3 ;  /* 0x0000000304001986 */ /* 0x0001e8000c101508 */
[----:B------:R1:W-:Y:S04]  /*a8dc0*/  @P6 STG.E.U16 [R6.64], R51 ;  /* 0x0000003306006986 */ /* 0x0003e8000c101508 */
[----:B------:R-:W-:Y:S01]  /*a8dd0*/  @P4 STG.E.U16 [R48.64], R55 ;  /* 0x0000003730004986 */ /* 0x000fe2000c101508 */
[----:B0-----:R-:W-:-:S04]  /*a8de0*/  IMAD.WIDE R4, R0, 0x2, R10 ;  /* 0x0000000200047825 */ /* 0x001fc800078e020a */
[----:B-1----:R-:W-:Y:S01]  /*a8df0*/  IMAD.WIDE R6, R0, 0x2, R8 ;  /* 0x0000000200067825 */ /* 0x002fe200078e0208 */
[----:B----4-:R-:W-:Y:S04]  /*a8e00*/  @P5 STG.E.U16 [R4.64], R61 ;  /* 0x0000003d04005986 */ /* 0x010fe8000c101508 */
[----:B--2---:R0:W-:Y:S02]  /*a8e10*/  @P3 STG.E.U16 [R6.64], R59 ;  /* 0x0000003b06003986 */ /* 0x0041e4000c101508 */
[----:B0-----:R-:W-:Y:S02]  /*a8e20*/  PRMT R6, R55, 0x7632, R6 ;  /* 0x0000763237067816 */ /* 0x001fe40000000006 */
[----:B---3--:R-:W-:Y:S02]  /*a8e30*/  ISETP.GE.AND P1, PT, R50, c[0x0][0x17c], PT ;  /* 0x00005f0032007a0c */ /* 0x008fe40003f26270 */
[----:B------:R-:W2:Y:S04]  /*a8e40*/  LDL.LU R50, [R1+0x348c] ;  /* 0x00348c0001327983 */ /* 0x000ea80000300800 */
[----:B------:R-:W3:Y:S01]  /*a8e50*/  LDL.LU R55, [R1+0x3490] ;  /* 0x0034900001377983 */ /* 0x000ee20000300800 */
[----:B------:R-:W-:-:S02]  /*a8e60*/  ISETP.LT.AND P6, PT, R54, c[0x0][0x178], !P2 ;  /* 0x00005e0036007a0c */ /* 0x000fc400057c1270 */
[----:B------:R-:W-:Y:S02]  /*a8e70*/  ISETP.LT.AND P4, PT, R60, c[0x0][0x178], !P2 ;  /* 0x00005e003c007a0c */ /* 0x000fe40005781270 */
[----:B------:R-:W-:Y:S02]  /*a8e80*/  IADD3 R3, R0, c[0x0][0x198], RZ ;  /* 0x0000660000037a10 */ /* 0x000fe40007ffe0ff */
[----:B------:R-:W-:-:S03]  /*a8e90*/  PRMT R0, R51, 0x7632, R0 ;  /* 0x0000763233007816 */ /* 0x000fc60000000000 */
[----:B------:R-:W-:Y:S01]  /*a8ea0*/  IMAD.WIDE R48, R3, 0x2, R46 ;  /* 0x0000000203307825 */ /* 0x000fe200078e022e */
[----:B------:R-:W-:-:S03]  /*a8eb0*/  ISETP.LT.AND P3, PT, R27, c[0x0][0x178], !P2 ;  /* 0x00005e001b007a0c */ /* 0x000fc60005761270 */
[----:B------:R-:W-:Y:S01]  /*a8ec0*/  IMAD.WIDE R4, R3, 0x2, R44 ;  /* 0x0000000203047825 */ /* 0x000fe200078e022c */
[----:B------:R0:W-:Y:S01]  /*a8ed0*/  @P6 STG.E.U16 [R48.64], R0 ;  /* 0x0000000030006986 */ /* 0x0001e2000c101508 */
[----:B------:R-:W-:Y:S02]  /*a8ee0*/  ISETP.LT.AND P2, PT, R23, c[0x0][0x178], !P2 ;  /* 0x00005e0017007a0c */ /* 0x000fe40005741270 */
[----:B------:R-:W-:Y:S01]  /*a8ef0*/  ISETP.LT.AND P5, PT, R54, c[0x0][0x178], !P1 ;  /* 0x00005e0036007a0c */ /* 0x000fe20004fa1270 */
[----:B------:R1:W-:Y:S01]  /*a8f00*/  @P4 STG.E.U16 [R4.64], R6 ;  /* 0x0000000604004986 */ /* 0x0003e2000c101508 */
[----:B------:R-:W-:Y:S02]  /*a8f10*/  ISETP.LT.AND P4, PT, R60, c[0x0][0x178], !P1 ;  /* 0x00005e003c007a0c */ /* 0x000fe40004f81270 */
[----:B------:R-:W-:Y:S02]  /*a8f20*/  PRMT R52, R61, 0x7632, R52 ;  /* 0x000076323d347816 */ /* 0x000fe40000000034 */
[----:B0-----:R-:W-:-:S02]  /*a8f30*/  IADD3 R0, R3, c[0x0][0x198], RZ ;  /* 0x0000660003007a10 */ /* 0x001fc40007ffe0ff */
[----:B------:R-:W-:Y:S01]  /*a8f40*/  PRMT R53, R59, 0x7632, R53 ;  /* 0x000076323b357816 */ /* 0x000fe20000000035 */
[C---:B-1----:R-:W-:Y:S01]  /*a8f50*/  IMAD.WIDE R4, R3.reuse, 0x2, R10 ;  /* 0x0000000203047825 */ /* 0x042fe200078e020a */
[----:B------:R-:W4:Y:S03]  /*a8f60*/  LDL.LU R59, [R1+0x4a0] ;  /* 0x0004a000013b7983 */ /* 0x000f260000300800 */
[----:B------:R-:W-:Y:S01]  /*a8f70*/  IMAD.WIDE R6, R3, 0x2, R8 ;  /* 0x0000000203067825 */ /* 0x000fe200078e0208 */
[----:B------:R0:W-:Y:S03]  /*a8f80*/  @P3 STG.E.U16 [R4.64], R52 ;  /* 0x0000003404003986 */ /* 0x0001e6000c101508 */
[C---:B------:R-:W-:Y:S01]  /*a8f90*/  IMAD.WIDE R48, R0.reuse, 0x2, R46 ;  /* 0x0000000200307825 */ /* 0x040fe200078e022e */
[----:B------:R1:W-:Y:S01]  /*a8fa0*/  @P2 STG.E.U16 [R6.64], R53 ;  /* 0x0000003506002986 */ /* 0x0003e2000c101508 */
[----:B------:R-:W-:-:S03]  /*a8fb0*/  IADD3 R3, R0, c[0x0][0x198], RZ ;  /* 0x0000660000037a10 */ /* 0x000fc60007ffe0ff */
[----:B------:R1:W-:Y:S04]  /*a8fc0*/  @P5 STG.E.U16 [R48.64], R43 ;  /* 0x0000002b30005986 */ /* 0x0003e8000c101508 */
[----:B------:R-:W4:Y:S01]  /*a8fd0*/  LDL.LU R61, [R1+0x480] ;  /* 0x00048000013d7983 */ /* 0x000f220000300800 */
[----:B0-----:R-:W-:Y:S01]  /*a8fe0*/  PRMT R52, R43, 0x7632, R52 ;  /* 0x000076322b347816 */ /* 0x001fe20000000034 */
[----:B------:R-:W-:Y:S01]  /*a8ff0*/  IMAD.WIDE R4, R0, 0x2, R10 ;  /* 0x0000000200047825 */ /* 0x000fe200078e020a */
[----:B-1----:R-:W-:-:S03]  /*a9000*/  PRMT R53, R58, 0x7632, R53 ;  /* 0x000076323a357816 */ /* 0x002fc60000000035 */
[----:B------:R-:W-:Y:S01]  /*a9010*/  IMAD.WIDE R6, R0, 0x2, R8 ;  /* 0x0000000200067825 */ /* 0x000fe200078e0208 */
[----:B------:R-:W4:Y:S01]  /*a9020*/  LDL.LU R43, [R1+0x3494] ;  /* 0x00349400012b7983 */ /* 0x000f220000300800 */
[----:B--2---:R-:W-:Y:S02]  /*a9030*/  ISETP.GE.AND P6, PT, R50, c[0x0][0x17c], PT ;  /* 0x00005f0032007a0c */ /* 0x004fe40003fc6270 */
[----:B------:R-:W-:-:S05]  /*a9040*/  IMAD.WIDE R50, R0, 0x2, R44 ;  /* 0x0000000200327825 */ /* 0x000fca00078e022c */
[----:B------:R0:W-:Y:S01]  /*a9050*/  @P4 STG.E.U16 [R50.64], R58 ;  /* 0x0000003a32004986 */ /* 0x0001e2000c101508 */
[----:B---3--:R-:W-:-:S03]  /*a9060*/  ISETP.GE.AND P4, PT, R55, c[0x0][0x17c], PT ;  /* 0x00005f0037007a0c */ /* 0x008fc60003f86270 */
[----:B0-----:R-:W2:Y:S04]  /*a9070*/  LDL.LU R58, [R1+0x490] ;  /* 0x00049000013a7983 */ /* 0x001ea80000300800 */
[----:B------:R-:W3:Y:S04]  /*a9080*/  LDL.LU R55, [R1+0x310] ;  /* 0x0003100001377983 */ /* 0x000ee80000300800 */
[----:B------:R-:W2:Y:S01]  /*a9090*/  LDL.LU R0, [R1+0x400] ;  /* 0x0004000001007983 */ /* 0x000ea20000300800 */
[----:B------:R-:W-:Y:S02]  /*a90a0*/  ISETP.LT.AND P5, PT, R27, c[0x0][0x178], !P1 ;  /* 0x00005e001b007a0c */ /* 0x000fe40004fa1270 */
[----:B------:R-:W-:-:S02]  /*a90b0*/  ISETP.LT.AND P1, PT, R23, c[0x0][0x178], !P1 ;  /* 0x00005e0017007a0c */ /* 0x000fc40004f21270 */
[----:B------:R-:W-:Y:S02]  /*a90c0*/  ISETP.LT.AND P2, PT, R54, c[0x0][0x178], !P6 ;  /* 0x00005e0036007a0c */ /* 0x000fe40007741270 */
[----:B------:R-:W-:Y:S01]  /*a90d0*/  ISETP.LT.AND P3, PT, R60, c[0x0][0x178], !P6 ;  /* 0x00005e003c007a0c */ /* 0x000fe20007761270 */
[----:B------:R-:W-:-:S04]  /*a90e0*/  IMAD.WIDE R48, R3, 0x2, R46 ;  /* 0x0000000203307825 */ /* 0x000fc800078e022e */
[----:B------:R-:W-:Y:S02]  /*a90f0*/  IMAD.WIDE R50, R3, 0x2, R44 ;  /* 0x0000000203327825 */ /* 0x000fe400078e022c */
[----:B--2---:R-:W-:Y:S04]  /*a9100*/  @P5 STG.E.U16 [R4.64], R0 ;  /* 0x0000000004005986 */ /* 0x004fe8000c101508 */
[----:B------:R-:W-:Y:S04]  /*a9110*/  @P1 STG.E.U16 [R6.64], R56 ;  /* 0x0000003806001986 */ /* 0x000fe8000c101508 */
[----:B------:R-:W-:Y:S04]  /*a9120*/  @P2 STG.E.U16 [R48.64], R52 ;  /* 0x0000003430002986 */ /* 0x000fe8000c101508 */
[----:B------:R0:W-:Y:S04]  /*a9130*/  @P3 STG.E.U16 [R50.64], R53 ;  /* 0x0000003532003986 */ /* 0x0001e8000c101508 */
[----:B0-----:R-:W2:Y:S01]  /*a9140*/  LDL.LU R51, [R1+0x3498] ;  /* 0x0034980001337983 */ /* 0x001ea20000300800 */
[----:B------:R-:W-:-:S03]  /*a9150*/  PRMT R50, R56, 0x7632, R50 ;  /* 0x0000763238327816 */ /* 0x000fc60000000032 */
[----:B------:R-:W2:Y:S01]  /*a9160*/  LDL.LU R56, [R1+0x349c] ;  /* 0x00349c0001387983 */ /* 0x000ea20000300800 */
[----:B------:R-:W-:Y:S01]  /*a9170*/  ISETP.LT.AND P5, PT, R27, c[0x0][0x178], !P6 ;  /* 0x00005e001b007a0c */ /* 0x000fe200077a1270 */
[----:B------:R-:W-:Y:S01]  /*a9180*/  IMAD.WIDE R4, R3, 0x2, R10 ;  /* 0x0000000203047825 */ /* 0x000fe200078e020a */
[----:B------:R-:W-:Y:S02]  /*a9190*/  ISETP.LT.AND P6, PT, R23, c[0x0][0x178], !P6 ;  /* 0x00005e0017007a0c */ /* 0x000fe400077c1270 */
[----:B------:R-:W-:Y:S02]  /*a91a0*/  PRMT R48, R0, 0x7632, R48 ;  /* 0x0000763200307816 */ /* 0x000fe40000000030 */
[----:B------:R-:W-:Y:S02]  /*a91b0*/  ISETP.LT.AND P3, PT, R54, c[0x0][0x178], !P4 ;  /* 0x00005e0036007a0c */ /* 0x000fe40006761270 */
[C---:B------:R-:W-:Y:S02]  /*a91c0*/  IADD3 R0, R3.reuse, c[0x0][0x198], RZ ;  /* 0x0000660003007a10 */ /* 0x040fe40007ffe0ff */
[----:B------:R-:W-:Y:S01]  /*a91d0*/  ISETP.LT.AND P2, PT, R60, c[0x0][0x178], !P4 ;  /* 0x00005e003c007a0c */ /* 0x000fe20006741270 */
[----:B------:R-:W-:-:S02]  /*a91e0*/  IMAD.WIDE R6, R3, 0x2, R8 ;  /* 0x0000000203067825 */ /* 0x000fc400078e0208 */
[----:B------:R0:W-:Y:S01]  /*a91f0*/  @P5 STG.E.U16 [R4.64], R48 ;  /* 0x0000003004005986 */ /* 0x0001e2000c101508 */
[----:B------:R-:W-:Y:S02]  /*a9200*/  ISETP.LT.AND P5, PT, R27, c[0x0][0x178], !P4 ;  /* 0x00005e001b007a0c */ /* 0x000fe400067a1270 */
[----:B----4-:R-:W-:Y:S01]  /*a9210*/  ISETP.GE.AND P1, PT, R43, c[0x0][0x17c], PT ;  /* 0x00005f002b007a0c */ /* 0x010fe20003f26270 */
[----:B------:R-:W-:Y:S01]  /*a9220*/  @P6 STG.E.U16 [R6.64], R50 ;  /* 0x0000003206006986 */ /* 0x000fe2000c101508 */
[----:B------:R-:W-:Y:S01]  /*a9230*/  ISETP.LT.AND P4, PT, R23, c[0x0][0x178], !P4 ;  /* 0x00005e0017007a0c */ /* 0x000fe20006781270 */
[----:B0-----:R-:W-:Y:S01]  /*a9240*/  IMAD.WIDE R4, R0, 0x2, R46 ;  /* 0x0000000200047825 */ /* 0x001fe200078e022e */
[----:B------:R-:W-:Y:S01]  /*a9250*/  ISETP.LT.AND P6, PT, R54, c[0x0][0x178], !P1 ;  /* 0x00005e0036007a0c */ /* 0x000fe20004fc1270 */
[----:B------:R-:W4:Y:S02]  /*a9260*/  LDL.LU R43, [R1+0x3c4] ;  /* 0x0003c400012b7983 */ /* 0x000f240000300800 */
[----:B------:R-:W-:-:S02]  /*a9270*/  IMAD.WIDE R48, R0, 0x2, R44 ;  /* 0x0000000200307825 */ /* 0x000fc400078e022c */
[----:B------:R0:W-:Y:S01]  /*a9280*/  @P3 STG.E.U16 [R4.64], R59 ;  /* 0x0000003b04003986 */ /* 0x0001e2000c101508 */
[----:B------:R-:W-:-:S03]  /*a9290*/  IADD3 R3, R0, c[0x0][0x198], RZ ;  /* 0x0000660000037a10 */ /* 0x000fc60007ffe0ff */
[----:B------:R1:W-:Y:S01]  /*a92a0*/  @P2 STG.E.U16 [R48.64], R61 ;  /* 0x0000003d30002986 */ /* 0x0003e2000c101508 */
[----:B------:R-:W-:Y:S01]  /*a92b0*/  ISETP.LT.AND P2, PT, R60, c[0x0][0x178], !P1 ;  /* 0x00005e003c007a0c */ /* 0x000fe20004f41270 */
[C---:B0-----:R-:W-:Y:S01]  /*a92c0*/  IMAD.WIDE R4, R0.reuse, 0x2, R10 ;  /* 0x0000000200047825 */ /* 0x041fe200078e020a */
[----:B------:R-:W-:Y:S02]  /*a92d0*/  PRMT R50, R59, 0x7632, R50 ;  /* 0x000076323b327816 */ /* 0x000fe40000000032 */
[----:B------:R-:W4:Y:S01]  /*a92e0*/  LDL.LU R59, [R1+0x1e4] ;  /* 0x0001e400013b7983 */ /* 0x000f220000300800 */
[----:B------:R-:W-:-:S03]  /*a92f0*/  IMAD.WIDE R6, R0, 0x2, R8 ;  /* 0x0000000200067825 */ /* 0x000fc600078e0208 */
[----:B------:R0:W-:Y:S01]  /*a9300*/  @P5 STG.E.U16 [R4.64], R58 ;  /* 0x0000003a04005986 */ /* 0x0001e2000c101508 */
[----:B------:R-:W-:Y:S01]  /*a9310*/  ISETP.LT.AND P5, PT, R27, c[0x0][0x178], !P1 ;  /* 0x00005e001b007a0c */ /* 0x000fe20004fa1270 */
[----:B-1----:R-:W-:Y:S01]  /*a9320*/  IMAD.WIDE R48, R3, 0x2, R46 ;  /* 0x0000000203307825 */ /* 0x002fe200078e022e */
[----:B------:R-:W-:Y:S01]  /*a9330*/  ISETP.LT.AND P1, PT, R23, c[0x0][0x178], !P1 ;  /* 0x00005e0017007a0c */ /* 0x000fe20004f21270 */
[----:B---3--:R1:W-:Y:S01]  /*a9340*/  @P4 STG.E.U16 [R6.64], R55 ;  /* 0x0000003706004986 */ /* 0x0083e2000c101508 */
[----:B------:R-:W-:-:S03]  /*a9350*/  PRMT R0, R61, 0x7632, R0 ;  /* 0x000076323d007816 */ /* 0x000fc60000000000 */
[----:B------:R3:W-:Y:S01]  /*a9360*/  @P6 STG.E.U16 [R48.64], R50 ;  /* 0x0000003230006986 */ /* 0x0007e2000c101508 */
[----:B0-----:R-:W-:-:S04]  /*a9370*/  IMAD.WIDE R4, R3, 0x2, R10 ;  /* 0x0000000203047825 */ /* 0x001fc800078e020a */
[----:B-1----:R-:W-:Y:S01]  /*a9380*/  IMAD.WIDE R6, R3, 0x2, R44 ;  /* 0x0000000203067825 */ /* 0x002fe200078e022c */
[----:B---3--:R-:W-:-:S04]  /*a9390*/  PRMT R48, R58, 0x7632, R48 ;  /* 0x000076323a307816 */ /* 0x008fc80000000030 */
[----:B------:R-:W-:Y:S01]  /*a93a0*/  @P2 STG.E.U16 [R6.64], R0 ;  /* 0x0000000006002986 */ /* 0x000fe2000c101508 */
[----:B------:R-:W-:-:S03]  /*a93b0*/  PRMT R50, R55, 0x7632, R50 ;  /* 0x0000763237327816 */ /* 0x000fc60000000032 */
[----:B------:R0:W-:Y:S02]  /*a93c0*/  @P5 STG.E.U16 [R4.64], R48 ;  /* 0x0000003004005986 */ /* 0x0001e4000c101508 */
[----:B0-----:R-:W-:-:S05]  /*a93d0*/  IMAD.WIDE R4, R3, 0x2, R8 ;  /* 0x0000000203047825 */ /* 0x001fca00078e0208 */
[----:B------:R0:W-:Y:S01]  /*a93e0*/  @P1 STG.E.U16 [R4.64], R50 ;  /* 0x0000003204001986 */ /* 0x0001e2000c101508 */
[----:B--2---:R-:W-:-:S03]  /*a93f0*/  ISETP.GE.AND P3, PT, R51, c[0x0][0x17c], PT ;  /* 0x00005f0033007a0c */ /* 0x004fc60003f66270 */
[----:B------:R-:W2:Y:S01]  /*a9400*/  LDL.LU R51, [R1+0x224] ;  /* 0x0002240001337983 */ /* 0x000ea20000300800 */
[----:B------:R-:W-:-:S03]  /*a9410*/  ISETP.GE.AND P2, PT, R56, c[0x0][0x17c], PT ;  /* 0x00005f0038007a0c */ /* 0x000fc60003f46270 */
[----:B------:R-:W3:Y:S04]  /*a9420*/  LDL.LU R61, [R1+0x1d4] ;  /* 0x0001d400013d7983 */ /* 0x000ee80000300800 */
[----:B------:R-:W3:Y:S04]  /*a9430*/  LDL.LU R58, [R1+0x3704] ;  /* 0x00370400013a7983 */ /* 0x000ee80000300800 */
[----:B------:R-:W3:Y:S04]  /*a9440*/  LDL.LU R56, [R1+0x3f4] ;  /* 0x0003f40001387983 */ /* 0x000ee80000300800 */
[----:B------:R-:W3:Y:S04]  /*a9450*/  LDL.LU R55, [R1+0x3e4] ;  /* 0x0003e40001377983 */ /* 0x000ee80000300800 */
[----:B0-----:R-:W3:Y:S01]  /*a9460*/  LDL.LU R50, [R1+0x34a0] ;  /* 0x0034a00001327983 */ /* 0x001ee20000300800 */
[----:B------:R-:W-:-:S02]  /*a9470*/  ISETP.LT.AND P6, PT, R54, c[0x0][0x178], !P3 ;  /* 0x00005e0036007a0c */ /* 0x000fc40005fc1270 */
[----:B------:R-:W-:Y:S02]  /*a9480*/  IADD3 R0, R3, c[0x0][0x198], RZ ;  /* 0x0000660003007a10 */ /* 0x000fe40007ffe0ff */
[----:B------:R-:W-:Y:S02]  /*a9490*/  ISETP.LT.AND P4, PT, R60, c[0x0][0x178], !P3 ;  /* 0x00005e003c007a0c */ /* 0x000fe40005f81270 */
[----:B------:R-:W-:Y:S02]  /*a94a0*/  ISETP.LT.AND P5, PT, R27, c[0x0][0x178], !P3 ;  /* 0x00005e001b007a0c */ /* 0x000fe40005fa1270 */
[----:B------:R-:W-:Y:S01]  /*a94b0*/  ISETP.LT.AND P3, PT, R23, c[0x0][0x178], !P3 ;  /* 0x00005e0017007a0c */ /* 0x000fe20005f61270 */
[----:B------:R-:W-:-:S04]  /*a94c0*/  IMAD.WIDE R6, R0, 0x2, R46 ;  /* 0x0000000200067825 */ /* 0x000fc800078e022e */
[C---:B------:R-:W-:Y:S01]  /*a94d0*/  IMAD.WIDE R48, R0.reuse, 0x2, R44 ;  /* 0x0000000200307825 */ /* 0x040fe200078e022c */
[----:B----4-:R0:W-:Y:S03]  /*a94e0*/  @P6 STG.E.U16 [R6.64], R43 ;  /* 0x0000002b06006986 */ /* 0x0101e6000c101508 */
[----:B------:R-:W-:-:S04]  /*a94f0*/  IMAD.WIDE R4, R0, 0x2, R10 ;  /* 0x0000000200047825 */ /* 0x000fc800078e020a */
[----:B0-----:R-:W-:Y:S01]  /*a9500*/  IMAD.WIDE R6, R0, 0x2, R8 ;  /* 0x0000000200067825 */ /* 0x001fe200078e0208 */
[----:B------:R-:W-:Y:S04]  /*a9510*/  @P4 STG.E.U16 [R48.64], R59 ;  /* 0x0000003b30004986 */ /* 0x000fe8000c101508 */
[----:B--2---:R-:W-:Y:S04]  /*a9520*/  @P5 STG.E.U16 [R4.64], R51 ;  /* 0x0000003304005986 */ /* 0x004fe8000c101508 */
[----:B---3--:R0:W-:Y:S01]  /*a9530*/  @P3 STG.E.U16 [R6.64], R61 ;  /* 0x0000003d06003986 */ /* 0x0081e2000c101508 */
[----:B------:R-:W-:-:S03]  /*a9540*/  ISETP.GE.AND P1, PT, R50, c[0x0][0x17c], PT ;  /* 0x00005f0032007a0c */ /* 0x000fc60003f26270 */
[----:B------:R-:W2:Y:S01]  /*a9550*/  LDL.LU R50, [R1+0x34a4] ;  /* 0x0034a40001327983 */ /* 0x000ea20000300800 */
[----:B0-----:R-:W-:-:S03]  /*a9560*/  PRMT R6, R59, 0x7632, R6 ;  /* 0x000076323b067816 */ /* 0x001fc60000000006 */
[----:B------:R-:W3:Y:S01]  /*a9570*/  LDL.LU R59, [R1+0x34a8] ;  /* 0x0034a800013b7983 */ /* 0x000ee20000300800 */
[----:B------:R-:W-:Y:S02]  /*a9580*/  ISETP.LT.AND P6, PT, R54, c[0x0][0x178], !P2 ;  /* 0x00005e0036007a0c */ /* 0x000fe400057c1270 */
[----:B------:R-:W-:Y:S02]  /*a9590*/  ISETP.LT.AND P4, PT, R60, c[0x0][0x178], !P2 ;  /* 0x00005e003c007a0c */ /* 0x000fe40005781270 */
[----:B------:R-:W-:Y:S02]  /*a95a0*/  IADD3 R3, R0, c[0x0][0x198], RZ ;  /* 0x0000660000037a10 */ /* 0x000fe40007ffe0ff */
[----:B------:R-:W-:Y:S02]  /*a95b0*/  PRMT R0, R43, 0x7632, R0 ;  /* 0x000076322b007816 */ /* 0x000fe40000000000 */
[----:B------:R-:W-:Y:S01]  /*a95c0*/  ISETP.LT.AND P3, PT, R27, c[0x0][0x178], !P2 ;  /* 0x00005e001b007a0c */ /* 0x000fe20005761270 */
[----:B------:R-:W-:-:S04]  /*a95d0*/  IMAD.WIDE R48, R3, 0x2, R46 ;  /* 0x0000000203307825 */ /* 0x000fc800078e022e */
[----:B------:R-:W-:Y:S01]  /*a95e0*/  IMAD.WIDE R4, R3, 0x2, R44 ;  /* 0x0000000203047825 */ /* 0x000fe200078e022c */
[----:B------:R0:W-:Y:S01]  /*a95f0*/  @P6 STG.E.U16 [R48.64], R0 ;  /* 0x0000000030006986 */ /* 0x0001e2000c101508 */
[----:B------:R-:W-:Y:S02]  /*a9600*/  ISETP.LT.AND P2, PT, R23, c[0x0][0x178], !P2 ;  /* 0x00005e0017007a0c */ /* 0x000fe40005741270 */
[----:B------:R-:W-:Y:S01]  /*a9610*/  ISETP.LT.AND P5, PT, R54, c[0x0][0x178], !P1 ;  /* 0x00005e0036007a0c */ /* 0x000fe20004fa1270 */
[----:B------:R1:W-:Y:S01]  /*a9620*/  @P4 STG.E.U16 [R4.64], R6 ;  /* 0x0000000604004986 */ /* 0x0003e2000c101508 */
[----:B------:R-:W-:Y:S02]  /*a9630*/  ISETP.LT.AND P4, PT, R60, c[0x0][0x178], !P1 ;  /* 0x00005e003c007a0c */ /* 0x000fe40004f81270 */
[----:B------:R-:W-:Y:S01]  /*a9640*/  PRMT R52, R51, 0x7632, R52 ;  /* 0x0000763233347816 */ /* 0x000fe20000000034 */
[----:B------:R-:W4:Y:S01]  /*a9650*/  LDL.LU R43, [R1+0x214] ;  /* 0x00021400012b7983 */ /* 0x000f220000300800 */
[----:B0-----:R-:W-:-:S02]  /*a9660*/  IADD3 R0, R3, c[0x0][0x198], RZ ;  /* 0x0000660003007a10 */ /* 0x001fc40007ffe0ff */
[----:B------:R-:W-:Y:S01]  /*a9670*/  PRMT R53, R61, 0x7632, R53 ;  /* 0x000076323d357816 */ /* 0x000fe20000000035 */
[----:B-1----:R-:W-:-:S04]  /*a9680*/  IMAD.WIDE R4, R3, 0x2, R10 ;  /* 0x0000000203047825 */ /* 0x002fc800078e020a */
[----:B------:R-:W-:Y:S01]  /*a9690*/  IMAD.WIDE R6, R3, 0x2, R8 ;  /* 0x0000000203067825 */ /* 0x000fe200078e0208 */
[----:B------:R0:W-:Y:S03]  /*a96a0*/  @P3 STG.E.U16 [R4.64], R52 ;  /* 0x0000003404003986 */ /* 0x0001e6000c101508 */
[C---:B------:R-:W-:Y:S01]  /*a96b0*/  IMAD.WIDE R48, R0.reuse, 0x2, R46 ;  /* 0x0000000200307825 */ /* 0x040fe200078e022e */
[----:B------:R1:W-:Y:S04]  /*a96c0*/  @P2 STG.E.U16 [R6.64], R53 ;  /* 0x0000003506002986 */ /* 0x0003e8000c101508 */
[----:B------:R2:W-:Y:S01]  /*a96d0*/  @P5 STG.E.U16 [R48.64], R56 ;  /* 0x0000003830005986 */ /* 0x0005e2000c101508 */
[----:B------:R-:W-:-:S02]  /*a96e0*/  IADD3 R3, R0, c[0x0][0x198], RZ ;  /* 0x0000660000037a10 */ /* 0x000fc40007ffe0ff */
[----:B0-----:R-:W-:Y:S01]  /*a96f0*/  PRMT R52, R56, 0x7632, R52 ;  /* 0x0000763238347816 */ /* 0x001fe20000000034 */
[----:B------:R-:W-:Y:S01]  /*a9700*/  IMAD.WIDE R4, R0, 0x2, R10 ;  /* 0x0000000200047825 */ /* 0x000fe200078e020a */
[----:B-1----:R-:W-:-:S03]  /*a9710*/  PRMT R53, R55, 0x7632, R53 ;  /* 0x0000763237357816 */ /* 0x002fc60000000035 */
[----:B------:R-:W-:Y:S01]  /*a9720*/  IMAD.WIDE R6, R0, 0x2, R8 ;  /* 0x0000000200067825 */ /* 0x000fe200078e0208 */
[----:B--2---:R-:W-:-:S03]  /*a9730*/  ISETP.GE.AND P6, PT, R50, c[0x0][0x17c], PT ;  /* 0x00005f0032007a0c */ /* 0x004fc60003fc6270 */
[----:B------:R-:W-:-:S05]  /*a9740*/  IMAD.WIDE R50, R0, 0x2, R44 ;  /* 0x0000000200327825 */ /* 0x000fca00078e022c */
[----:B------:R0:W-:Y:S01]  /*a9750*/  @P4 STG.E.U16 [R50.64], R55 ;  /* 0x0000003732004986 */ /* 0x0001e2000c101508 */
[----:B---3--:R-:W-:-:S03]  /*a9760*/  ISETP.GE.AND P4, PT, R59, c[0x0][0x17c], PT ;  /* 0x00005f003b007a0c */ /* 0x008fc60003f86270 */
[----:B------:R-:W2:Y:S04]  /*a9770*/  LDL.LU R59, [R1+0x474] ;  /* 0x00047400013b7983 */ /* 0x000ea80000300800 */
[----:B------:R-:W3:Y:S04]  /*a9780*/  LDL.LU R61, [R1+0x464] ;  /* 0x00046400013d7983 */ /* 0x000ee80000300800 */
        /* <DEDUP_REMOVED lines=12> */
[----:B------:R0:W-:Y:S04]  /*a9850*/  @P3 STG.E.U16 [R50.64], R53 ;  /* 0x0000003532003986 */ /* 0x0001e8000c101508 */
[----:B0-----:R-:W2:Y:S01]  /*a9860*/  LDL.LU R51, [R1+0x34b0] ;  /* 0x0034b00001337983 */ /* 0x001ea20000300800 */
[----:B------:R-:W-:-:S03]  /*a9870*/  PRMT R50, R43, 0x7632, R50 ;  /* 0x000076322b327816 */ /* 0x000fc60000000032 */
        /* <DEDUP_REMOVED lines=20> */
[----:B---3--:R3:W-:Y:S01]  /*a99c0*/  @P2 STG.E.U16 [R48.64], R61 ;  /* 0x0000003d30002986 */ /* 0x0087e2000c101508 */
[----:B------:R-:W-:Y:S01]  /*a99d0*/  ISETP.LT.AND P2, PT, R60, c[0x0][0x178], !P1 ;  /* 0x00005e003c007a0c */ /* 0x000fe20004f41270 */
[----:B-1----:R-:W-:Y:S01]  /*a99e0*/  IMAD.WIDE R6, R0, 0x2, R8 ;  /* 0x0000000200067825 */ /* 0x002fe200078e0208 */
[----:B------:R-:W-:-:S03]  /*a99f0*/  PRMT R50, R59, 0x7632, R50 ;  /* 0x000076323b327816 */ /* 0x000fc60000000032 */
[----:B0-----:R-:W-:Y:S01]  /*a9a00*/  IMAD.WIDE R4, R0, 0x2, R10 ;  /* 0x0000000200047825 */ /* 0x001fe200078e020a */
[----:B------:R-:W4:Y:S01]  /*a9a10*/  LDL.LU R59, [R1+0x484] ;  /* 0x00048400013b7983 */ /* 0x000f220000300800 */
[----:B------:R-:W-:Y:S02]  /*a9a20*/  PRMT R0, R61, 0x7632, R0 ;  /* 0x000076323d007816 */ /* 0x000fe40000000000 */
[----:B---3--:R-:W-:Y:S01]  /*a9a30*/  IMAD.WIDE R48, R3, 0x2, R46 ;  /* 0x0000000203307825 */ /* 0x008fe200078e022e */
[----:B------:R0:W-:Y:S01]  /*a9a40*/  @P5 STG.E.U16 [R4.64], R55 ;  /* 0x0000003704005986 */ /* 0x0001e2000c101508 */
[----:B------:R-:W-:-:S03]  /*a9a50*/  ISETP.LT.AND P5, PT, R27, c[0x0][0x178], !P1 ;  /* 0x00005e001b007a0c */ /* 0x000fc60004fa1270 */
[----:B------:R-:W-:Y:S01]  /*a9a60*/  @P4 STG.E.U16 [R6.64], R57 ;  /* 0x0000003906004986 */ /* 0x000fe2000c101508 */
[----:B------:R-:W-:-:S03]  /*a9a70*/  ISETP.LT.AND P1, PT, R23, c[0x0][0x178], !P1 ;  /* 0x00005e0017007a0c */ /* 0x000fc60004f21270 */
[----:B------:R1:W-:Y:S01]  /*a9a80*/  @P6 STG.E.U16 [R48.64], R50 ;  /* 0x0000003230006986 */ /* 0x0003e2000c101508 */
[----:B0-----:R-:W-:-:S05]  /*a9a90*/  IMAD.WIDE R4, R3, 0x2, R44 ;  /* 0x0000000203047825 */ /* 0x001fca00078e022c */
[----:B------:R0:W-:Y:S01]  /*a9aa0*/  @P2 STG.E.U16 [R4.64], R0 ;  /* 0x0000000004002986 */ /* 0x0001e2000c101508 */
[----:B-1----:R-:W-:Y:S02]  /*a9ab0*/  PRMT R48, R55, 0x7632, R48 ;  /* 0x0000763237307816 */ /* 0x002fe40000000030 */
[----:B------:R-:W-:Y:S01]  /*a9ac0*/  PRMT R50, R57, 0x7632, R50 ;  /* 0x0000763239327816 */ /* 0x000fe20000000032 */
[C---:B------:R-:W-:Y:S01]  /*a9ad0*/  IMAD.WIDE R6, R3.reuse, 0x2, R10 ;  /* 0x0000000203067825 */ /* 0x040fe200078e020a */
[----:B0-----:R-:W-:-:S03]  /*a9ae0*/  IADD3 R0, R3, c[0x0][0x198], RZ ;  /* 0x0000660003007a10 */ /* 0x001fc60007ffe0ff */
[----:B------:R-:W-:Y:S01]  /*a9af0*/  IMAD.WIDE R4, R3, 0x2, R8 ;  /* 0x0000000203047825 */ /* 0x000fe200078e0208 */
[----:B------:R0:W-:Y:S04]  /*a9b00*/  @P5 STG.E.U16 [R6.64], R48 ;  /* 0x0000003006005986 */ /* 0x0001e8000c101508 */
[----:B------:R1:W-:Y:S01]  /*a9b10*/  @P1 STG.E.U16 [R4.64], R50 ;  /* 0x0000003204001986 */ /* 0x0003e2000c101508 */
[C---:B------:R-:W-:Y:S01]  /*a9b20*/  IADD3 R3, R0.reuse, c[0x0][0x198], RZ ;  /* 0x0000660000037a10 */ /* 0x040fe20007ffe0ff */
[----:B0-----:R-:W-:-:S04]  /*a9b30*/  IMAD.WIDE R6, R0, 0x2, R46 ;  /* 0x0000000200067825 */ /* 0x001fc800078e022e */
[----:B------:R-:W-:-:S04]  /*a9b40*/  IMAD.WIDE R48, R0, 0x2, R44 ;  /* 0x0000000200307825 */ /* 0x000fc800078e022c */
[----:B-1----:R-:W-:Y:S01]  /*a9b50*/  IMAD.WIDE R4, R0, 0x2, R10 ;  /* 0x0000000200047825 */ /* 0x002fe200078e020a */
[----:B--2---:R-:W-:Y:S02]  /*a9b60*/  ISETP.GE.AND P3, PT, R51, c[0x0][0x17c], PT ;  /* 0x00005f0033007a0c */ /* 0x004fe40003f66270 */
[----:B------:R-:W2:Y:S01]  /*a9b70*/  LDL.LU R51, [R1+0x494] ;  /* 0x0004940001337983 */ /* 0x000ea20000300800 */
[----:B----4-:R-:W-:-:S03]  /*a9b80*/  ISETP.GE.AND P2, PT, R43, c[0x0][0x17c], PT ;  /* 0x00005f002b007a0c */ /* 0x010fc60003f46270 */
[----:B------:R-:W3:Y:S04]  /*a9b90*/  LDL.LU R61, [R1+0x314] ;  /* 0x00031400013d7983 */ /* 0x000ee80000300800 */
[----:B------:R-:W4:Y:S01]  /*a9ba0*/  LDL.LU R55, [R1+0x3c8] ;  /* 0x0003c80001377983 */ /* 0x000f220000300800 */
[----:B------:R-:W-:-:S03]  /*a9bb0*/  ISETP.LT.AND P6, PT, R54, c[0x0][0x178], !P3 ;  /* 0x00005e0036007a0c */ /* 0x000fc60005fc1270 */
        /* <DEDUP_REMOVED lines=20> */
[----:B----4-:R-:W-:-:S02]  /*a9d00*/  ISETP.GE.AND P1, PT, R57, c[0x0][0x17c], PT ;  /* 0x00005f0039007a0c */ /* 0x010fc40003f26270 */
[----:B-1----:R-:W-:Y:S02]  /*a9d10*/  PRMT R6, R59, 0x7632, R6 ;  /* 0x000076323b067816 */ /* 0x002fe40000000006 */
[----:B------:R-:W-:Y:S01]  /*a9d20*/  ISETP.LT.AND P5, PT, R54, c[0x0][0x178], !P1 ;  /* 0x00005e0036007a0c */ /* 0x000fe20004fa1270 */
[----:B------:R-:W3:Y:S01]  /*a9d30*/  LDL.LU R59, [R1+0x1d8] ;  /* 0x0001d800013b7983 */ /* 0x000ee20000300800 */
[----:B--2---:R-:W-:-:S03]  /*a9d40*/  IADD3 R0, R3, c[0x0][0x198], RZ ;  /* 0x0000660003007a10 */ /* 0x004fc60007ffe0ff */
[----:B------:R0:W-:Y:S01]  /*a9d50*/  @P4 STG.E.U16 [R4.64], R6 ;  /* 0x0000000604004986 */ /* 0x0001e2000c101508 */
[----:B------:R-:W-:Y:S02]  /*a9d60*/  ISETP.LT.AND P4, PT, R60, c[0x0][0x178], !P1 ;  /* 0x00005e003c007a0c */ /* 0x000fe40004f81270 */
[----:B------:R-:W-:Y:S01]  /*a9d70*/  PRMT R52, R51, 0x7632, R52 ;  /* 0x0000763233347816 */ /* 0x000fe20000000034 */
[----:B------:R-:W-:Y:S01]  /*a9d80*/  IMAD.WIDE R48, R0, 0x2, R46 ;  /* 0x0000000200307825 */ /* 0x000fe200078e022e */
[----:B------:R-:W-:Y:S02]  /*a9d90*/  PRMT R53, R61, 0x7632, R53 ;  /* 0x000076323d357816 */ /* 0x000fe40000000035 */
[----:B------:R-:W-:Y:S01]  /*a9da0*/  ISETP.GE.AND P6, PT, R50, c[0x0][0x17c], PT ;  /* 0x00005f0032007a0c */ /* 0x000fe20003fc6270 */
[----:B------:R-:W-:Y:S01]  /*a9db0*/  IMAD.WIDE R50, R0, 0x2, R44 ;  /* 0x0000000200327825 */ /* 0x000fe200078e022c */
[----:B------:R-:W2:Y:S03]  /*a9dc0*/  LDL.LU R61, [R1+0x3f8] ;  /* 0x0003f800013d7983 */ /* 0x000ea60000300800 */
[C---:B0-----:R-:W-:Y:S01]  /*a9dd0*/  IMAD.WIDE R4, R3.reuse, 0x2, R10 ;  /* 0x0000000203047825 */ /* 0x041fe200078e020a */
[----:B------:R-:W4:Y:S03]  /*a9de0*/  LDL.LU R57, [R1+0x3e8] ;  /* 0x0003e80001397983 */ /* 0x000f260000300800 */
[----:B------:R-:W-:Y:S01]  /*a9df0*/  IMAD.WIDE R6, R3, 0x2, R8 ;  /* 0x0000000203067825 */ /* 0x000fe200078e0208 */
[----:B------:R0:W-:Y:S01]  /*a9e00*/  @P3 STG.E.U16 [R4.64], R52 ;  /* 0x0000003404003986 */ /* 0x0001e2000c101508 */
[----:B------:R-:W-:-:S03]  /*a9e10*/  ISETP.GE.AND P3, PT, R56, c[0x0][0x17c], PT ;  /* 0x00005f0038007a0c */ /* 0x000fc60003f66270 */
        /* <DEDUP_REMOVED lines=21> */
[----:B------:R0:W-:Y:S02]  /*a9f70*/  @P4 STG.E.U16 [R50.64], R53 ;  /* 0x0000003532004986 */ /* 0x0001e4000c101508 */
[----:B0-----:R-:W-:-:S02]  /*a9f80*/  PRMT R50, R59, 0x7632, R50 ;  /* 0x000076323b327816 */ /* 0x001fc40000000032 */
[----:B------:R-:W2:Y:S04]  /*a9f90*/  LDL.LU R59, [R1+0x34c8] ;  /* 0x0034c800013b7983 */ /* 0x000ea80000300800 */
[----:B------:R-:W3:Y:S01]  /*a9fa0*/  LDL.LU R51, [R1+0x34cc] ;  /* 0x0034cc0001337983 */ /* 0x000ee20000300800 */
[----:B------:R-:W-:Y:S02]  /*a9fb0*/  ISETP.LT.AND P5, PT, R27, c[0x0][0x178], !P6 ;  /* 0x00005e001b007a0c */ /* 0x000fe400077a1270 */
[----:B------:R-:W-:Y:S02]  /*a9fc0*/  ISETP.LT.AND P6, PT, R23, c[0x0][0x178], !P6 ;  /* 0x00005e0017007a0c */ /* 0x000fe400077c1270 */
[----:B------:R-:W-:Y:S01]  /*a9fd0*/  ISETP.LT.AND P4, PT, R54, c[0x0][0x178], !P3 ;  /* 0x00005e0036007a0c */ /* 0x000fe20005f81270 */
[----:B------:R-:W-:Y:S01]  /*a9fe0*/  IMAD.WIDE R4, R3, 0x2, R10 ;  /* 0x0000000203047825 */ /* 0x000fe200078e020a */
[----:B------:R-:W-:-:S02]  /*a9ff0*/  PRMT R48, R0, 0x7632, R48 ;  /* 0x0000763200307816 */ /* 0x000fc40000000030 */
[----:B------:R-:W-:Y:S02]  /*aa000*/  ISETP.LT.AND P2, PT, R60, c[0x0][0x178], !P3 ;  /* 0x00005e003c007a0c */ /* 0x000fe40005f41270 */
[C---:B------:R-:W-:Y:S01]  /*aa010*/  IADD3 R0, R3.reuse, c[0x0][0x198], RZ ;  /* 0x0000660003007a10 */ /* 0x040fe20007ffe0ff */
[----:B------:R-:W-:Y:S02]  /*aa020*/  IMAD.WIDE R6, R3, 0x2, R8 ;  /* 0x0000000203067825 */ /* 0x000fe400078e0208 */
[----:B------:R0:W-:Y:S01]  /*aa030*/  @P5 STG.E.U16 [R4.64], R48 ;  /* 0x0000003004005986 */ /* 0x0001e2000c101508 */
[----:B------:R-:W-:-:S03]  /*aa040*/  ISETP.GE.AND P1, PT, R55, c[0x0][0x17c], PT ;  /* 0x00005f0037007a0c */ /* 0x000fc60003f26270 */
[----:B------:R-:W3:Y:S01]  /*aa050*/  LDL.LU R55, [R1+0x478] ;  /* 0x0004780001377983 */ /* 0x000ee20000300800 */
[----:B------:R-:W-:-:S03]  /*aa060*/  IADD3 R3, R0, c[0x0][0x198], RZ ;  /* 0x0000660000037a10 */ /* 0x000fc60007ffe0ff */
[----:B------:R1:W-:Y:S01]  /*aa070*/  @P6 STG.E.U16 [R6.64], R50 ;  /* 0x0000003206006986 */ /* 0x0003e2000c101508 */
[----:B0-----:R-:W-:-:S04]  /*aa080*/  IMAD.WIDE R4, R0, 0x2, R46 ;  /* 0x0000000200047825 */ /* 0x001fc800078e022e */
[C---:B------:R-:W-:Y:S01]  /*aa090*/  IMAD.WIDE R48, R0.reuse, 0x2, R44 ;  /* 0x0000000200307825 */ /* 0x040fe200078e022c */
[----:B------:R0:W-:Y:S01]  /*aa0a0*/  @P4 STG.E.U16 [R4.64], R61 ;  /* 0x0000003d04004986 */ /* 0x0001e2000c101508 */
[----:B-1----:R-:W-:Y:S02]  /*aa0b0*/  PRMT R50, R61, 0x7632, R50 ;  /* 0x000076323d327816 */ /* 0x002fe40000000032 */
[C---:B------:R-:W-:Y:S01]  /*aa0c0*/  IMAD.WIDE R6, R0.reuse, 0x2, R8 ;  /* 0x0000000200067825 */ /* 0x040fe200078e0208 */
[----:B----4-:R1:W-:Y:S04]  /*aa0d0*/  @P2 STG.E.U16 [R48.64], R57 ;  /* 0x0000003930002986 */ /* 0x0103e8000c101508 */
[----:B0-----:R-:W4:Y:S01]  /*aa0e0*/  LDL.LU R61, [R1+0x468] ;  /* 0x00046800013d7983 */ /* 0x001f220000300800 */
[----:B------:R-:W-:Y:S01]  /*aa0f0*/  IMAD.WIDE R4, R0, 0x2, R10 ;  /* 0x0000000200047825 */ /* 0x000fe200078e020a */
[----:B------:R-:W-:-:S02]  /*aa100*/  PRMT R0, R57, 0x7632, R0 ;  /* 0x0000763239007816 */ /* 0x000fc40000000000 */
[----:B--2---:R-:W-:Y:S02]  /*aa110*/  ISETP.GE.AND P4, PT, R59, c[0x0][0x17c], PT ;  /* 0x00005f003b007a0c */ /* 0x004fe40003f86270 */
[----:B------:R-:W2:Y:S04]  /*aa120*/  LDL.LU R59, [R1+0x3700] ;  /* 0x00370000013b7983 */ /* 0x000ea80000300800 */
[----:B-1----:R-:W2:Y:S01]  /*aa130*/  LDL.LU R57, [R1+0x408] ;  /* 0x0004080001397983 */ /* 0x002ea20000300800 */
[----:B------:R-:W-:Y:S02]  /*aa140*/  ISETP.LT.AND P5, PT, R27, c[0x0][0x178], !P3 ;  /* 0x00005e001b007a0c */ /* 0x000fe40005fa1270 */
[----:B------:R-:W-:Y:S02]  /*aa150*/  ISETP.LT.AND P3, PT, R23, c[0x0][0x178], !P3 ;  /* 0x00005e0017007a0c */ /* 0x000fe40005f61270 */
[----:B------:R-:W-:-:S02]  /*aa160*/  ISETP.LT.AND P6, PT, R54, c[0x0][0x178], !P1 ;  /* 0x00005e0036007a0c */ /* 0x000fc40004fc1270 */
[----:B------:R-:W-:Y:S01]  /*aa170*/  ISETP.LT.AND P2, PT, R60, c[0x0][0x178], !P1 ;  /* 0x00005e003c007a0c */ /* 0x000fe20004f41270 */
[----:B------:R-:W-:-:S06]  /*aa180*/  IMAD.WIDE R48, R3, 0x2, R46 ;  /* 0x0000000203307825 */ /* 0x000fcc00078e022e */
[----:B------:R0:W-:Y:S04]  /*aa190*/  @P5 STG.E.U16 [R4.64], R56 ;  /* 0x0000003804005986 */ /* 0x0001e8000c101508 */
[----:B------:R-:W-:Y:S04]  /*aa1a0*/  @P3 STG.E.U16 [R6.64], R43 ;  /* 0x0000002b06003986 */ /* 0x000fe8000c101508 */
[----:B------:R1:W-:Y:S01]  /*aa1b0*/  @P6 STG.E.U16 [R48.64], R50 ;  /* 0x0000003230006986 */ /* 0x0003e2000c101508 */
[----:B0-----:R-:W-:Y:S01]  /*aa1c0*/  IMAD.WIDE R4, R3, 0x2, R44 ;  /* 0x0000000203047825 */ /* 0x001fe200078e022c */
[----:B------:R-:W-:-:S04]  /*aa1d0*/  ISETP.LT.AND P5, PT, R27, c[0x0][0x178], !P1 ;  /* 0x00005e001b007a0c */ /* 0x000fc80004fa1270 */
[----:B------:R0:W-:Y:S01]  /*aa1e0*/  @P2 STG.E.U16 [R4.64], R0 ;  /* 0x0000000004002986 */ /* 0x0001e2000c101508 */
[----:B---3--:R-:W-:-:S03]  /*aa1f0*/  ISETP.GE.AND P2, PT, R51, c[0x0][0x17c], PT ;  /* 0x00005f0033007a0c */ /* 0x008fc60003f46270 */
[----:B------:R-:W3:Y:S01]  /*aa200*/  LDL.LU R51, [R1+0x34d0] ;  /* 0x0034d00001337983 */ /* 0x000ee20000300800 */
[----:B-1----:R-:W-:Y:S01]  /*aa210*/  PRMT R48, R56, 0x7632, R48 ;  /* 0x0000763238307816 */ /* 0x002fe20000000030 */
[----:B------:R-:W-:Y:S01]  /*aa220*/  IMAD.WIDE R6, R3, 0x2, R10 ;  /* 0x0000000203067825 */ /* 0x000fe200078e020a */
[----:B------:R-:W-:Y:S02]  /*aa230*/  ISETP.LT.AND P1, PT, R23, c[0x0][0x178], !P1 ;  /* 0x00005e0017007a0c */ /* 0x000fe40004f21270 */
[----:B------:R-:W-:Y:S02]  /*aa240*/  ISETP.LT.AND P6, PT, R54, c[0x0][0x178], !P4 ;  /* 0x00005e0036007a0c */ /* 0x000fe400067c1270 */
[----:B------:R-:W-:Y:S01]  /*aa250*/  ISETP.LT.AND P3, PT, R60, c[0x0][0x178], !P4 ;  /* 0x00005e003c007a0c */ /* 0x000fe20006761270 */
[----:B------:R1:W-:Y:S01]  /*aa260*/  @P5 STG.E.U16 [R6.64], R48 ;  /* 0x0000003006005986 */ /* 0x0003e2000c101508 */
[----:B0-----:R-:W-:Y:S02]  /*aa270*/  IADD3 R0, R3, c[0x0][0x198], RZ ;  /* 0x0000660003007a10 */ /* 0x001fe40007ffe0ff */
[----:B------:R-:W-:Y:S01]  /*aa280*/  ISETP.LT.AND P5, PT, R27, c[0x0][0x178], !P4 ;  /* 0x00005e001b007a0c */ /* 0x000fe200067a1270 */
[----:B------:R-:W-:Y:S01]  /*aa290*/  IMAD.WIDE R4, R3, 0x2, R8 ;  /* 0x0000000203047825 */ /* 0x000fe200078e0208 */
[----:B------:R-:W-:-:S02]  /*aa2a0*/  PRMT R50, R43, 0x7632, R50 ;  /* 0x000076322b327816 */ /* 0x000fc40000000032 */
[----:B------:R-:W-:Y:S01]  /*aa2b0*/  ISETP.LT.AND P4, PT, R23, c[0x0][0x178], !P4 ;  /* 0x00005e0017007a0c */ /* 0x000fe20006781270 */
[----:B------:R-:W3:Y:S01]  /*aa2c0*/  LDL.LU R43, [R1+0x4a8] ;  /* 0x0004a800012b7983 */ /* 0x000ee20000300800 */
[----:B-1----:R-:W-:-:S03]  /*aa2d0*/  IMAD.WIDE R6, R0, 0x2, R46 ;  /* 0x0000000200067825 */ /* 0x002fc600078e022e */
[----:B------:R0:W-:Y:S01]  /*aa2e0*/  @P1 STG.E.U16 [R4.64], R50 ;  /* 0x0000003204001986 */ /* 0x0001e2000c101508 */
[----:B------:R-:W-:-:S03]  /*aa2f0*/  IMAD.WIDE R48, R0, 0x2, R44 ;  /* 0x0000000200307825 */ /* 0x000fc600078e022c */
[----:B------:R-:W3:Y:S01]  /*aa300*/  LDL.LU R56, [R1+0x488] ;  /* 0x0004880001387983 */ /* 0x000ee20000300800 */
[----:B------:R-:W-:-:S03]  /*aa310*/  IADD3 R3, R0, c[0x0][0x198], RZ ;  /* 0x0000660000037a10 */ /* 0x000fc60007ffe0ff */
[----:B------:R1:W-:Y:S01]  /*aa320*/  @P6 STG.E.U16 [R6.64], R55 ;  /* 0x0000003706006986 */ /* 0x0003e2000c101508 */
[----:B0-----:R-:W-:-:S03]  /*aa330*/  IMAD.WIDE R4, R0, 0x2, R10 ;  /* 0x0000000200047825 */ /* 0x001fc600078e020a */
[----:B------:R-:W3:Y:S04]  /*aa340*/  LDL.LU R50, [R1+0x34d4] ;  /* 0x0034d40001327983 */ /* 0x000ee80000300800 */
[----:B----4-:R-:W-:Y:S01]  /*aa350*/  @P3 STG.E.U16 [R48.64], R61 ;  /* 0x0000003d30003986 */ /* 0x010fe2000c101508 */
[----:B-1----:R-:W-:Y:S01]  /*aa360*/  IMAD.WIDE R6, R0, 0x2, R8 ;  /* 0x0000000200067825 */ /* 0x002fe200078e0208 */
[----:B------:R-:W-:Y:S02]  /*aa370*/  PRMT R0, R55, 0x7632, R0 ;  /* 0x0000763237007816 */ /* 0x000fe40000000000 */
[----:B------:R-:W4:Y:S04]  /*aa380*/  LDL.LU R55, [R1+0x34d8] ;  /* 0x0034d80001377983 */ /* 0x000f280000300800 */
[----:B--2---:R-:W-:Y:S04]  /*aa390*/  @P5 STG.E.U16 [R4.64], R57 ;  /* 0x0000003904005986 */ /* 0x004fe8000c101508 */
[----:B------:R0:W-:Y:S02]  /*aa3a0*/  @P4 STG.E.U16 [R6.64], R58 ;  /* 0x0000003a06004986 */ /* 0x0001e4000c101508 */
[----:B0-----:R-:W-:-:S02]  /*aa3b0*/  PRMT R6, R61, 0x7632, R6 ;  /* 0x000076323d067816 */ /* 0x001fc40000000006 */
[----:B------:R-:W2:Y:S01]  /*aa3c0*/  LDL.LU R61, [R1+0x498] ;  /* 0x00049800013d7983 */ /* 0x000ea20000300800 */
[----:B------:R-:W-:Y:S02]  /*aa3d0*/  ISETP.LT.AND P6, PT, R54, c[0x0][0x178], !P2 ;  /* 0x00005e0036007a0c */ /* 0x000fe400057c1270 */
[----:B------:R-:W-:Y:S01]  /*aa3e0*/  ISETP.LT.AND P1, PT, R60, c[0x0][0x178], !P2 ;  /* 0x00005e003c007a0c */ /* 0x000fe20005721270 */
[----:B------:R-:W-:Y:S01]  /*aa3f0*/  IMAD.WIDE R48, R3, 0x2, R46 ;  /* 0x0000000203307825 */ /* 0x000fe200078e022e */
[----:B------:R-:W-:Y:S02]  /*aa400*/  ISETP.LT.AND P4, PT, R27, c[0x0][0x178], !P2 ;  /* 0x00005e001b007a0c */ /* 0x000fe40005781270 */
[----:B------:R-:W-:Y:S01]  /*aa410*/  ISETP.LT.AND P2, PT, R23, c[0x0][0x178], !P2 ;  /* 0x00005e0017007a0c */ /* 0x000fe20005741270 */
[----:B------:R-:W-:-:S06]  /*aa420*/  IMAD.WIDE R4, R3, 0x2, R44 ;  /* 0x0000000203047825 */ /* 0x000fcc00078e022c */
[----:B------:R0:W-:Y:S01]  /*aa430*/  @P6 STG.E.U16 [R48.64], R0 ;  /* 0x0000000030006986 */ /* 0x0001e2000c101508 */
[----:B---3--:R-:W-:-:S04]  /*aa440*/  ISETP.GE.AND P3, PT, R51, c[0x0][0x17c], PT ;  /* 0x00005f0033007a0c */ /* 0x008fc80003f66270 */
[----:B------:R-:W-:Y:S01]  /*aa450*/  ISETP.LT.AND P6, PT, R54, c[0x0][0x178], !P3 ;  /* 0x00005e0036007a0c */ /* 0x000fe20005fc1270 */
[----:B------:R1:W-:Y:S01]  /*aa460*/  @P1 STG.E.U16 [R4.64], R6 ;  /* 0x0000000604001986 */ /* 0x0003e2000c101508 */
[----:B------:R-:W-:Y:S02]  /*aa470*/  PRMT R52, R57, 0x7632, R52 ;  /* 0x0000763239347816 */ /* 0x000fe40000000034 */
[C---:B0-----:R-:W-:Y:S02]  /*aa480*/  IADD3 R0, R3.reuse, c[0x0][0x198], RZ ;  /* 0x0000660003007a10 */ /* 0x041fe40007ffe0ff */
[----:B------:R-:W-:Y:S02]  /*aa490*/  PRMT R53, R58, 0x7632, R53 ;  /* 0x000076323a357816 */ /* 0x000fe40000000035 */
[----:B------:R-:W-:Y:S01]  /*aa4a0*/  ISETP.LT.AND P5, PT, R60, c[0x0][0x178], !P3 ;  /* 0x00005e003c007a0c */ /* 0x000fe20005fa1270 */
[----:B------:R-:W-:Y:S01]  /*aa4b0*/  IMAD.WIDE R48, R0, 0x2, R46 ;  /* 0x0000000200307825 */ /* 0x000fe200078e022e */
[----:B------:R-:W3:Y:S03]  /*aa4c0*/  LDL.LU R58, [R1+0x318] ;  /* 0x00031800013a7983 */ /* 0x000ee60000300800 */
[----:B-1----:R-:W-:-:S04]  /*aa4d0*/  IMAD.WIDE R4, R3, 0x2, R10 ;  /* 0x0000000203047825 */ /* 0x002fc800078e020a */
[----:B------:R-:W-:Y:S01]  /*aa4e0*/  IMAD.WIDE R6, R3, 0x2, R8 ;  /* 0x0000000203067825 */ /* 0x000fe200078e0208 */
[----:B------:R0:W-:Y:S04]  /*aa4f0*/  @P4 STG.E.U16 [R4.64], R52 ;  /* 0x0000003404004986 */ /* 0x0001e8000c101508 */
[----:B------:R1:W-:Y:S04]  /*aa500*/  @P2 STG.E.U16 [R6.64], R53 ;  /* 0x0000003506002986 */ /* 0x0003e8000c101508 */
[----:B------:R4:W-:Y:S01]  /*aa510*/  @P6 STG.E.U16 [R48.64], R43 ;  /* 0x0000002b30006986 */ /* 0x0009e2000c101508 */
[----:B------:R-:W-:-:S02]  /*aa520*/  ISETP.LT.AND P6, PT, R27, c[0x0][0x178], !P3 ;  /* 0x00005e001b007a0c */ /* 0x000fc40005fc1270 */
[----:B------:R-:W-:Y:S01]  /*aa530*/  ISETP.GE.AND P1, PT, R50, c[0x0][0x17c], PT ;  /* 0x00005f0032007a0c */ /* 0x000fe20003f26270 */
[----:B------:R-:W-:Y:S01]  /*aa540*/  IMAD.WIDE R50, R0, 0x2, R44 ;  /* 0x0000000200327825 */ /* 0x000fe200078e022c */
[----:B------:R-:W-:-:S03]  /*aa550*/  PRMT R3, R43, 0x7632, R3 ;  /* 0x000076322b037816 */ /* 0x000fc60000000003 */
[----:B0-----:R-:W-:Y:S01]  /*aa560*/  IMAD.WIDE R4, R0, 0x2, R10 ;  /* 0x0000000200047825 */ /* 0x001fe200078e020a */
[----:B------:R0:W-:Y:S01]  /*aa570*/  @P5 STG.E.U16 [R50.64], R56 ;  /* 0x0000003832005986 */ /* 0x0001e2000c101508 */
[----:B-1----:R-:W-:Y:S02]  /*aa580*/  PRMT R53, R56, 0x7632, R53 ;  /* 0x0000763238357816 */ /* 0x002fe40000000035 */
[----:B----4-:R-:W-:Y:S02]  /*aa590*/  ISETP.GE.AND P2, PT, R55, c[0x0][0x17c], PT ;  /* 0x00005f0037007a0c */ /* 0x010fe40003f46270 */
[----:B------:R-:W4:Y:S04]  /*aa5a0*/  LDL.LU R55, [R1+0x3cc] ;  /* 0x0003cc0001377983 */ /* 0x000f280000300800 */
[----:B------:R-:W4:Y:S04]  /*aa5b0*/  LDL.LU R43, [R1+0x1ec] ;  /* 0x0001ec00012b7983 */ /* 0x000f280000300800 */
[----:B------:R-:W4:Y:S04]  /*aa5c0*/  LDL.LU R57, [R1+0x34e0] ;  /* 0x0034e00001397983 */ /* 0x000f280000300800 */
[----:B0-----:R-:W4:Y:S04]  /*aa5d0*/  LDL.LU R56, [R1+0x22c] ;  /* 0x00022c0001387983 */ /* 0x001f280000300800 */
[----:B--2---:R0:W-:Y:S04]  /*aa5e0*/  @P6 STG.E.U16 [R4.64], R61 ;  /* 0x0000003d04006986 */ /* 0x0041e8000c101508 */
[----:B0-----:R-:W2:Y:S01]  /*aa5f0*/  LDL.LU R5, [R1+0x34dc] ;  /* 0x0034dc0001057983 */ /* 0x001ea20000300800 */
[----:B------:R-:W-:-:S02]  /*aa600*/  ISETP.LT.AND P3, PT, R23, c[0x0][0x178], !P3 ;  /* 0x00005e0017007a0c */ /* 0x000fc40005f61270 */
[----:B------:R-:W-:Y:S02]  /*aa610*/  ISETP.LT.AND P4, PT, R54, c[0x0][0x178], !P1 ;  /* 0x00005e0036007a0c */ /* 0x000fe40004f81270 */
[----:B------:R-:W-:Y:S02]  /*aa620*/  ISETP.LT.AND P5, PT, R60, c[0x0][0x178], !P1 ;  /* 0x00005e003c007a0c */ /* 0x000fe40004fa1270 */
[C---:B------:R-:W-:Y:S01]  /*aa630*/  IADD3 R52, R0.reuse, c[0x0][0x198], RZ ;  /* 0x0000660000347a10 */ /* 0x040fe20007ffe0ff */
[----:B------:R-:W-:Y:S01]  /*aa640*/  IMAD.WIDE R6, R0, 0x2, R8 ;  /* 0x0000000200067825 */ /* 0x000fe200078e0208 */
[----:B------:R-:W-:-:S03]  /*aa650*/  ISETP.LT.AND P6, PT, R27, c[0x0][0x178], !P1 ;  /* 0x00005e001b007a0c */ /* 0x000fc60004fc1270 */
[----:B------:R-:W-:-:S04]  /*aa660*/  IMAD.WIDE R48, R52, 0x2, R46 ;  /* 0x0000000234307825 */ /* 0x000fc800078e022e */
[----:B------:R-:W-:Y:S01]  /*aa670*/  IMAD.WIDE R50, R52, 0x2, R44 ;  /* 0x0000000234327825 */ /* 0x000fe200078e022c */
[----:B------:R-:W-:Y:S01]  /*aa680*/  ISETP.LT.AND P1, PT, R23, c[0x0][0x178], !P1 ;  /* 0x00005e0017007a0c */ /* 0x000fe20004f21270 */
[----:B---3--:R0:W-:Y:S04]  /*aa690*/  @P3 STG.E.U16 [R6.64], R58 ;  /* 0x0000003a06003986 */ /* 0x0081e8000c101508 */
[----:B------:R1:W-:Y:S01]  /*aa6a0*/  @P4 STG.E.U16 [R48.64], R3 ;  /* 0x0000000330004986 */ /* 0x0003e2000c101508 */
[----:B------:R-:W-:-:S03]  /*aa6b0*/  ISETP.LT.AND P4, PT, R60, c[0x0][0x178], !P2 ;  /* 0x00005e003c007a0c */ /* 0x000fc60005781270 */
[----:B------:R-:W-:Y:S01]  /*aa6c0*/  @P5 STG.E.U16 [R50.64], R53 ;  /* 0x0000003532005986 */ /* 0x000fe2000c101508 */
[----:B------:R-:W-:Y:S01]  /*aa6d0*/  ISETP.LT.AND P5, PT, R54, c[0x0][0x178], !P2 ;  /* 0x00005e0036007a0c */ /* 0x000fe200057a1270 */
[C---:B0-----:R-:W-:Y:S01]  /*aa6e0*/  IMAD.WIDE R6, R52.reuse, 0x2, R10 ;  /* 0x0000000234067825 */ /* 0x041fe200078e020a */
[----:B-1----:R-:W-:Y:S02]  /*aa6f0*/  PRMT R48, R61, 0x7632, R48 ;  /* 0x000076323d307816 */ /* 0x002fe40000000030 */
[----:B------:R-:W-:Y:S01]  /*aa700*/  IADD3 R3, R52, c[0x0][0x198], RZ ;  /* 0x0000660034037a10 */ /* 0x000fe20007ffe0ff */
[----:B------:R-:W3:Y:S01]  /*aa710*/  LDL.LU R61, [R1+0x1dc] ;  /* 0x0001dc00013d7983 */ /* 0x000ee20000300800 */
[----:B------:R-:W-:-:S03]  /*aa720*/  PRMT R0, R58, 0x7632, R0 ;  /* 0x000076323a007816 */ /* 0x000fc60000000000 */
[----:B------:R0:W-:Y:S02]  /*aa730*/  @P6 STG.E.U16 [R6.64], R48 ;  /* 0x0000003006006986 */ /* 0x0001e4000c101508 */
[----:B0-----:R-:W-:-:S04]  /*aa740*/  IMAD.WIDE R6, R3, 0x2, R46 ;  /* 0x0000000203067825 */ /* 0x001fc800078e022e */
[----:B------:R-:W-:Y:S01]  /*aa750*/  IMAD.WIDE R48, R3, 0x2, R44 ;  /* 0x0000000203307825 */ /* 0x000fe200078e022c */
[----:B--2---:R-:W-:-:S03]  /*aa760*/  ISETP.GE.AND P3, PT, R5, c[0x0][0x17c], PT ;  /* 0x00005f0005007a0c */ /* 0x004fc60003f66270 */
[----:B------:R-:W-:Y:S01]  /*aa770*/  IMAD.WIDE R4, R52, 0x2, R8 ;  /* 0x0000000234047825 */ /* 0x000fe200078e0208 */
[----:B----4-:R-:W-:-:S04]  /*aa780*/  PRMT R52, R43, 0x7632, R52 ;  /* 0x000076322b347816 */ /* 0x010fc80000000034 */
[----:B------:R0:W-:Y:S04]  /*aa790*/  @P1 STG.E.U16 [R4.64], R0 ;  /* 0x0000000004001986 */ /* 0x0001e8000c101508 */
[----:B------:R1:W-:Y:S04]  /*aa7a0*/  @P5 STG.E.U16 [R6.64], R55 ;  /* 0x0000003706005986 */ /* 0x0003e8000c101508 */
[----:B------:R2:W-:Y:S01]  /*aa7b0*/  @P4 STG.E.U16 [R48.64], R43 ;  /* 0x0000002b30004986 */ /* 0x0005e2000c101508 */
[----:B0-----:R-:W-:-:S03]  /*aa7c0*/  PRMT R0, R55, 0x7632, R0 ;  /* 0x0000763237007816 */ /* 0x001fc60000000000 */
[----:B-1----:R-:W4:Y:S04]  /*aa7d0*/  LDL.LU R55, [R1+0x3fc] ;  /* 0x0003fc0001377983 */ /* 0x002f280000300800 */
[----:B------:R-:W4:Y:S04]  /*aa7e0*/  LDL.LU R58, [R1+0x34e4] ;  /* 0x0034e400013a7983 */ /* 0x000f280000300800 */
[----:B--2---:R-:W2:Y:S04]  /*aa7f0*/  LDL.LU R43, [R1+0x3ec] ;  /* 0x0003ec00012b7983 */ /* 0x004ea80000300800 */
[----:B------:R-:W2:Y:S01]  /*aa800*/  LDL.LU R53, [R1+0x34e8] ;  /* 0x0034e80001357983 */ /* 0x000ea20000300800 */
[----:B------:R-:W-:-:S02]  /*aa810*/  ISETP.LT.AND P6, PT, R27, c[0x0][0x178], !P2 ;  /* 0x00005e001b007a0c */ /* 0x000fc400057c1270 */
[----:B------:R-:W-:Y:S01]  /*aa820*/  ISETP.GE.AND P1, PT, R57, c[0x0][0x17c], PT ;  /* 0x00005f0039007a0c */ /* 0x000fe20003f26270 */
[----:B------:R-:W-:Y:S01]  /*aa830*/  IMAD.WIDE R4, R3, 0x2, R10 ;  /* 0x0000000203047825 */ /* 0x000fe200078e020a */
[----:B------:R-:W-:Y:S01]  /*aa840*/  ISETP.LT.AND P2, PT, R23, c[0x0][0x178], !P2 ;  /* 0x00005e0017007a0c */ /* 0x000fe20005741270 */
[----:B------:R-:W2:Y:S01]  /*aa850*/  LDL.LU R57, [R1+0x3dc] ;  /* 0x0003dc0001397983 */ /* 0x000ea20000300800 */
[----:B------:R-:W-:Y:S02]  /*aa860*/  ISETP.LT.AND P4, PT, R54, c[0x0][0x178], !P1 ;  /* 0x00005e0036007a0c */ /* 0x000fe40004f81270 */
[----:B------:R-:W-:Y:S02]  /*aa870*/  IADD3 R50, R3, c[0x0][0x198], RZ ;  /* 0x0000660003327a10 */ /* 0x000fe40007ffe0ff */
[----:B------:R-:W-:-:S03]  /*aa880*/  ISETP.LT.AND P5, PT, R60, c[0x0][0x178], !P1 ;  /* 0x00005e003c007a0c */ /* 0x000fc60004fa1270 */
[----:B------:R0:W-:Y:S01]  /*aa890*/  @P6 STG.E.U16 [R4.64], R56 ;  /* 0x0000003804006986 */ /* 0x0001e2000c101508 */
[----:B------:R-:W-:Y:S01]  /*aa8a0*/  ISETP.LT.AND P6, PT, R23, c[0x0][0x178], !P1 ;  /* 0x00005e0017007a0c */ /* 0x000fe20004fc1270 */
[----:B------:R-:W-:Y:S01]  /*aa8b0*/  IMAD.WIDE R6, R50, 0x2, R46 ;  /* 0x0000000232067825 */ /* 0x000fe200078e022e */
[----:B------:R-:W-:-:S03]  /*aa8c0*/  ISETP.LT.AND P1, PT, R27, c[0x0][0x178], !P1 ;  /* 0x00005e001b007a0c */ /* 0x000fc60004f21270 */
[----:B0-----:R-:W-:Y:S01]  /*aa8d0*/  IMAD.WIDE R4, R3, 0x2, R8 ;  /* 0x0000000203047825 */ /* 0x001fe200078e0208 */
[----:B------:R-:W-:Y:S02]  /*aa8e0*/  PRMT R3, R56, 0x7632, R3 ;  /* 0x0000763238037816 */ /* 0x000fe40000000003 */
[----:B------:R-:W2:Y:S01]  /*aa8f0*/  LDL.LU R56, [R1+0x21c] ;  /* 0x00021c0001387983 */ /* 0x000ea20000300800 */
[----:B------:R-:W-:-:S03]  /*aa900*/  IMAD.WIDE R48, R50, 0x2, R44 ;  /* 0x0000000232307825 */ /* 0x000fc600078e022c */
[----:B---3--:R0:W-:Y:S04]  /*aa910*/  @P2 STG.E.U16 [R4.64], R61 ;  /* 0x0000003d04002986 */ /* 0x0081e8000c101508 */
[----:B------:R1:W-:Y:S01]  /*aa920*/  @P4 STG.E.U16 [R6.64], R0 ;  /* 0x0000000006004986 */ /* 0x0003e2000c101508 */
[----:B------:R-:W-:Y:S02]  /*aa930*/  ISETP.LT.AND P4, PT, R54, c[0x0][0x178], !P3 ;  /* 0x00005e0036007a0c */ /* 0x000fe40005f81270 */
[----:B------:R-:W-:Y:S01]  /*aa940*/  PRMT R51, R61, 0x7632, R51 ;  /* 0x000076323d337816 */ /* 0x000fe20000000033 */
[----:B------:R-:W-:Y:S01]  /*aa950*/  @P5 STG.E.U16 [R48.64], R52 ;  /* 0x0000003430005986 */ /* 0x000fe2000c101508 */
[----:B0-----:R-:W-:-:S03]  /*aa960*/  IMAD.WIDE R4, R50, 0x2, R10 ;  /* 0x0000000232047825 */ /* 0x001fc600078e020a */
[----:B------:R-:W3:Y:S01]  /*aa970*/  LDL.LU R61, [R1+0x47c] ;  /* 0x00047c00013d7983 */ /* 0x000ee20000300800 */
[C---:B-1----:R-:W-:Y:S01]  /*aa980*/  IADD3 R0, R50.reuse, c[0x0][0x198], RZ ;  /* 0x0000660032007a10 */ /* 0x042fe20007ffe0ff */
[----:B------:R-:W-:Y:S02]  /*aa990*/  IMAD.WIDE R6, R50, 0x2, R8 ;  /* 0x0000000232067825 */ /* 0x000fe400078e0208 */
[----:B------:R0:W-:Y:S04]  /*aa9a0*/  @P1 STG.E.U16 [R4.64], R3 ;  /* 0x0000000304001986 */ /* 0x0001e8000c101508 */
[----:B------:R-:W-:Y:S01]  /*aa9b0*/  @P6 STG.E.U16 [R6.64], R51 ;  /* 0x0000003306006986 */ /* 0x000fe2000c101508 */
[----:B0-----:R-:W-:Y:S01]  /*aa9c0*/  IMAD.WIDE R4, R0, 0x2, R46 ;  /* 0x0000000200047825 */ /* 0x001fe200078e022e */
[----:B----4-:R-:W-:-:S04]  /*aa9d0*/  PRMT R3, R55, 0x7632, R3 ;  /* 0x0000763237037816 */ /* 0x010fc80000000003 */
[----:B------:R0:W-:Y:S01]  /*aa9e0*/  @P4 STG.E.U16 [R4.64], R55 ;  /* 0x0000003704004986 */ /* 0x0001e2000c101508 */
[----:B--2---:R-:W-:-:S03]  /*aa9f0*/  ISETP.GE.AND P1, PT, R53, c[0x0][0x17c], PT ;  /* 0x00005f0035007a0c */ /* 0x004fc60003f26270 */
[----:B------:R-:W2:Y:S04]  /*aaa00*/  LDL.LU R53, [R1+0x34ec] ;  /* 0x0034ec0001357983 */ /* 0x000ea80000300800 */
[----:B------:R-:W4:Y:S04]  /*aaa10*/  LDL.LU R52, [R1+0x34f0] ;  /* 0x0034f00001347983 */ /* 0x000f280000300800 */
[----:B0-----:R-:W2:Y:S01]  /*aaa20*/  LDL.LU R55, [R1+0x46c] ;  /* 0x00046c0001377983 */ /* 0x001ea20000300800 */
[----:B------:R-:W-:Y:S02]  /*aaa30*/  ISETP.LT.AND P5, PT, R60, c[0x0][0x178], !P3 ;  /* 0x00005e003c007a0c */ /* 0x000fe40005fa1270 */
[----:B------:R-:W-:-:S02]  /*aaa40*/  ISETP.LT.AND P6, PT, R23, c[0x0][0x178], !P3 ;  /* 0x00005e0017007a0c */ /* 0x000fc40005fc1270 */
[----:B------:R-:W-:Y:S01]  /*aaa50*/  ISETP.LT.AND P3, PT, R27, c[0x0][0x178], !P3 ;  /* 0x00005e001b007a0c */ /* 0x000fe20005f61270 */
[----:B------:R-:W-:Y:S01]  /*aaa60*/  IMAD.WIDE R6, R0, 0x2, R44 ;  /* 0x0000000200067825 */ /* 0x000fe200078e022c */
[----:B------:R-:W-:-:S03]  /*aaa70*/  ISETP.LT.AND P4, PT, R54, c[0x0][0x178], !P1 ;  /* 0x00005e0036007a0c */ /* 0x000fc60004f81270 */
[C---:B------:R-:W-:Y:S01]  /*aaa80*/  IMAD.WIDE R4, R0.reuse, 0x2, R10 ;  /* 0x0000000200047825 */ /* 0x040fe200078e020a */
[----:B------:R-:W-:-:S03]  /*aaa90*/  IADD3 R49, R0, c[0x0][0x198], RZ ;  /* 0x0000660000317a10 */ /* 0x000fc60007ffe0ff */
[----:B------:R0:W-:Y:S01]  /*aaaa0*/  @P5 STG.E.U16 [R6.64], R43 ;  /* 0x0000002b06005986 */ /* 0x0001e2000c101508 */
[----:B------:R-:W-:-:S03]  /*aaab0*/  ISETP.LT.AND P5, PT, R60, c[0x0][0x178], !P1 ;  /* 0x00005e003c007a0c */ /* 0x000fc60004fa1270 */
[----:B------:R1:W-:Y:S01]  /*aaac0*/  @P3 STG.E.U16 [R4.64], R57 ;  /* 0x0000003904003986 */ /* 0x0003e2000c101508 */
[----:B------:R-:W-:Y:S01]  /*aaad0*/  ISETP.GE.AND P2, PT, R58, c[0x0][0x17c], PT ;  /* 0x00005f003a007a0c */ /* 0x000fe20003f46270 */
[----:B0-----:R-:W-:Y:S01]  /*aaae0*/  IMAD.WIDE R6, R0, 0x2, R8 ;  /* 0x0000000200067825 */ /* 0x001fe200078e0208 */
[----:B------:R-:W-:Y:S02]  /*aaaf0*/  PRMT R48, R43, 0x7632, R48 ;  /* 0x000076322b307816 */ /* 0x000fe40000000030 */
[----:B------:R-:W4:Y:S01]  /*aab00*/  LDL.LU R43, [R1+0x40c] ;  /* 0x00040c00012b7983 */ /* 0x000f220000300800 */
[----:B-1----:R-:W-:-:S03]  /*aab10*/  IMAD.WIDE R4, R49, 0x2, R46 ;  /* 0x0000000231047825 */ /* 0x002fc600078e022e */
[----:B------:R0:W-:Y:S01]  /*aab20*/  @P6 STG.E.U16 [R6.64], R56 ;  /* 0x0000003806006986 */ /* 0x0001e2000c101508 */
[----:B------:R-:W-:Y:S02]  /*aab30*/  ISETP.LT.AND P6, PT, R27, c[0x0][0x178], !P1 ;  /* 0x00005e001b007a0c */ /* 0x000fe40004fc1270 */
[----:B------:R-:W-:Y:S01]  /*aab40*/  ISETP.LT.AND P1, PT, R23, c[0x0][0x178], !P1 ;  /* 0x00005e0017007a0c */ /* 0x000fe20004f21270 */
[----:B------:R1:W-:Y:S01]  /*aab50*/  @P4 STG.E.U16 [R4.64], R3 ;  /* 0x0000000304004986 */ /* 0x0003e2000c101508 */
[----:B------:R-:W-:Y:S02]  /*aab60*/  ISETP.LT.AND P3, PT, R54, c[0x0][0x178], !P2 ;  /* 0x00005e0036007a0c */ /* 0x000fe40005761270 */
[----:B------:R-:W-:Y:S01]  /*aab70*/  ISETP.LT.AND P4, PT, R60, c[0x0][0x178], !P2 ;  /* 0x00005e003c007a0c */ /* 0x000fe20005781270 */
[----:B------:R-:W4:Y:S01]  /*aab80*/  LDL.LU R58, [R1+0x4ac] ;  /* 0x0004ac00013a7983 */ /* 0x000f220000300800 */
[----:B------:R-:W-:Y:S01]  /*aab90*/  PRMT R0, R57, 0x7632, R0 ;  /* 0x0000763239007816 */ /* 0x000fe20000000000 */
        /* <DEDUP_REMOVED lines=10> */
[----:B---3--:R1:W-:Y:S01]  /*aac40*/  @P3 STG.E.U16 [R48.64], R61 ;  /* 0x0000003d30003986 */ /* 0x0083e2000c101508 */
[C---:B------:R-:W-:Y:S02]  /*aac50*/  IADD3 R0, R3.reuse, c[0x0][0x198], RZ ;  /* 0x0000660003007a10 */ /* 0x040fe40007ffe0ff */
[----:B0-----:R-:W-:Y:S01]  /*aac60*/  IMAD.WIDE R6, R3, 0x2, R10 ;  /* 0x0000000203067825 */ /* 0x001fe200078e020a */
[----:B-1----:R-:W-:Y:S02]  /*aac70*/  PRMT R48, R61, 0x7632, R48 ;  /* 0x000076323d307816 */ /* 0x002fe40000000030 */
[----:B------:R-:W3:Y:S04]  /*aac80*/  LDL.LU R61, [R1+0x48c] ;  /* 0x00048c00013d7983 */ /* 0x000ee80000300800 */
[----:B------:R-:W3:Y:S04]  /*aac90*/  LDL.LU R56, [R1+0x34f4] ;  /* 0x0034f40001387983 */ /* 0x000ee80000300800 */
[----:B--2---:R0:W-:Y:S02]  /*aaca0*/  @P4 STG.E.U16 [R4.64], R55 ;  /* 0x0000003704004986 */ /* 0x0041e4000c101508 */
[----:B0-----:R-:W-:Y:S01]  /*aacb0*/  IMAD.WIDE R4, R3, 0x2, R8 ;  /* 0x0000000203047825 */ /* 0x001fe200078e0208 */
[----:B------:R-:W-:-:S02]  /*aacc0*/  PRMT R3, R55, 0x7632, R3 ;  /* 0x0000763237037816 */ /* 0x000fc40000000003 */
[----:B------:R-:W2:Y:S01]  /*aacd0*/  LDL.LU R55, [R1+0x34f8] ;  /* 0x0034f80001377983 */ /* 0x000ea20000300800 */
[----:B------:R-:W-:Y:S02]  /*aace0*/  ISETP.LT.AND P5, PT, R27, c[0x0][0x178], !P2 ;  /* 0x00005e001b007a0c */ /* 0x000fe400057a1270 */
[----:B------:R-:W-:Y:S02]  /*aacf0*/  ISETP.GE.AND P6, PT, R53, c[0x0][0x17c], PT ;  /* 0x00005f0035007a0c */ /* 0x000fe40003fc6270 */
[----:B------:R-:W-:Y:S02]  /*aad00*/  ISETP.LT.AND P2, PT, R23, c[0x0][0x178], !P2 ;  /* 0x00005e0017007a0c */ /* 0x000fe40005741270 */
[----:B------:R-:W-:Y:S02]  /*aad10*/  ISETP.LT.AND P3, PT, R54, c[0x0][0x178], !P6 ;  /* 0x00005e0036007a0c */ /* 0x000fe40007761270 */
[----:B------:R-:W-:Y:S02]  /*aad20*/  ISETP.LT.AND P4, PT, R60, c[0x0][0x178], !P6 ;  /* 0x00005e003c007a0c */ /* 0x000fe40007781270 */
[----:B----4-:R-:W-:-:S03]  /*aad30*/  ISETP.GE.AND P1, PT, R52, c[0x0][0x17c], PT ;  /* 0x00005f0034007a0c */ /* 0x010fc60003f26270 */
[----:B------:R0:W-:Y:S01]  /*aad40*/  @P5 STG.E.U16 [R6.64], R43 ;  /* 0x0000002b06005986 */ /* 0x0001e2000c101508 */
[----:B------:R-:W-:Y:S02]  /*aad50*/  ISETP.LT.AND P5, PT, R27, c[0x0][0x178], !P6 ;  /* 0x00005e001b007a0c */ /* 0x000fe400077a1270 */
[----:B------:R-:W-:Y:S01]  /*aad60*/  ISETP.LT.AND P6, PT, R23, c[0x0][0x178], !P6 ;  /* 0x00005e0017007a0c */ /* 0x000fe200077c1270 */
[----:B------:R1:W-:Y:S01]  /*aad70*/  @P2 STG.E.U16 [R4.64], R59 ;  /* 0x0000003b04002986 */ /* 0x0003e2000c101508 */
[----:B------:R-:W-:Y:S01]  /*aad80*/  ISETP.LT.AND P2, PT, R54, c[0x0][0x178], !P1 ;  /* 0x00005e0036007a0c */ /* 0x000fe20004f41270 */
[C---:B0-----:R-:W-:Y:S01]  /*aad90*/  IMAD.WIDE R6, R0.reuse, 0x2, R46 ;  /* 0x0000000200067825 */ /* 0x041fe200078e022e */
[----:B------:R-:W-:Y:S02]  /*aada0*/  PRMT R49, R43, 0x7632, R49 ;  /* 0x000076322b317816 */ /* 0x000fe40000000031 */
[C---:B------:R-:W-:Y:S01]  /*aadb0*/  IADD3 R50, R0.reuse, c[0x0][0x198], RZ ;  /* 0x0000660000327a10 */ /* 0x040fe20007ffe0ff */
[C---:B-1----:R-:W-:Y:S01]  /*aadc0*/  IMAD.WIDE R4, R0.reuse, 0x2, R44 ;  /* 0x0000000200047825 */ /* 0x042fe200078e022c */
[----:B------:R0:W-:Y:S04]  /*aadd0*/  @P3 STG.E.U16 [R6.64], R48 ;  /* 0x0000003006003986 */ /* 0x0001e8000c101508 */
[----:B------:R1:W-:Y:S04]  /*aade0*/  @P4 STG.E.U16 [R4.64], R3 ;  /* 0x0000000304004986 */ /* 0x0003e8000c101508 */
[----:B------:R-:W4:Y:S01]  /*aadf0*/  LDL.LU R43, [R1+0x49c] ;  /* 0x00049c00012b7983 */ /* 0x000f220000300800 */
[----:B0-----:R-:W-:Y:S01]  /*aae00*/  IMAD.WIDE R6, R0, 0x2, R10 ;  /* 0x0000000200067825 */ /* 0x001fe200078e020a */
[----:B------:R-:W-:-:S02]  /*aae10*/  PRMT R48, R59, 0x7632, R48 ;  /* 0x000076323b307816 */ /* 0x000fc40000000030 */
[----:B------:R-:W4:Y:S01]  /*aae20*/  LDL.LU R57, [R1+0x31c] ;  /* 0x00031c0001397983 */ /* 0x000f220000300800 */
[----:B-1----:R-:W-:-:S03]  /*aae30*/  IMAD.WIDE R4, R0, 0x2, R8 ;  /* 0x0000000200047825 */ /* 0x002fc600078e0208 */
[----:B------:R0:W-:Y:S01]  /*aae40*/  @P5 STG.E.U16 [R6.64], R49 ;  /* 0x0000003106005986 */ /* 0x0001e2000c101508 */
[----:B------:R-:W-:-:S03]  /*aae50*/  PRMT R51, R58, 0x7632, R51 ;  /* 0x000076323a337816 */ /* 0x000fc60000000033 */
[----:B------:R-:W-:Y:S01]  /*aae60*/  @P6 STG.E.U16 [R4.64], R48 ;  /* 0x0000003004006986 */ /* 0x000fe2000c101508 */
[----:B0-----:R-:W-:-:S05]  /*aae70*/  IMAD.WIDE R6, R50, 0x2, R46 ;  /* 0x0000000232067825 */ /* 0x001fca00078e022e */
[----:B------:R0:W-:Y:S01]  /*aae80*/  @P2 STG.E.U16 [R6.64], R58 ;  /* 0x0000003a06002986 */ /* 0x0001e2000c101508 */
[----:B---3--:R-:W-:Y:S02]  /*aae90*/  ISETP.GE.AND P4, PT, R56, c[0x0][0x17c], PT ;  /* 0x00005f0038007a0c */ /* 0x008fe40003f86270 */
[----:B--2---:R-:W-:Y:S02]  /*aaea0*/  ISETP.GE.AND P6, PT, R55, c[0x0][0x17c], PT ;  /* 0x00005f0037007a0c */ /* 0x004fe40003fc6270 */
[----:B------:R-:W2:Y:S04]  /*aaeb0*/  LDL.LU R55, [R1+0x360] ;  /* 0x0003600001377983 */ /* 0x000ea80000300800 */
[----:B------:R-:W3:Y:S04]  /*aaec0*/  LDL.LU R56, [R1+0x330] ;  /* 0x0003300001387983 */ /* 0x000ee80000300800 */
[----:B0-----:R-:W2:Y:S01]  /*aaed0*/  LDL.LU R58, [R1+0x34fc] ;  /* 0x0034fc00013a7983 */ /* 0x001ea20000300800 */
[----:B------:R-:W-:-:S02]  /*aaee0*/  ISETP.LT.AND P3, PT, R60, c[0x0][0x178], !P1 ;  /* 0x00005e003c007a0c */ /* 0x000fc40004f61270 */
[----:B------:R-:W-:Y:S01]  /*aaef0*/  ISETP.LT.AND P5, PT, R27, c[0x0][0x178], !P1 ;  /* 0x00005e001b007a0c */ /* 0x000fe20004fa1270 */
[----:B------:R-:W-:Y:S01]  /*aaf00*/  IMAD.WIDE R52, R50, 0x2, R44 ;  /* 0x0000000232347825 */ /* 0x000fe200078e022c */
[----:B------:R-:W-:-:S03]  /*aaf10*/  ISETP.LT.AND P1, PT, R23, c[0x0][0x178], !P1 ;  /* 0x00005e0017007a0c */ /* 0x000fc60004f21270 */
[----:B------:R-:W-:-:S06]  /*aaf20*/  IMAD.WIDE R4, R50, 0x2, R10 ;  /* 0x0000000232047825 */ /* 0x000fcc00078e020a */
[----:B------:R0:W-:Y:S01]  /*aaf30*/  @P3 STG.E.U16 [R52.64], R61 ;  /* 0x0000003d34003986 */ /* 0x0001e2000c101508 */
[C---:B------:R-:W-:Y:S02]  /*aaf40*/  IADD3 R0, R50.reuse, c[0x0][0x198], RZ ;  /* 0x0000660032007a10 */ /* 0x040fe40007ffe0ff */
[----:B------:R-:W-:Y:S02]  /*aaf50*/  PRMT R3, R61, 0x7632, R3 ;  /* 0x000076323d037816 */ /* 0x000fe40000000003 */
[----:B0-----:R-:W3:Y:S04]  /*aaf60*/  LDL.LU R61, [R1+0x350] ;  /* 0x00035000013d7983 */ /* 0x001ee80000300800 */
[----:B----4-:R0:W-:Y:S02]  /*aaf70*/  @P5 STG.E.U16 [R4.64], R43 ;  /* 0x0000002b04005986 */ /* 0x0101e4000c101508 */
[----:B0-----:R-:W-:Y:S01]  /*aaf80*/  IMAD.WIDE R4, R50, 0x2, R8 ;  /* 0x0000000232047825 */ /* 0x001fe200078e0208 */
[----:B------:R-:W-:-:S02]  /*aaf90*/  PRMT R50, R43, 0x7632, R50 ;  /* 0x000076322b327816 */ /* 0x000fc40000000032 */
[----:B------:R-:W4:Y:S04]  /*aafa0*/  LDL.LU R43, [R1+0x320] ;  /* 0x00032000012b7983 */ /* 0x000f280000300800 */
[----:B------:R0:W-:Y:S01]  /*aafb0*/  @P1 STG.E.U16 [R4.64], R57 ;  /* 0x0000003904001986 */ /* 0x0001e2000c101508 */
[----:B--2---:R-:W-:-:S03]  /*aafc0*/  ISETP.GE.AND P1, PT, R58, c[0x0][0x17c], PT ;  /* 0x00005f003a007a0c */ /* 0x004fc60003f26270 */
[----:B------:R-:W2:Y:S01]  /*aafd0*/  LDL.LU R58, [R1+0x3500] ;  /* 0x00350000013a7983 */ /* 0x000ea20000300800 */
[----:B------:R-:W-:Y:S02]  /*aafe0*/  ISETP.LT.AND P3, PT, R54, c[0x0][0x178], !P6 ;  /* 0x00005e0036007a0c */ /* 0x000fe40007761270 */
[----:B------:R-:W-:Y:S02]  /*aaff0*/  ISETP.LT.AND P2, PT, R60, c[0x0][0x178], !P6 ;  /* 0x00005e003c007a0c */ /* 0x000fe40007741270 */
[----:B------:R-:W-:Y:S02]  /*ab000*/  ISETP.LT.AND P5, PT, R27, c[0x0][0x178], !P6 ;  /* 0x00005e001b007a0c */ /* 0x000fe400077a1270 */
[----:B------:R-:W-:Y:S01]  /*ab010*/  ISETP.LT.AND P6, PT, R23, c[0x0][0x178], !P6 ;  /* 0x00005e0017007a0c */ /* 0x000fe200077c1270 */
[----:B------:R-:W-:-:S04]  /*ab020*/  IMAD.WIDE R6, R0, 0x2, R46 ;  /* 0x0000000200067825 */ /* 0x000fc800078e022e */
[C---:B------:R-:W-:Y:S02]  /*ab030*/  IMAD.WIDE R48, R0.reuse, 0x2, R44 ;  /* 0x0000000200307825 */ /* 0x040fe400078e022c */
[----:B------:R1:W-:Y:S02]  /*ab040*/  @P3 STG.E.U16 [R6.64], R51 ;  /* 0x0000003306003986 */ /* 0x0003e4000c101508 */
[----:B0-----:R-:W-:Y:S01]  /*ab050*/  IMAD.WIDE R4, R0, 0x2, R10 ;  /* 0x0000000200047825 */ /* 0x001fe200078e020a */
[----:B------:R-:W-:Y:S01]  /*ab060*/  ISETP.LT.AND P3, PT, R54, c[0x0][0x178], !P4 ;  /* 0x00005e0036007a0c */ /* 0x000fe20006761270 */
[----:B------:R0:W-:Y:S01]  /*ab070*/  @P2 STG.E.U16 [R48.64], R3 ;  /* 0x0000000330002986 */ /* 0x0001e2000c101508 */
[----:B------:R-:W-:-:S03]  /*ab080*/  ISETP.LT.AND P2, PT, R60, c[0x0][0x178], !P4 ;  /* 0x00005e003c007a0c */ /* 0x000fc60006741270 */
[----:B------:R3:W-:Y:S01]  /*ab090*/  @P5 STG.E.U16 [R4.64], R50 ;  /* 0x0000003204005986 */ /* 0x0007e2000c101508 */
[----:B-1----:R-:W-:Y:S01]  /*ab0a0*/  PRMT R51, R57, 0x7632, R51 ;  /* 0x0000763239337816 */ /* 0x002fe20000000033 */
[C---:B------:R-:W-:Y:S01]  /*ab0b0*/  IMAD.WIDE R6, R0.reuse, 0x2, R8 ;  /* 0x0000000200067825 */ /* 0x040fe200078e0208 */
[----:B0-----:R-:W-:-:S04]  /*ab0c0*/  IADD3 R3, R0, c[0x0][0x198], RZ ;  /* 0x0000660000037a10 */ /* 0x001fc80007ffe0ff */
[----:B------:R0:W-:Y:S01]  /*ab0d0*/  @P6 STG.E.U16 [R6.64], R51 ;  /* 0x0000003306006986 */ /* 0x0001e2000c101508 */
[----:B------:R-:W-:Y:S02]  /*ab0e0*/  ISETP.LT.AND P5, PT, R27, c[0x0][0x178], !P4 ;  /* 0x00005e001b007a0c */ /* 0x000fe400067a1270 */
[----:B------:R-:W-:Y:S01]  /*ab0f0*/  ISETP.LT.AND P4, PT, R23, c[0x0][0x178], !P4 ;  /* 0x00005e0017007a0c */ /* 0x000fe20006781270 */
[C---:B---3--:R-:W-:Y:S01]  /*ab100*/  IMAD.WIDE R4, R3.reuse, 0x2, R46 ;  /* 0x0000000203047825 */ /* 0x048fe200078e022e */
[----:B------:R-:W-:Y:S01]  /*ab110*/  ISETP.LT.AND P6, PT, R54, c[0x0][0x178], !P1 ;  /* 0x00005e0036007a0c */ /* 0x000fe20004fc1270 */
[----:B0-----:R-:W3:Y:S02]  /*ab120*/  LDL.LU R51, [R1+0x3504] ;  /* 0x0035040001337983 */ /* 0x001ee40000300800 */
[C---:B------:R-:W-:Y:S01]  /*ab130*/  IMAD.WIDE R48, R3.reuse, 0x2, R44 ;  /* 0x0000000203307825 */ /* 0x040fe200078e022c */
[C---:B------:R-:W-:Y:S01]  /*ab140*/  IADD3 R50, R3.reuse, c[0x0][0x198], RZ ;  /* 0x0000660003327a10 */ /* 0x040fe20007ffe0ff */
[----:B------:R0:W-:Y:S02]  /*ab150*/  @P3 STG.E.U16 [R4.64], R55 ;  /* 0x0000003704003986 */ /* 0x0001e4000c101508 */
[----:B------:R-:W-:Y:S01]  /*ab160*/  IMAD.WIDE R6, R3, 0x2, R8 ;  /* 0x0000000203067825 */ /* 0x000fe200078e0208 */
[----:B------:R-:W-:Y:S01]  /*ab170*/  PRMT R0, R55, 0x7632, R0 ;  /* 0x0000763237007816 */ /* 0x000fe20000000000 */
[----:B------:R1:W-:Y:S04]  /*ab180*/  @P2 STG.E.U16 [R48.64], R56 ;  /* 0x0000003830002986 */ /* 0x0003e8000c101508 */
        /* <DEDUP_REMOVED lines=26> */
[----:B---3--:R-:W-:Y:S02]  /*ab330*/  ISETP.GE.AND P2, PT, R51, c[0x0][0x17c], PT ;  /* 0x00005f0033007a0c */ /* 0x008fe40003f46270 */
[----:B------:R-:W3:Y:S01]  /*ab340*/  LDL.LU R51, [R1+0x3508] ;  /* 0x0035080001337983 */ /* 0x000ee20000300800 */
[----:B------:R-:W-:-:S03]  /*ab350*/  IMAD.WIDE R6, R0, 0x2, R46 ;  /* 0x0000000200067825 */ /* 0x000fc600078e022e */
[----:B------:R-:W3:Y:S01]  /*ab360*/  LDL.LU R61, [R1+0x4c0] ;  /* 0x0004c000013d7983 */ /* 0x000ee20000300800 */
[----:B------:R-:W-:-:S03]  /*ab370*/  IMAD.WIDE R48, R0, 0x2, R44 ;  /* 0x0000000200307825 */ /* 0x000fc600078e022c */
[----:B------:R0:W-:Y:S04]  /*ab380*/  @P1 STG.E.U16 [R4.64], R3 ;  /* 0x0000000304001986 */ /* 0x0001e8000c101508 */
[----:B------:R-:W3:Y:S04]  /*ab390*/  LDL.LU R43, [R1+0x420] ;  /* 0x00042000012b7983 */ /* 0x000ee80000300800 */
[----:B------:R1:W-:Y:S01]  /*ab3a0*/  @P6 STG.E.U16 [R6.64], R57 ;  /* 0x0000003906006986 */ /* 0x0003e2000c101508 */
        /* <DEDUP_REMOVED lines=9> */
[----:B------:R-:W-:Y:S01]  /*ab440*/  ISETP.LT.AND P4, PT, R60, c[0x0][0x178], !P2 ;  /* 0x00005e003c007a0c */ /* 0x000fe20005781270 */
[----:B------:R-:W4:Y:S01]  /*ab450*/  LDL.LU R59, [R1+0x410] ;  /* 0x00041000013b7983 */ /* 0x000f220000300800 */
[----:B------:R-:W-:-:S02]  /*ab460*/  IADD3 R3, R0, c[0x0][0x198], RZ ;  /* 0x0000660000037a10 */ /* 0x000fc40007ffe0ff */
        /* <DEDUP_REMOVED lines=10> */
[----:B---3--:R-:W-:-:S04]  /*ab510*/  ISETP.GE.AND P1, PT, R51, c[0x0][0x17c], PT ;  /* 0x00005f0033007a0c */ /* 0x008fc80003f26270 */
[----:B------:R-:W-:Y:S02]  /*ab520*/  ISETP.LT.AND P5, PT, R54, c[0x0][0x178], !P1 ;  /* 0x00005e0036007a0c */ /* 0x000fe40004fa1270 */
[----:B------:R-:W-:Y:S02]  /*ab530*/  ISETP.LT.AND P4, PT, R60, c[0x0][0x178], !P1 ;  /* 0x00005e003c007a0c */ /* 0x000fe40004f81270 */
[C---:B0-----:R-:W-:Y:S01]  /*ab540*/  IADD3 R0, R3.reuse, c[0x0][0x198], RZ ;  /* 0x0000660003007a10 */ /* 0x041fe20007ffe0ff */
[----:B-1----:R-:W-:-:S04]  /*ab550*/  IMAD.WIDE R4, R3, 0x2, R10 ;  /* 0x0000000203047825 */ /* 0x002fc800078e020a */
[----:B------:R-:W-:Y:S01]  /*ab560*/  IMAD.WIDE R6, R3, 0x2, R8 ;  /* 0x0000000203067825 */ /* 0x000fe200078e0208 */
[----:B------:R0:W-:Y:S03]  /*ab570*/  @P3 STG.E.U16 [R4.64], R52 ;  /* 0x0000003404003986 */ /* 0x0001e6000c101508 */
[----:B------:R-:W-:Y:S01]  /*ab580*/  IMAD.WIDE R48, R0, 0x2, R46 ;  /* 0x0000000200307825 */ /* 0x000fe200078e022e */
[----:B------:R-:W-:-:S03]  /*ab590*/  ISETP.GE.AND P6, PT, R50, c[0x0][0x17c], PT ;  /* 0x00005f0032007a0c */ /* 0x000fc60003fc6270 */
[----:B------:R-:W-:Y:S01]  /*ab5a0*/  IMAD.WIDE R50, R0, 0x2, R44 ;  /* 0x0000000200327825 */ /* 0x000fe200078e022c */
[----:B------:R1:W-:Y:S04]  /*ab5b0*/  @P2 STG.E.U16 [R6.64], R53 ;  /* 0x0000003506002986 */ /* 0x0003e8000c101508 */
[----:B------:R3:W-:Y:S04]  /*ab5c0*/  @P5 STG.E.U16 [R48.64], R61 ;  /* 0x0000003d30005986 */ /* 0x0007e8000c101508 */
[----:B------:R0:W-:Y:S01]  /*ab5d0*/  @P4 STG.E.U16 [R50.64], R43 ;  /* 0x0000002b32004986 */ /* 0x0001e2000c101508 */
[----:B--2---:R-:W-:-:S03]  /*ab5e0*/  ISETP.GE.AND P4, PT, R55, c[0x0][0x17c], PT ;  /* 0x00005f0037007a0c */ /* 0x004fc60003f86270 */
[----:B------:R-:W2:Y:S04]  /*ab5f0*/  LDL.LU R55, [R1+0x4e0] ;  /* 0x0004e00001377983 */ /* 0x000ea80000300800 */
[----:B------:R-:W2:Y:S04]  /*ab600*/  LDL.LU R56, [R1+0x4d0] ;  /* 0x0004d00001387983 */ /* 0x000ea80000300800 */
[----:B------:R-:W2:Y:S01]  /*ab610*/  LDL.LU R58, [R1+0x3514] ;  /* 0x00351400013a7983 */ /* 0x000ea20000300800 */
[----:B------:R-:W-:Y:S02]  /*ab620*/  ISETP.LT.AND P5, PT, R27, c[0x0][0x178], !P1 ;  /* 0x00005e001b007a0c */ /* 0x000fe40004fa1270 */
[----:B------:R-:W-:Y:S01]  /*ab630*/  ISETP.LT.AND P1, PT, R23, c[0x0][0x178], !P1 ;  /* 0x00005e0017007a0c */ /* 0x000fe20004f21270 */
[----:B0-----:R-:W-:-:S04]  /*ab640*/  IMAD.WIDE R4, R0, 0x2, R10 ;  /* 0x0000000200047825 */ /* 0x001fc800078e020a */
[----:B-1----:R-:W-:Y:S01]  /*ab650*/  IMAD.WIDE R6, R0, 0x2, R8 ;  /* 0x0000000200067825 */ /* 0x002fe200078e0208 */
[----:B------:R-:W-:Y:S02]  /*ab660*/  PRMT R52, R61, 0x7632, R52 ;  /* 0x000076323d347816 */ /* 0x000fe40000000034 */
[----:B------:R-:W-:Y:S01]  /*ab670*/  PRMT R53, R43, 0x7632, R53 ;  /* 0x000076322b357816 */ /* 0x000fe20000000035 */
[----:B---3--:R-:W3:Y:S04]  /*ab680*/  LDL.LU R61, [R1+0x450] ;  /* 0x00045000013d7983 */ /* 0x008ee80000300800 */
[----:B----4-:R0:W-:Y:S04]  /*ab690*/  @P5 STG.E.U16 [R4.64], R59 ;  /* 0x0000003b04005986 */ /* 0x0101e8000c101508 */
[----:B------:R-:W-:Y:S04]  /*ab6a0*/  @P1 STG.E.U16 [R6.64], R57 ;  /* 0x0000003906001986 */ /* 0x000fe8000c101508 */
[----:B------:R-:W4:Y:S01]  /*ab6b0*/  LDL.LU R43, [R1+0x440] ;  /* 0x00044000012b7983 */ /* 0x000f220000300800 */
[----:B------:R-:W-:-:S02]  /*ab6c0*/  ISETP.LT.AND P2, PT, R54, c[0x0][0x178], !P6 ;  /* 0x00005e0036007a0c */ /* 0x000fc40007741270 */
[----:B------:R-:W-:Y:S02]  /*ab6d0*/  ISETP.LT.AND P3, PT, R60, c[0x0][0x178], !P6 ;  /* 0x00005e003c007a0c */ /* 0x000fe40007761270 */
[----:B--2---:R-:W-:Y:S02]  /*ab6e0*/  ISETP.GE.AND P1, PT, R58, c[0x0][0x17c], PT ;  /* 0x00005f003a007a0c */ /* 0x004fe40003f26270 */
[----:B------:R-:W2:Y:S01]  /*ab6f0*/  LDL.LU R58, [R1+0x3518] ;  /* 0x00351800013a7983 */ /* 0x000ea20000300800 */
[----:B------:R-:W-:Y:S02]  /*ab700*/  IADD3 R3, R0, c[0x0][0x198], RZ ;  /* 0x0000660000037a10 */ /* 0x000fe40007ffe0ff */
[----:B------:R-:W-:-:S03]  /*ab710*/  ISETP.LT.AND P5, PT, R27, c[0x0][0x178], !P6 ;  /* 0x00005e001b007a0c */ /* 0x000fc600077a1270 */
[----:B------:R-:W-:-:S04]  /*ab720*/  IMAD.WIDE R48, R3, 0x2, R46 ;  /* 0x0000000203307825 */ /* 0x000fc800078e022e */
[----:B------:R-:W-:Y:S01]  /*ab730*/  IMAD.WIDE R50, R3, 0x2, R44 ;  /* 0x0000000203327825 */ /* 0x000fe200078e022c */
[----:B------:R1:W-:Y:S01]  /*ab740*/  @P2 STG.E.U16 [R48.64], R52 ;  /* 0x0000003430002986 */ /* 0x0003e2000c101508 */
[----:B------:R-:W-:-:S03]  /*ab750*/  ISETP.LT.AND P6, PT, R23, c[0x0][0x178], !P6 ;  /* 0x00005e0017007a0c */ /* 0x000fc600077c1270 */
[----:B------:R3:W-:Y:S01]  /*ab760*/  @P3 STG.E.U16 [R50.64], R53 ;  /* 0x0000003532003986 */ /* 0x0007e2000c101508 */
[----:B------:R-:W-:Y:S01]  /*ab770*/  ISETP.LT.AND P3, PT, R54, c[0x0][0x178], !P4 ;  /* 0x00005e0036007a0c */ /* 0x000fe20006761270 */
[C---:B0-----:R-:W-:Y:S01]  /*ab780*/  IMAD.WIDE R4, R3.reuse, 0x2, R10 ;  /* 0x0000000203047825 */ /* 0x041fe200078e020a */
[----:B------:R-:W-:Y:S02]  /*ab790*/  ISETP.LT.AND P2, PT, R60, c[0x0][0x178], !P4 ;  /* 0x00005e003c007a0c */ /* 0x000fe40006741270 */
[----:B------:R-:W-:Y:S02]  /*ab7a0*/  IADD3 R0, R3, c[0x0][0x198], RZ ;  /* 0x0000660003007a10 */ /* 0x000fe40007ffe0ff */
[----:B-1----:R-:W-:Y:S01]  /*ab7b0*/  PRMT R48, R59, 0x7632, R48 ;  /* 0x000076323b307816 */ /* 0x002fe20000000030 */
[----:B------:R-:W-:Y:S01]  /*ab7c0*/  IMAD.WIDE R6, R3, 0x2, R8 ;  /* 0x0000000203067825 */ /* 0x000fe200078e0208 */
[----:B---3--:R-:W-:-:S03]  /*ab7d0*/  PRMT R50, R57, 0x7632, R50 ;  /* 0x0000763239327816 */ /* 0x008fc60000000032 */
[----:B------:R0:W-:Y:S04]  /*ab7e0*/  @P5 STG.E.U16 [R4.64], R48 ;  /* 0x0000003004005986 */ /* 0x0001e8000c101508 */
[----:B------:R-:W3:Y:S04]  /*ab7f0*/  LDL.LU R51, [R1+0x351c] ;  /* 0x00351c0001337983 */ /* 0x000ee80000300800 */
[----:B------:R-:W3:Y:S01]  /*ab800*/  LDL.LU R57, [R1+0x364] ;  /* 0x0003640001397983 */ /* 0x000ee20000300800 */
[----:B0-----:R-:W-:-:S03]  /*ab810*/  IMAD.WIDE R4, R0, 0x2, R46 ;  /* 0x0000000200047825 */ /* 0x001fc600078e022e */
[----:B------:R0:W-:Y:S01]  /*ab820*/  @P6 STG.E.U16 [R6.64], R50 ;  /* 0x0000003206006986 */ /* 0x0001e2000c101508 */
[----:B------:R-:W-:-:S03]  /*ab830*/  IMAD.WIDE R48, R0, 0x2, R44 ;  /* 0x0000000200307825 */ /* 0x000fc600078e022c */
[----:B------:R1:W-:Y:S01]  /*ab840*/  @P3 STG.E.U16 [R4.64], R55 ;  /* 0x0000003704003986 */ /* 0x0003e2000c101508 */
[----:B------:R-:W-:-:S03]  /*ab850*/  IADD3 R3, R0, c[0x0][0x198], RZ ;  /* 0x0000660000037a10 */ /* 0x000fc60007ffe0ff */
[----:B------:R2:W-:Y:S01]  /*ab860*/  @P2 STG.E.U16 [R48.64], R56 ;  /* 0x0000003830002986 */ /* 0x0005e2000c101508 */
[----:B0-----:R-:W-:Y:S01]  /*ab870*/  PRMT R50, R55, 0x7632, R50 ;  /* 0x0000763237327816 */ /* 0x001fe20000000032 */
[C---:B------:R-:W-:Y:S02]  /*ab880*/  IMAD.WIDE R6, R0.reuse, 0x2, R8 ;  /* 0x0000000200067825 */ /* 0x040fe400078e0208 */
[----:B-1----:R-:W3:Y:S02]  /*ab890*/  LDL.LU R55, [R1+0x334] ;  /* 0x0003340001377983 */ /* 0x002ee40000300800 */
[----:B------:R-:W-:Y:S01]  /*ab8a0*/  IMAD.WIDE R4, R0, 0x2, R10 ;  /* 0x0000000200047825 */ /* 0x000fe200078e020a */
[----:B------:R-:W-:Y:S02]  /*ab8b0*/  PRMT R0, R56, 0x7632, R0 ;  /* 0x0000763238007816 */ /* 0x000fe40000000000 */
[----:B--2---:R-:W-:Y:S02]  /*ab8c0*/  ISETP.GE.AND P3, PT, R58, c[0x0][0x17c], PT ;  /* 0x00005f003a007a0c */ /* 0x004fe40003f66270 */
[----:B------:R-:W2:Y:S04]  /*ab8d0*/  LDL.LU R58, [R1+0x354] ;  /* 0x00035400013a7983 */ /* 0x000ea80000300800 */
[----:B------:R-:W2:Y:S01]  /*ab8e0*/  LDL.LU R56, [R1+0x324] ;  /* 0x0003240001387983 */ /* 0x000ea20000300800 */
[----:B------:R-:W-:-:S02]  /*ab8f0*/  ISETP.LT.AND P5, PT, R27, c[0x0][0x178], !P4 ;  /* 0x00005e001b007a0c */ /* 0x000fc400067a1270 */
[----:B------:R-:W-:Y:S02]  /*ab900*/  ISETP.LT.AND P4, PT, R23, c[0x0][0x178], !P4 ;  /* 0x00005e0017007a0c */ /* 0x000fe40006781270 */
[----:B------:R-:W-:Y:S02]  /*ab910*/  ISETP.LT.AND P6, PT, R54, c[0x0][0x178], !P1 ;  /* 0x00005e0036007a0c */ /* 0x000fe40004fc1270 */
[----:B------:R-:W-:Y:S01]  /*ab920*/  ISETP.LT.AND P2, PT, R60, c[0x0][0x178], !P1 ;  /* 0x00005e003c007a0c */ /* 0x000fe20004f41270 */
[----:B------:R-:W-:-:S06]  /*ab930*/  IMAD.WIDE R48, R3, 0x2, R46 ;  /* 0x0000000203307825 */ /* 0x000fcc00078e022e */
[----:B------:R0:W-:Y:S01]  /*ab940*/  @P5 STG.E.U16 [R4.64], R61 ;  /* 0x0000003d04005986 */ /* 0x0001e2000c101508 */
[----:B------:R-:W-:-:S03]  /*ab950*/  ISETP.LT.AND P5, PT, R27, c[0x0][0x178], !P1 ;  /* 0x00005e001b007a0c */ /* 0x000fc60004fa1270 */
[----:B----4-:R1:W-:Y:S01]  /*ab960*/  @P4 STG.E.U16 [R6.64], R43 ;  /* 0x0000002b06004986 */ /* 0x0103e2000c101508 */
[----:B------:R-:W-:-:S03]  /*ab970*/  ISETP.LT.AND P1, PT, R23, c[0x0][0x178], !P1 ;  /* 0x00005e0017007a0c */ /* 0x000fc60004f21270 */
[----:B------:R4:W-:Y:S01]  /*ab980*/  @P6 STG.E.U16 [R48.64], R50 ;  /* 0x0000003230006986 */ /* 0x0009e2000c101508 */
[----:B------:R-:W-:Y:S01]  /*ab990*/  ISETP.LT.AND P6, PT, R54, c[0x0][0x178], !P3 ;  /* 0x00005e0036007a0c */ /* 0x000fe20005fc1270 */
[----:B0-----:R-:W-:-:S04]  /*ab9a0*/  IMAD.WIDE R4, R3, 0x2, R10 ;  /* 0x0000000203047825 */ /* 0x001fc800078e020a */
[----:B-1----:R-:W-:Y:S01]  /*ab9b0*/  IMAD.WIDE R6, R3, 0x2, R44 ;  /* 0x0000000203067825 */ /* 0x002fe200078e022c */
[----:B----4-:R-:W-:-:S04]  /*ab9c0*/  PRMT R48, R61, 0x7632, R48 ;  /* 0x000076323d307816 */ /* 0x010fc80000000030 */
[----:B------:R0:W-:Y:S01]  /*ab9d0*/  @P2 STG.E.U16 [R6.64], R0 ;  /* 0x0000000006002986 */ /* 0x0001e2000c101508 */
[----:B------:R-:W-:-:S03]  /*ab9e0*/  ISETP.LT.AND P4, PT, R60, c[0x0][0x178], !P3 ;  /* 0x00005e003c007a0c */ /* 0x000fc60005f81270 */
[----:B------:R1:W-:Y:S01]  /*ab9f0*/  @P5 STG.E.U16 [R4.64], R48 ;  /* 0x0000003004005986 */ /* 0x0003e2000c101508 */
[----:B------:R-:W-:Y:S02]  /*aba00*/  ISETP.LT.AND P5, PT, R27, c[0x0][0x178], !P3 ;  /* 0x00005e001b007a0c */ /* 0x000fe40005fa1270 */
[----:B------:R-:W-:Y:S02]  /*aba10*/  ISETP.LT.AND P3, PT, R23, c[0x0][0x178], !P3 ;  /* 0x00005e0017007a0c */ /* 0x000fe40005f61270 */
[----:B0-----:R-:W-:Y:S02]  /*aba20*/  IADD3 R0, R3, c[0x0][0x198], RZ ;  /* 0x0000660003007a10 */ /* 0x001fe40007ffe0ff */
[----:B------:R-:W-:Y:S01]  /*aba30*/  PRMT R50, R43, 0x7632, R50 ;  /* 0x000076322b327816 */ /* 0x000fe20000000032 */
[----:B-1----:R-:W-:-:S04]  /*aba40*/  IMAD.WIDE R4, R3, 0x2, R8 ;  /* 0x0000000203047825 */ /* 0x002fc800078e0208 */
[C---:B------:R-:W-:Y:S01]  /*aba50*/  IMAD.WIDE R6, R0.reuse, 0x2, R46 ;  /* 0x0000000200067825 */ /* 0x040fe200078e022e */
[----:B------:R0:W-:Y:S03]  /*aba60*/  @P1 STG.E.U16 [R4.64], R50 ;  /* 0x0000003204001986 */ /* 0x0001e6000c101508 */
[----:B------:R-:W-:Y:S01]  /*aba70*/  IMAD.WIDE R48, R0, 0x2, R44 ;  /* 0x0000000200307825 */ /* 0x000fe200078e022c */
[----:B---3--:R1:W-:Y:S01]  /*aba80*/  @P6 STG.E.U16 [R6.64], R57 ;  /* 0x0000003906006986 */ /* 0x0083e2000c101508 */
[----:B------:R-:W-:-:S03]  /*aba90*/  ISETP.GE.AND P2, PT, R51, c[0x0][0x17c], PT ;  /* 0x00005f0033007a0c */ /* 0x000fc60003f46270 */
[----:B------:R-:W3:Y:S01]  /*abaa0*/  LDL.LU R51, [R1+0x3520] ;  /* 0x0035200001337983 */ /* 0x000ee20000300800 */
[----:B0-----:R-:W-:-:S03]  /*abab0*/  IMAD.WIDE R4, R0, 0x2, R10 ;  /* 0x0000000200047825 */ /* 0x001fc600078e020a */
[----:B------:R-:W-:Y:S01]  /*abac0*/  @P4 STG.E.U16 [R48.64], R55 ;  /* 0x0000003730004986 */ /* 0x000fe2000c101508 */
[----:B-1----:R-:W-:-:S03]  /*abad0*/  IMAD.WIDE R6, R0, 0x2, R8 ;  /* 0x0000000200067825 */ /* 0x002fc600078e0208 */
[----:B------:R-:W4:Y:S04]  /*abae0*/  LDL.LU R61, [R1+0x4b4] ;  /* 0x0004b400013d7983 */ /* 0x000f280000300800 */
[----:B------:R-:W3:Y:S04]  /*abaf0*/  LDL.LU R43, [R1+0x384] ;  /* 0x00038400012b7983 */ /* 0x000ee80000300800 */
[----:B------:R-:W3:Y:S04]  /*abb00*/  LDL.LU R50, [R1+0x3524] ;  /* 0x0035240001327983 */ /* 0x000ee80000300800 */
[----:B--2---:R-:W-:Y:S04]  /*abb10*/  @P5 STG.E.U16 [R4.64], R58 ;  /* 0x0000003a04005986 */ /* 0x004fe8000c101508 */
[----:B------:R0:W-:Y:S02]  /*abb20*/  @P3 STG.E.U16 [R6.64], R56 ;  /* 0x0000003806003986 */ /* 0x0001e4000c101508 */
[----:B0-----:R-:W-:-:S02]  /*abb30*/  PRMT R6, R55, 0x7632, R6 ;  /* 0x0000763237067816 */ /* 0x001fc40000000006 */
[----:B------:R-:W2:Y:S01]  /*abb40*/  LDL.LU R55, [R1+0x3528] ;  /* 0x0035280001377983 */ /* 0x000ea20000300800 */
[----:B------:R-:W-:Y:S02]  /*abb50*/  ISETP.LT.AND P6, PT, R54, c[0x0][0x178], !P2 ;  /* 0x00005e0036007a0c */ /* 0x000fe400057c1270 */
[----:B------:R-:W-:Y:S01]  /*abb60*/  ISETP.LT.AND P4, PT, R60, c[0x0][0x178], !P2 ;  /* 0x00005e003c007a0c */ /* 0x000fe20005781270 */
[----:B------:R-:W3:Y:S01]  /*abb70*/  LDL.LU R59, [R1+0x374] ;  /* 0x00037400013b7983 */ /* 0x000ee20000300800 */
[----:B------:R-:W-:Y:S02]  /*abb80*/  IADD3 R3, R0, c[0x0][0x198], RZ ;  /* 0x0000660000037a10 */ /* 0x000fe40007ffe0ff */
[----:B------:R-:W-:Y:S02]  /*abb90*/  ISETP.LT.AND P3, PT, R27, c[0x0][0x178], !P2 ;  /* 0x00005e001b007a0c */ /* 0x000fe40005761270 */
[----:B------:R-:W-:Y:S01]  /*abba0*/  PRMT R0, R57, 0x7632, R0 ;  /* 0x0000763239007816 */ /* 0x000fe20000000000 */
[C---:B------:R-:W-:Y:S01]  /*abbb0*/  IMAD.WIDE R48, R3.reuse, 0x2, R46 ;  /* 0x0000000203307825 */ /* 0x040fe200078e022e */
[----:B------:R-:W-:Y:S01]  /*abbc0*/  PRMT R52, R58, 0x7632, R52 ;  /* 0x000076323a347816 */ /* 0x000fe20000000034 */
[----:B------:R-:W4:Y:S02]  /*abbd0*/  LDL.LU R57, [R1+0x344] ;  /* 0x0003440001397983 */ /* 0x000f240000300800 */
[----:B------:R-:W-:-:S02]  /*abbe0*/  IMAD.WIDE R4, R3, 0x2, R44 ;  /* 0x0000000203047825 */ /* 0x000fc400078e022c */
[----:B------:R-:W-:Y:S04]  /*abbf0*/  @P6 STG.E.U16 [R48.64], R0 ;  /* 0x0000000030006986 */ /* 0x000fe8000c101508 */
[----:B------:R0:W-:Y:S01]  /*abc00*/  @P4 STG.E.U16 [R4.64], R6 ;  /* 0x0000000604004986 */ /* 0x0001e2000c101508 */
[----:B------:R-:W-:Y:S01]  /*abc10*/  PRMT R53, R56, 0x7632, R53 ;  /* 0x0000763238357816 */ /* 0x000fe20000000035 */
[----:B0-----:R-:W-:-:S05]  /*abc20*/  IMAD.WIDE R4, R3, 0x2, R10 ;  /* 0x0000000203047825 */ /* 0x001fca00078e020a */
[----:B------:R0:W-:Y:S01]  /*abc30*/  @P3 STG.E.U16 [R4.64], R52 ;  /* 0x0000003404003986 */ /* 0x0001e2000c101508 */
[----:B--2---:R-:W-:-:S03]  /*abc40*/  ISETP.GE.AND P3, PT, R55, c[0x0][0x17c], PT ;  /* 0x00005f0037007a0c */ /* 0x004fc60003f66270 */
[----:B------:R-:W2:Y:S04]  /*abc50*/  LDL.LU R55, [R1+0x4c4] ;  /* 0x0004c40001377983 */ /* 0x000ea80000300800 */
[----:B------:R-:W2:Y:S04]  /*abc60*/  LDL.LU R56, [R1+0x424] ;  /* 0x0004240001387983 */ /* 0x000ea80000300800 */
[----:B------:R-:W2:Y:S01]  /*abc70*/  LDL.LU R58, [R1+0x352c] ;  /* 0x00352c00013a7983 */ /* 0x000ea20000300800 */
[----:B---3--:R-:W-:Y:S02]  /*abc80*/  ISETP.GE.AND P1, PT, R51, c[0x0][0x17c], PT ;  /* 0x00005f0033007a0c */ /* 0x008fe40003f26270 */
[----:B------:R-:W-:-:S02]  /*abc90*/  ISETP.LT.AND P2, PT, R23, c[0x0][0x178], !P2 ;  /* 0x00005e0017007a0c */ /* 0x000fc40005741270 */
[----:B------:R-:W-:Y:S02]  /*abca0*/  ISETP.LT.AND P5, PT, R54, c[0x0][0x178], !P1 ;  /* 0x00005e0036007a0c */ /* 0x000fe40004fa1270 */
[C---:B------:R-:W-:Y:S01]  /*abcb0*/  IADD3 R0, R3.reuse, c[0x0][0x198], RZ ;  /* 0x0000660003007a10 */ /* 0x040fe20007ffe0ff */
[----:B------:R-:W-:-:S04]  /*abcc0*/  IMAD.WIDE R6, R3, 0x2, R8 ;  /* 0x0000000203067825 */ /* 0x000fc800078e0208 */
[----:B------:R-:W-:Y:S01]  /*abcd0*/  IMAD.WIDE R48, R0, 0x2, R46 ;  /* 0x0000000200307825 */ /* 0x000fe200078e022e */
[----:B------:R-:W-:Y:S02]  /*abce0*/  ISETP.GE.AND P6, PT, R50, c[0x0][0x17c], PT ;  /* 0x00005f0032007a0c */ /* 0x000fe40003fc6270 */
[----:B------:R-:W-:Y:S01]  /*abcf0*/  ISETP.LT.AND P4, PT, R60, c[0x0][0x178], !P1 ;  /* 0x00005e003c007a0c */ /* 0x000fe20004f81270 */
[----:B------:R1:W-:Y:S01]  /*abd00*/  @P2 STG.E.U16 [R6.64], R53 ;  /* 0x0000003506002986 */ /* 0x0003e2000c101508 */
[----:B------:R-:W-:-:S03]  /*abd10*/  ISETP.LT.AND P2, PT, R54, c[0x0][0x178], !P6 ;  /* 0x00005e0036007a0c */ /* 0x000fc60007741270 */
[----:B----4-:R3:W-:Y:S01]  /*abd20*/  @P5 STG.E.U16 [R48.64], R61 ;  /* 0x0000003d30005986 */ /* 0x0107e2000c101508 */
[----:B------:R-:W-:Y:S02]  /*abd30*/  ISETP.LT.AND P5, PT, R27, c[0x0][0x178], !P1 ;  /* 0x00005e001b007a0c */ /* 0x000fe40004fa1270 */
[----:B------:R-:W-:Y:S02]  /*abd40*/  ISETP.LT.AND P1, PT, R23, c[0x0][0x178], !P1 ;  /* 0x00005e0017007a0c */ /* 0x000fe40004f21270 */
[C---:B------:R-:W-:Y:S01]  /*abd50*/  IADD3 R3, R0.reuse, c[0x0][0x198], RZ ;  /* 0x0000660000037a10 */ /* 0x040fe20007ffe0ff */
[----:B------:R-:W-:Y:S01]  /*abd60*/  IMAD.WIDE R50, R0, 0x2, R44 ;  /* 0x0000000200327825 */ /* 0x000fe200078e022c */
[----:B0-----:R-:W-:-:S03]  /*abd70*/  PRMT R52, R61, 0x7632, R52 ;  /* 0x000076323d347816 */ /* 0x001fc60000000034 */
[C---:B------:R-:W-:Y:S01]  /*abd80*/  IMAD.WIDE R4, R0.reuse, 0x2, R10 ;  /* 0x0000000200047825 */ /* 0x040fe200078e020a */
[----:B------:R0:W-:Y:S03]  /*abd90*/  @P4 STG.E.U16 [R50.64], R43 ;  /* 0x0000002b32004986 */ /* 0x0001e6000c101508 */
[----:B-1----:R-:W-:Y:S01]  /*abda0*/  IMAD.WIDE R6, R0, 0x2, R8 ;  /* 0x0000000200067825 */ /* 0x002fe200078e0208 */
[----:B------:R-:W-:Y:S03]  /*abdb0*/  @P5 STG.E.U16 [R4.64], R59 ;  /* 0x0000003b04005986 */ /* 0x000fe6000c101508 */
[----:B---3--:R-:W-:Y:S01]  /*abdc0*/  IMAD.WIDE R48, R3, 0x2, R46 ;  /* 0x0000000203307825 */ /* 0x008fe200078e022e */
[----:B------:R-:W-:Y:S01]  /*abdd0*/  @P1 STG.E.U16 [R6.64], R57 ;  /* 0x0000003906001986 */ /* 0x000fe2000c101508 */
[----:B------:R-:W-:-:S03]  /*abde0*/  PRMT R53, R43, 0x7632, R53 ;  /* 0x000076322b357816 */ /* 0x000fc60000000035 */
[----:B------:R-:W3:Y:S04]  /*abdf0*/  LDL.LU R61, [R1+0x414] ;  /* 0x00041400013d7983 */ /* 0x000ee80000300800 */
[----:B------:R-:W-:Y:S04]  /*abe00*/  @P2 STG.E.U16 [R48.64], R52 ;  /* 0x0000003430002986 */ /* 0x000fe8000c101508 */
[----:B0-----:R-:W4:Y:S01]  /*abe10*/  LDL.LU R43, [R1+0x304] ;  /* 0x00030400012b7983 */ /* 0x001f220000300800 */
[----:B--2---:R-:W-:-:S03]  /*abe20*/  ISETP.GE.AND P2, PT, R58, c[0x0][0x17c], PT ;  /* 0x00005f003a007a0c */ /* 0x004fc60003f46270 */
[----:B------:R-:W2:Y:S01]  /*abe30*/  LDL.LU R58, [R1+0x3530] ;  /* 0x00353000013a7983 */ /* 0x000ea20000300800 */
[----:B------:R-:W-:Y:S01]  /*abe40*/  ISETP.LT.AND P4, PT, R60, c[0x0][0x178], !P6 ;  /* 0x00005e003c007a0c */ /* 0x000fe20007781270 */
[----:B------:R-:W-:Y:S01]  /*abe50*/  IMAD.WIDE R50, R3, 0x2, R44 ;  /* 0x0000000203327825 */ /* 0x000fe200078e022c */
[----:B------:R-:W-:-:S11]  /*abe60*/  ISETP.LT.AND P5, PT, R27, c[0x0][0x178], !P6 ;  /* 0x00005e001b007a0c */ /* 0x000fd600077a1270 */
[----:B------:R0:W-:Y:S01]  /*abe70*/  @P4 STG.E.U16 [R50.64], R53 ;  /* 0x0000003532004986 */ /* 0x0001e2000c101508 */
[----:B------:R-:W-:-:S03]  /*abe80*/  ISETP.LT.AND P6, PT, R23, c[0x0][0x178], !P6 ;  /* 0x00005e0017007a0c */ /* 0x000fc600077c1270 */
[----:B0-----:R-:W4:Y:S01]  /*abe90*/  LDL.LU R51, [R1+0x3534] ;  /* 0x0035340001337983 */ /* 0x001f220000300800 */
[----:B------:R-:W-:Y:S01]  /*abea0*/  ISETP.LT.AND P4, PT, R54, c[0x0][0x178], !P3 ;  /* 0x00005e0036007a0c */ /* 0x000fe20005f81270 */
[----:B------:R-:W-:Y:S01]  /*abeb0*/  IMAD.WIDE R4, R3, 0x2, R10 ;  /* 0x0000000203047825 */ /* 0x000fe200078e020a */
[----:B------:R-:W-:Y:S02]  /*abec0*/  PRMT R48, R59, 0x7632, R48 ;  /* 0x000076323b307816 */ /* 0x000fe40000000030 */
[----:B------:R-:W-:Y:S02]  /*abed0*/  ISETP.LT.AND P1, PT, R60, c[0x0][0x178], !P3 ;  /* 0x00005e003c007a0c */ /* 0x000fe40005f21270 */
[C---:B------:R-:W-:Y:S01]  /*abee0*/  IADD3 R0, R3.reuse, c[0x0][0x198], RZ ;  /* 0x0000660003007a10 */ /* 0x040fe20007ffe0ff */
[----:B------:R-:W-:Y:S01]  /*abef0*/  IMAD.WIDE R6, R3, 0x2, R8 ;  /* 0x0000000203067825 */ /* 0x000fe200078e0208 */
[----:B------:R-:W-:Y:S01]  /*abf00*/  PRMT R50, R57, 0x7632, R50 ;  /* 0x0000763239327816 */ /* 0x000fe20000000032 */
[----:B------:R0:W-:Y:S04]  /*abf10*/  @P5 STG.E.U16 [R4.64], R48 ;  /* 0x0000003004005986 */ /* 0x0001e8000c101508 */
[----:B------:R-:W4:Y:S01]  /*abf20*/  LDL.LU R57, [R1+0x4e4] ;  /* 0x0004e40001397983 */ /* 0x000f220000300800 */
[----:B------:R-:W-:-:S03]  /*abf30*/  IADD3 R3, R0, c[0x0][0x198], RZ ;  /* 0x0000660000037a10 */ /* 0x000fc60007ffe0ff */
[----:B------:R1:W-:Y:S01]  /*abf40*/  @P6 STG.E.U16 [R6.64], R50 ;  /* 0x0000003206006986 */ /* 0x0003e2000c101508 */
[----:B0-----:R-:W-:-:S04]  /*abf50*/  IMAD.WIDE R4, R0, 0x2, R46 ;  /* 0x0000000200047825 */ /* 0x001fc800078e022e */
[C---:B------:R-:W-:Y:S01]  /*abf60*/  IMAD.WIDE R48, R0.reuse, 0x2, R44 ;  /* 0x0000000200307825 */ /* 0x040fe200078e022c */
[----:B------:R0:W-:Y:S01]  /*abf70*/  @P4 STG.E.U16 [R4.64], R55 ;  /* 0x0000003704004986 */ /* 0x0001e2000c101508 */
[----:B-1----:R-:W-:Y:S02]  /*abf80*/  PRMT R50, R55, 0x7632, R50 ;  /* 0x0000763237327816 */ /* 0x002fe40000000032 */
[C---:B------:R-:W-:Y:S01]  /*abf90*/  IMAD.WIDE R6, R0.reuse, 0x2, R8 ;  /* 0x0000000200067825 */ /* 0x040fe200078e0208 */
[----:B------:R1:W-:Y:S04]  /*abfa0*/  @P1 STG.E.U16 [R48.64], R56 ;  /* 0x0000003830001986 */ /* 0x0003e8000c101508 */
        /* <DEDUP_REMOVED lines=11> */
[----:B---3--:R0:W-:Y:S01]  /*ac060*/  @P5 STG.E.U16 [R4.64], R61 ;  /* 0x0000003d04005986 */ /* 0x0081e2000c101508 */
[----:B------:R-:W-:-:S03]  /*ac070*/  ISETP.LT.AND P5, PT, R27, c[0x0][0x178], !P2 ;  /* 0x00005e001b007a0c */ /* 0x000fc600057a1270 */
[----:B----4-:R-:W-:Y:S01]  /*ac080*/  @P3 STG.E.U16 [R6.64], R43 ;  /* 0x0000002b06003986 */ /* 0x010fe2000c101508 */
[----:B------:R-:W-:-:S03]  /*ac090*/  ISETP.LT.AND P2, PT, R23, c[0x0][0x178], !P2 ;  /* 0x00005e0017007a0c */ /* 0x000fc60005741270 */
[----:B------:R1:W-:Y:S01]  /*ac0a0*/  @P6 STG.E.U16 [R48.64], R50 ;  /* 0x0000003230006986 */ /* 0x0003e2000c101508 */
[----:B0-----:R-:W-:-:S05]  /*ac0b0*/  IMAD.WIDE R4, R3, 0x2, R44 ;  /* 0x0000000203047825 */ /* 0x001fca00078e022c */
[----:B------:R0:W-:Y:S01]  /*ac0c0*/  @P1 STG.E.U16 [R4.64], R0 ;  /* 0x0000000004001986 */ /* 0x0001e2000c101508 */
[----:B------:R-:W-:-:S03]  /*ac0d0*/  ISETP.GE.AND P1, PT, R51, c[0x0][0x17c], PT ;  /* 0x00005f0033007a0c */ /* 0x000fc60003f26270 */
[----:B------:R-:W3:Y:S01]  /*ac0e0*/  LDL.LU R51, [R1+0x3538] ;  /* 0x0035380001337983 */ /* 0x000ee20000300800 */
[----:B-1----:R-:W-:Y:S01]  /*ac0f0*/  PRMT R48, R61, 0x7632, R48 ;  /* 0x000076323d307816 */ /* 0x002fe20000000030 */
[----:B------:R-:W-:Y:S01]  /*ac100*/  IMAD.WIDE R6, R3, 0x2, R10 ;  /* 0x0000000203067825 */ /* 0x000fe200078e020a */
[----:B------:R-:W-:Y:S01]  /*ac110*/  ISETP.LT.AND P6, PT, R54, c[0x0][0x178], !P4 ;  /* 0x00005e0036007a0c */ /* 0x000fe200067c1270 */
[----:B------:R-:W4:Y:S01]  /*ac120*/  LDL.LU R61, [R1+0x368] ;  /* 0x00036800013d7983 */ /* 0x000f220000300800 */
[----:B------:R-:W-:Y:S01]  /*ac130*/  PRMT R50, R43, 0x7632, R50 ;  /* 0x000076322b327816 */ /* 0x000fe20000000032 */
[C---:B0-----:R-:W-:Y:S01]  /*ac140*/  IMAD.WIDE R4, R3.reuse, 0x2, R8 ;  /* 0x0000000203047825 */ /* 0x041fe200078e0208 */
[----:B------:R-:W-:Y:S01]  /*ac150*/  IADD3 R0, R3, c[0x0][0x198], RZ ;  /* 0x0000660003007a10 */ /* 0x000fe20007ffe0ff */
[----:B------:R0:W-:Y:S01]  /*ac160*/  @P5 STG.E.U16 [R6.64], R48 ;  /* 0x0000003006005986 */ /* 0x0001e2000c101508 */
[----:B------:R-:W-:Y:S02]  /*ac170*/  ISETP.LT.AND P3, PT, R60, c[0x0][0x178], !P4 ;  /* 0x00005e003c007a0c */ /* 0x000fe40006761270 */
[----:B------:R-:W-:Y:S01]  /*ac180*/  ISETP.LT.AND P5, PT, R27, c[0x0][0x178], !P4 ;  /* 0x00005e001b007a0c */ /* 0x000fe200067a1270 */
[----:B------:R-:W4:Y:S01]  /*ac190*/  LDL.LU R43, [R1+0x338] ;  /* 0x00033800012b7983 */ /* 0x000f220000300800 */
[----:B------:R-:W-:-:S03]  /*ac1a0*/  ISETP.LT.AND P4, PT, R23, c[0x0][0x178], !P4 ;  /* 0x00005e0017007a0c */ /* 0x000fc60006781270 */
[----:B------:R1:W-:Y:S01]  /*ac1b0*/  @P2 STG.E.U16 [R4.64], R50 ;  /* 0x0000003204002986 */ /* 0x0003e2000c101508 */
[----:B0-----:R-:W-:-:S03]  /*ac1c0*/  IMAD.WIDE R6, R0, 0x2, R46 ;  /* 0x0000000200067825 */ /* 0x001fc600078e022e */
[----:B-1----:R-:W4:Y:S01]  /*ac1d0*/  LDL.LU R50, [R1+0x353c] ;  /* 0x00353c0001327983 */ /* 0x002f220000300800 */
[----:B------:R-:W-:-:S03]  /*ac1e0*/  IMAD.WIDE R48, R0, 0x2, R44 ;  /* 0x0000000200307825 */ /* 0x000fc600078e022c */
[----:B------:R0:W-:Y:S01]  /*ac1f0*/  @P6 STG.E.U16 [R6.64], R57 ;  /* 0x0000003906006986 */ /* 0x0001e2000c101508 */
[----:B------:R-:W-:-:S03]  /*ac200*/  IMAD.WIDE R4, R0, 0x2, R10 ;  /* 0x0000000200047825 */ /* 0x000fc600078e020a */
[----:B------:R-:W-:Y:S01]  /*ac210*/  @P3 STG.E.U16 [R48.64], R55 ;  /* 0x0000003730003986 */ /* 0x000fe2000c101508 */
[C---:B0-----:R-:W-:Y:S01]  /*ac220*/  IMAD.WIDE R6, R0.reuse, 0x2, R8 ;  /* 0x0000000200067825 */ /* 0x041fe200078e0208 */
[----:B------:R-:W-:Y:S02]  /*ac230*/  IADD3 R3, R0, c[0x0][0x198], RZ ;  /* 0x0000660000037a10 */ /* 0x000fe40007ffe0ff */
[----:B------:R-:W-:Y:S01]  /*ac240*/  PRMT R0, R57, 0x7632, R0 ;  /* 0x0000763239007816 */ /* 0x000fe20000000000 */
[----:B--2---:R-:W-:Y:S04]  /*ac250*/  @P5 STG.E.U16 [R4.64], R58 ;  /* 0x0000003a04005986 */ /* 0x004fe8000c101508 */
[----:B------:R0:W-:Y:S02]  /*ac260*/  @P4 STG.E.U16 [R6.64], R56 ;  /* 0x0000003806004986 */ /* 0x0001e4000c101508 */
[----:B0-----:R-:W-:-:S02]  /*ac270*/  PRMT R6, R55, 0x7632, R6 ;  /* 0x0000763237067816 */ /* 0x001fc40000000006 */
[----:B------:R-:W2:Y:S04]  /*ac280*/  LDL.LU R55, [R1+0x3540] ;  /* 0x0035400001377983 */ /* 0x000ea80000300800 */
[----:B------:R-:W2:Y:S04]  /*ac290*/  LDL.LU R59, [R1+0x358] ;  /* 0x00035800013b7983 */ /* 0x000ea80000300800 */
[----:B------:R-:W2:Y:S01]  /*ac2a0*/  LDL.LU R57, [R1+0x328] ;  /* 0x0003280001397983 */ /* 0x000ea20000300800 */
[----:B------:R-:W-:Y:S02]  /*ac2b0*/  ISETP.LT.AND P6, PT, R54, c[0x0][0x178], !P1 ;  /* 0x00005e0036007a0c */ /* 0x000fe40004fc1270 */
[----:B------:R-:W-:Y:S01]  /*ac2c0*/  ISETP.LT.AND P2, PT, R60, c[0x0][0x178], !P1 ;  /* 0x00005e003c007a0c */ /* 0x000fe20004f41270 */
[----:B------:R-:W-:Y:S01]  /*ac2d0*/  IMAD.WIDE R48, R3, 0x2, R46 ;  /* 0x0000000203307825 */ /* 0x000fe200078e022e */
[----:B------:R-:W-:-:S02]  /*ac2e0*/  ISETP.LT.AND P4, PT, R27, c[0x0][0x178], !P1 ;  /* 0x00005e001b007a0c */ /* 0x000fc40004f81270 */
[----:B------:R-:W-:Y:S01]  /*ac2f0*/  ISETP.LT.AND P1, PT, R23, c[0x0][0x178], !P1 ;  /* 0x00005e0017007a0c */ /* 0x000fe20004f21270 */
[----:B------:R-:W-:Y:S01]  /*ac300*/  IMAD.WIDE R4, R3, 0x2, R44 ;  /* 0x0000000203047825 */ /* 0x000fe200078e022c */
[----:B---3--:R-:W-:-:S05]  /*ac310*/  ISETP.GE.AND P3, PT, R51, c[0x0][0x17c], PT ;  /* 0x00005f0033007a0c */ /* 0x008fca0003f66270 */
[----:B------:R0:W-:Y:S01]  /*ac320*/  @P6 STG.E.U16 [R48.64], R0 ;  /* 0x0000000030006986 */ /* 0x0001e2000c101508 */
[----:B------:R-:W-:Y:S02]  /*ac330*/  ISETP.LT.AND P6, PT, R54, c[0x0][0x178], !P3 ;  /* 0x00005e0036007a0c */ /* 0x000fe40005fc1270 */
[----:B------:R-:W-:Y:S01]  /*ac340*/  ISETP.LT.AND P5, PT, R60, c[0x0][0x178], !P3 ;  /* 0x00005e003c007a0c */ /* 0x000fe20005fa1270 */
[----:B------:R1:W-:Y:S01]  /*ac350*/  @P2 STG.E.U16 [R4.64], R6 ;  /* 0x0000000604002986 */ /* 0x0003e2000c101508 */
[----:B------:R-:W-:Y:S02]  /*ac360*/  PRMT R52, R58, 0x7632, R52 ;  /* 0x000076323a347816 */ /* 0x000fe40000000034 */
[C---:B0-----:R-:W-:Y:S02]  /*ac370*/  IADD3 R0, R3.reuse, c[0x0][0x198], RZ ;  /* 0x0000660003007a10 */ /* 0x041fe40007ffe0ff */
[----:B------:R-:W-:Y:S01]  /*ac380*/  PRMT R53, R56, 0x7632, R53 ;  /* 0x0000763238357816 */ /* 0x000fe20000000035 */
[----:B-1----:R-:W-:-:S04]  /*ac390*/  IMAD.WIDE R4, R3, 0x2, R10 ;  /* 0x0000000203047825 */ /* 0x002fc800078e020a */
[----:B------:R-:W-:Y:S01]  /*ac3a0*/  IMAD.WIDE R6, R3, 0x2, R8 ;  /* 0x0000000203067825 */ /* 0x000fe200078e0208 */
[----:B------:R0:W-:Y:S03]  /*ac3b0*/  @P4 STG.E.U16 [R4.64], R52 ;  /* 0x0000003404004986 */ /* 0x0001e6000c101508 */
[----:B------:R-:W-:Y:S01]  /*ac3c0*/  IMAD.WIDE R48, R0, 0x2, R46 ;  /* 0x0000000200307825 */ /* 0x000fe200078e022e */
[----:B----4-:R-:W-:-:S03]  /*ac3d0*/  ISETP.GE.AND P2, PT, R50, c[0x0][0x17c], PT ;  /* 0x00005f0032007a0c */ /* 0x010fc60003f46270 */
[----:B------:R-:W-:Y:S01]  /*ac3e0*/  IMAD.WIDE R50, R0, 0x2, R44 ;  /* 0x0000000200327825 */ /* 0x000fe200078e022c */
[----:B------:R1:W-:Y:S01]  /*ac3f0*/  @P1 STG.E.U16 [R6.64], R53 ;  /* 0x0000003506001986 */ /* 0x0003e2000c101508 */
[----:B------:R-:W-:Y:S02]  /*ac400*/  ISETP.LT.AND P4, PT, R27, c[0x0][0x178], !P3 ;  /* 0x00005e001b007a0c */ /* 0x000fe40005f81270 */
[----:B------:R-:W-:Y:S01]  /*ac410*/  ISETP.LT.AND P3, PT, R23, c[0x0][0x178], !P3 ;  /* 0x00005e0017007a0c */ /* 0x000fe20005f61270 */
[----:B------:R3:W-:Y:S01]  /*ac420*/  @P6 STG.E.U16 [R48.64], R61 ;  /* 0x0000003d30006986 */ /* 0x0007e2000c101508 */
[----:B------:R-:W-:-:S03]  /*ac430*/  ISETP.LT.AND P6, PT, R60, c[0x0][0x178], !P2 ;  /* 0x00005e003c007a0c */ /* 0x000fc600057c1270 */
[----:B------:R4:W-:Y:S01]  /*ac440*/  @P5 STG.E.U16 [R50.64], R43 ;  /* 0x0000002b32005986 */ /* 0x0009e2000c101508 */
[----:B------:R-:W-:Y:S02]  /*ac450*/  ISETP.LT.AND P5, PT, R54, c[0x0][0x178], !P2 ;  /* 0x00005e0036007a0c */ /* 0x000fe400057a1270 */
[C---:B------:R-:W-:Y:S01]  /*ac460*/  IADD3 R3, R0.reuse, c[0x0][0x198], RZ ;  /* 0x0000660000037a10 */ /* 0x040fe20007ffe0ff */
[----:B0-----:R-:W-:Y:S01]  /*ac470*/  IMAD.WIDE R4, R0, 0x2, R10 ;  /* 0x0000000200047825 */ /* 0x001fe200078e020a */
[----:B------:R-:W-:-:S03]  /*ac480*/  PRMT R52, R61, 0x7632, R52 ;  /* 0x000076323d347816 */ /* 0x000fc60000000034 */
[----:B-1----:R-:W-:Y:S01]  /*ac490*/  IMAD.WIDE R6, R0, 0x2, R8 ;  /* 0x0000000200067825 */ /* 0x002fe200078e0208 */
[----:B------:R-:W-:-:S03]  /*ac4a0*/  PRMT R53, R43, 0x7632, R53 ;  /* 0x000076322b357816 */ /* 0x000fc60000000035 */
[----:B---3--:R-:W-:-:S04]  /*ac4b0*/  IMAD.WIDE R48, R3, 0x2, R46 ;  /* 0x0000000203307825 */ /* 0x008fc800078e022e */
[----:B----4-:R-:W-:Y:S01]  /*ac4c0*/  IMAD.WIDE R50, R3, 0x2, R44 ;  /* 0x0000000203327825 */ /* 0x010fe200078e022c */
[----:B--2---:R-:W-:Y:S02]  /*ac4d0*/  ISETP.GE.AND P1, PT, R55, c[0x0][0x17c], PT ;  /* 0x00005f0037007a0c */ /* 0x004fe40003f26270 */
[----:B------:R-:W2:Y:S04]  /*ac4e0*/  LDL.LU R55, [R1+0x4b8] ;  /* 0x0004b80001377983 */ /* 0x000ea80000300800 */
[----:B------:R-:W3:Y:S04]  /*ac4f0*/  LDL.LU R56, [R1+0x388] ;  /* 0x0003880001387983 */ /* 0x000ee80000300800 */
[----:B------:R-:W4:Y:S04]  /*ac500*/  LDL.LU R58, [R1+0x3544] ;  /* 0x00354400013a7983 */ /* 0x000f280000300800 */
[----:B------:R-:W-:Y:S04]  /*ac510*/  @P4 STG.E.U16 [R4.64], R59 ;  /* 0x0000003b04004986 */ /* 0x000fe8000c101508 */
[----:B------:R-:W-:Y:S04]  /*ac520*/  @P3 STG.E.U16 [R6.64], R57 ;  /* 0x0000003906003986 */ /* 0x000fe8000c101508 */
[----:B------:R-:W-:Y:S04]  /*ac530*/  @P5 STG.E.U16 [R48.64], R52 ;  /* 0x0000003430005986 */ /* 0x000fe8000c101508 */
[----:B------:R-:W3:Y:S04]  /*ac540*/  LDL.LU R61, [R1+0x378] ;  /* 0x00037800013d7983 */ /* 0x000ee80000300800 */
[----:B------:R0:W-:Y:S04]  /*ac550*/  @P6 STG.E.U16 [R50.64], R53 ;  /* 0x0000003532006986 */ /* 0x0001e8000c101508 */
[----:B------:R-:W3:Y:S01]  /*ac560*/  LDL.LU R43, [R1+0x348] ;  /* 0x00034800012b7983 */ /* 0x000ee20000300800 */
[----:B0-----:R-:W-:-:S03]  /*ac570*/  PRMT R50, R57, 0x7632, R50 ;  /* 0x0000763239327816 */ /* 0x001fc60000000032 */
[----:B------:R-:W3:Y:S01]  /*ac580*/  LDL.LU R57, [R1+0x3548] ;  /* 0x0035480001397983 */ /* 0x000ee20000300800 */
[----:B------:R-:W-:Y:S02]  /*ac590*/  ISETP.LT.AND P4, PT, R27, c[0x0][0x178], !P2 ;  /* 0x00005e001b007a0c */ /* 0x000fe40005781270 */
[----:B------:R-:W-:Y:S01]  /*ac5a0*/  ISETP.LT.AND P3, PT, R23, c[0x0][0x178], !P2 ;  /* 0x00005e0017007a0c */ /* 0x000fe20005761270 */
[----:B------:R-:W-:Y:S01]  /*ac5b0*/  IMAD.WIDE R4, R3, 0x2, R10 ;  /* 0x0000000203047825 */ /* 0x000fe200078e020a */
[----:B------:R-:W-:Y:S01]  /*ac5c0*/  ISETP.LT.AND P5, PT, R54, c[0x0][0x178], !P1 ;  /* 0x00005e0036007a0c */ /* 0x000fe20004fa1270 */
[----:B------:R-:W3:Y:S01]  /*ac5d0*/  LDL.LU R51, [R1+0x354c] ;  /* 0x00354c0001337983 */ /* 0x000ee20000300800 */
[----:B------:R-:W-:Y:S02]  /*ac5e0*/  PRMT R48, R59, 0x7632, R48 ;  /* 0x000076323b307816 */ /* 0x000fe40000000030 */
[----:B------:R-:W-:Y:S02]  /*ac5f0*/  ISETP.LT.AND P6, PT, R60, c[0x0][0x178], !P1 ;  /* 0x00005e003c007a0c */ /* 0x000fe40004fc1270 */
[C---:B------:R-:W-:Y:S01]  /*ac600*/  IADD3 R0, R3.reuse, c[0x0][0x198], RZ ;  /* 0x0000660003007a10 */ /* 0x040fe20007ffe0ff */
[----:B------:R-:W-:-:S02]  /*ac610*/  IMAD.WIDE R6, R3, 0x2, R8 ;  /* 0x0000000203067825 */ /* 0x000fc400078e0208 */
[----:B------:R0:W-:Y:S01]  /*ac620*/  @P4 STG.E.U16 [R4.64], R48 ;  /* 0x0000003004004986 */ /* 0x0001e2000c101508 */
[----:B------:R-:W-:-:S03]  /*ac630*/  IADD3 R3, R0, c[0x0][0x198], RZ ;  /* 0x0000660000037a10 */ /* 0x000fc60007ffe0ff */
[----:B------:R1:W-:Y:S01]  /*ac640*/  @P3 STG.E.U16 [R6.64], R50 ;  /* 0x0000003206003986 */ /* 0x0003e2000c101508 */
[----:B0-----:R-:W-:-:S04]  /*ac650*/  IMAD.WIDE R4, R0, 0x2, R46 ;  /* 0x0000000200047825 */ /* 0x001fc800078e022e */
[----:B------:R-:W-:-:S04]  /*ac660*/  IMAD.WIDE R48, R0, 0x2, R44 ;  /* 0x0000000200307825 */ /* 0x000fc800078e022c */
[----:B-1----:R-:W-:Y:S01]  /*ac670*/  IMAD.WIDE R6, R0, 0x2, R8 ;  /* 0x0000000200067825 */ /* 0x002fe200078e0208 */
[----:B--2---:R0:W-:Y:S01]  /*ac680*/  @P5 STG.E.U16 [R4.64], R55 ;  /* 0x0000003704005986 */ /* 0x0041e2000c101508 */
[----:B------:R-:W-:Y:S02]  /*ac690*/  PRMT R50, R55, 0x7632, R50 ;  /* 0x0000763237327816 */ /* 0x000fe40000000032 */
[----:B----4-:R-:W-:Y:S02]  /*ac6a0*/  ISETP.GE.AND P2, PT, R58, c[0x0][0x17c], PT ;  /* 0x00005f003a007a0c */ /* 0x010fe40003f46270 */
[----:B------:R-:W2:Y:S01]  /*ac6b0*/  LDL.LU R58, [R1+0x4c8] ;  /* 0x0004c800013a7983 */ /* 0x000ea20000300800 */
[----:B0-----:R-:W-:Y:S01]  /*ac6c0*/  IMAD.WIDE R4, R0, 0x2, R10 ;  /* 0x0000000200047825 */ /* 0x001fe200078e020a */
[----:B---3--:R-:W-:Y:S02]  /*ac6d0*/  PRMT R0, R56, 0x7632, R0 ;  /* 0x0000763238007816 */ /* 0x008fe40000000000 */
[----:B------:R-:W3:Y:S04]  /*ac6e0*/  LDL.LU R55, [R1+0x428] ;  /* 0x0004280001377983 */ /* 0x000ee80000300800 */
[----:B------:R0:W-:Y:S01]  /*ac6f0*/  @P6 STG.E.U16 [R48.64], R56 ;  /* 0x0000003830006986 */ /* 0x0001e2000c101508 */
[----:B------:R-:W-:-:S03]  /*ac700*/  ISETP.GE.AND P5, PT, R57, c[0x0][0x17c], PT ;  /* 0x00005f0039007a0c */ /* 0x000fc60003fa6270 */
[----:B------:R-:W4:Y:S04]  /*ac710*/  LDL.LU R57, [R1+0x418] ;  /* 0x0004180001397983 */ /* 0x000f280000300800 */
[----:B0-----:R-:W4:Y:S01]  /*ac720*/  LDL.LU R56, [R1+0x308] ;  /* 0x0003080001387983 */ /* 0x001f220000300800 */
[----:B------:R-:W-:Y:S02]  /*ac730*/  ISETP.LT.AND P4, PT, R27, c[0x0][0x178], !P1 ;  /* 0x00005e001b007a0c */ /* 0x000fe40004f81270 */
[----:B------:R-:W-:Y:S02]  /*ac740*/  ISETP.LT.AND P1, PT, R23, c[0x0][0x178], !P1 ;  /* 0x00005e0017007a0c */ /* 0x000fe40004f21270 */
[----:B------:R-:W-:Y:S02]  /*ac750*/  ISETP.LT.AND P3, PT, R54, c[0x0][0x178], !P2 ;  /* 0x00005e0036007a0c */ /* 0x000fe40005761270 */
[----:B------:R-:W-:Y:S01]  /*ac760*/  ISETP.LT.AND P6, PT, R60, c[0x0][0x178], !P2 ;  /* 0x00005e003c007a0c */ /* 0x000fe200057c1270 */
[----:B------:R-:W-:-:S06]  /*ac770*/  IMAD.WIDE R48, R3, 0x2, R46 ;  /* 0x0000000203307825 */ /* 0x000fcc00078e022e */
[----:B------:R0:W-:Y:S01]  /*ac780*/  @P4 STG.E.U16 [R4.64], R61 ;  /* 0x0000003d04004986 */ /* 0x0001e2000c101508 */
[----:B------:R-:W-:-:S03]  /*ac790*/  ISETP.LT.AND P4, PT, R27, c[0x0][0x178], !P2 ;  /* 0x00005e001b007a0c */ /* 0x000fc60005781270 */
[----:B------:R1:W-:Y:S01]  /*ac7a0*/  @P1 STG.E.U16 [R6.64], R43 ;  /* 0x0000002b06001986 */ /* 0x0003e2000c101508 */
[----:B------:R-:W-:-:S03]  /*ac7b0*/  ISETP.LT.AND P2, PT, R23, c[0x0][0x178], !P2 ;  /* 0x00005e0017007a0c */ /* 0x000fc60005741270 */
[----:B------:R1:W-:Y:S01]  /*ac7c0*/  @P3 STG.E.U16 [R48.64], R50 ;  /* 0x0000003230003986 */ /* 0x0003e2000c101508 */
[----:B------:R-:W-:Y:S01]  /*ac7d0*/  ISETP.LT.AND P3, PT, R54, c[0x0][0x178], !P5 ;  /* 0x00005e0036007a0c */ /* 0x000fe20006f61270 */
[----:B0-----:R-:W-:-:S04]  /*ac7e0*/  IMAD.WIDE R4, R3, 0x2, R44 ;  /* 0x0000000203047825 */ /* 0x001fc800078e022c */
[----:B-1----:R-:W-:Y:S01]  /*ac7f0*/  IMAD.WIDE R6, R3, 0x2, R10 ;  /* 0x0000000203067825 */ /* 0x002fe200078e020a */
[----:B------:R0:W-:Y:S01]  /*ac800*/  @P6 STG.E.U16 [R4.64], R0 ;  /* 0x0000000004006986 */ /* 0x0001e2000c101508 */
[----:B------:R-:W-:Y:S02]  /*ac810*/  PRMT R48, R61, 0x7632, R48 ;  /* 0x000076323d307816 */ /* 0x000fe40000000030 */
[----:B------:R-:W-:-:S03]  /*ac820*/  ISETP.LT.AND P6, PT, R60, c[0x0][0x178], !P5 ;  /* 0x00005e003c007a0c */ /* 0x000fc60006fc1270 */
[----:B------:R1:W-:Y:S01]  /*ac830*/  @P4 STG.E.U16 [R6.64], R48 ;  /* 0x0000003006004986 */ /* 0x0003e2000c101508 */
[----:B------:R-:W-:Y:S02]  /*ac840*/  ISETP.LT.AND P4, PT, R27, c[0x0][0x178], !P5 ;  /* 0x00005e001b007a0c */ /* 0x000fe40006f81270 */
[C---:B0-----:R-:W-:Y:S01]  /*ac850*/  IADD3 R0, R3.reuse, c[0x0][0x198], RZ ;  /* 0x0000660003007a10 */ /* 0x041fe20007ffe0ff */
[----:B------:R-:W-:Y:S01]  /*ac860*/  IMAD.WIDE R4, R3, 0x2, R8 ;  /* 0x0000000203047825 */ /* 0x000fe200078e0208 */
[----:B------:R-:W-:Y:S02]  /*ac870*/  ISETP.LT.AND P5, PT, R23, c[0x0][0x178], !P5 ;  /* 0x00005e0017007a0c */ /* 0x000fe40006fa1270 */
[----:B------:R-:W-:Y:S01]  /*ac880*/  PRMT R50, R43, 0x7632, R50 ;  /* 0x000076322b327816 */ /* 0x000fe20000000032 */
[----:B-1----:R-:W-:-:S04]  /*ac890*/  IMAD.WIDE R6, R0, 0x2, R46 ;  /* 0x0000000200067825 */ /* 0x002fc800078e022e */
[----:B------:R0:W-:Y:S01]  /*ac8a0*/  @P2 STG.E.U16 [R4.64], R50 ;  /* 0x0000003204002986 */ /* 0x0001e2000c101508 */
[C---:B------:R-:W-:Y:S01]  /*ac8b0*/  IMAD.WIDE R48, R0.reuse, 0x2, R44 ;  /* 0x0000000200307825 */ /* 0x040fe200078e022c */
[----:B------:R-:W-:Y:S02]  /*ac8c0*/  ISETP.GE.AND P1, PT, R51, c[0x0][0x17c], PT ;  /* 0x00005f0033007a0c */ /* 0x000fe40003f26270 */
[----:B------:R-:W4:Y:S04]  /*ac8d0*/  LDL.LU R51, [R1+0x3550] ;  /* 0x0035500001337983 */ /* 0x000f280000300800 */
[----:B------:R-:W4:Y:S01]  /*ac8e0*/  LDL.LU R61, [R1+0x4e8] ;  /* 0x0004e800013d7983 */ /* 0x000f220000300800 */
[----:B0-----:R-:W-:-:S03]  /*ac8f0*/  IMAD.WIDE R4, R0, 0x2, R10 ;  /* 0x0000000200047825 */ /* 0x001fc600078e020a */
[----:B------:R-:W4:Y:S04]  /*ac900*/  LDL.LU R43, [R1+0x4d8] ;  /* 0x0004d800012b7983 */ /* 0x000f280000300800 */
[----:B------:R-:W4:Y:S04]  /*ac910*/  LDL.LU R50, [R1+0x3554] ;  /* 0x0035540001327983 */ /* 0x000f280000300800 */
[----:B--2---:R0:W-:Y:S04]  /*ac920*/  @P3 STG.E.U16 [R6.64], R58 ;  /* 0x0000003a06003986 */ /* 0x0041e8000c101508 */
[----:B---3--:R-:W-:Y:S01]  /*ac930*/  @P6 STG.E.U16 [R48.64], R55 ;  /* 0x0000003730006986 */ /* 0x008fe2000c101508 */
[----:B0-----:R-:W-:-:S03]  /*ac940*/  IMAD.WIDE R6, R0, 0x2, R8 ;  /* 0x0000000200067825 */ /* 0x001fc600078e0208 */
[----:B----4-:R-:W-:Y:S04]  /*ac950*/  @P4 STG.E.U16 [R4.64], R57 ;  /* 0x0000003904004986 */ /* 0x010fe8000c101508 */
[----:B------:R0:W-:Y:S02]  /*ac960*/  @P5 STG.E.U16 [R6.64], R56 ;  /* 0x0000003806005986 */ /* 0x0001e4000c101508 */
[----:B0-----:R-:W-:Y:S02]  /*ac970*/  PRMT R6, R55, 0x7632, R6 ;  /* 0x0000763237067816 */ /* 0x001fe40000000006 */
[----:B------:R-:W2:Y:S01]  /*ac980*/  LDL.LU R55, [R1+0x3558] ;  /* 0x0035580001377983 */ /* 0x000ea20000300800 */
[----:B------:R-:W-:Y:S02]  /*ac990*/  ISETP.LT.AND P3, PT, R54, c[0x0][0x178], !P1 ;  /* 0x00005e0036007a0c */ /* 0x000fe40004f61270 */
[----:B------:R-:W-:Y:S01]  /*ac9a0*/  IADD3 R3, R0, c[0x0][0x198], RZ ;  /* 0x0000660000037a10 */ /* 0x000fe20007ffe0ff */
[----:B------:R-:W3:Y:S01]  /*ac9b0*/  LDL.LU R59, [R1+0x458] ;  /* 0x00045800013b7983 */ /* 0x000ee20000300800 */
[----:B------:R-:W-:-:S02]  /*ac9c0*/  ISETP.LT.AND P6, PT, R60, c[0x0][0x178], !P1 ;  /* 0x00005e003c007a0c */ /* 0x000fc40004fc1270 */
[----:B------:R-:W-:Y:S01]  /*ac9d0*/  PRMT R0, R58, 0x7632, R0 ;  /* 0x000076323a007816 */ /* 0x000fe20000000000 */
[----:B------:R-:W-:Y:S01]  /*ac9e0*/  IMAD.WIDE R48, R3, 0x2, R46 ;  /* 0x0000000203307825 */ /* 0x000fe200078e022e */
[----:B------:R-:W-:Y:S01]  /*ac9f0*/  ISETP.LT.AND P4, PT, R27, c[0x0][0x178], !P1 ;  /* 0x00005e001b007a0c */ /* 0x000fe20004f81270 */
[----:B------:R-:W4:Y:S02]  /*aca00*/  LDL.LU R58, [R1+0x448] ;  /* 0x00044800013a7983 */ /* 0x000f240000300800 */
[----:B------:R-:W-:Y:S02]  /*aca10*/  IMAD.WIDE R4, R3, 0x2, R44 ;  /* 0x0000000203047825 */ /* 0x000fe400078e022c */
[----:B------:R-:W-:Y:S01]  /*aca20*/  @P3 STG.E.U16 [R48.64], R0 ;  /* 0x0000000030003986 */ /* 0x000fe2000c101508 */
[----:B------:R-:W-:Y:S02]  /*aca30*/  ISETP.LT.AND P3, PT, R23, c[0x0][0x178], !P1 ;  /* 0x00005e0017007a0c */ /* 0x000fe40004f61270 */
[----:B------:R-:W-:Y:S01]  /*aca40*/  PRMT R52, R57, 0x7632, R52 ;  /* 0x0000763239347816 */ /* 0x000fe20000000034 */
[----:B------:R0:W-:Y:S01]  /*aca50*/  @P6 STG.E.U16 [R4.64], R6 ;  /* 0x0000000604006986 */ /* 0x0001e2000c101508 */
[----:B------:R-:W-:Y:S01]  /*aca60*/  PRMT R53, R56, 0x7632, R53 ;  /* 0x0000763238357816 */ /* 0x000fe20000000035 */
[----:B0-----:R-:W-:-:S04]  /*aca70*/  IMAD.WIDE R4, R3, 0x2, R10 ;  /* 0x0000000203047825 */ /* 0x001fc800078e020a */
[----:B------:R-:W-:Y:S01]  /*aca80*/  IMAD.WIDE R6, R3, 0x2, R8 ;  /* 0x0000000203067825 */ /* 0x000fe200078e0208 */
[----:B------:R-:W-:Y:S04]  /*aca90*/  @P4 STG.E.U16 [R4.64], R52 ;  /* 0x0000003404004986 */ /* 0x000fe8000c101508 */
[----:B------:R0:W-:Y:S01]  /*acaa0*/  @P3 STG.E.U16 [R6.64], R53 ;  /* 0x0000003506003986 */ /* 0x0001e2000c101508 */
[----:B------:R-:W-:-:S04]  /*acab0*/  ISETP.GE.AND P2, PT, R51, c[0x0][0x17c], PT ;  /* 0x00005f0033007a0c */ /* 0x000fc80003f46270 */
[----:B------:R-:W-:Y:S02]  /*acac0*/  ISETP.LT.AND P5, PT, R54, c[0x0][0x178], !P2 ;  /* 0x00005e0036007a0c */ /* 0x000fe400057a1270 */
[----:B------:R-:W-:Y:S02]  /*acad0*/  ISETP.LT.AND P6, PT, R60, c[0x0][0x178], !P2 ;  /* 0x00005e003c007a0c */ /* 0x000fe400057c1270 */
[----:B------:R-:W-:Y:S02]  /*acae0*/  ISETP.LT.AND P4, PT, R27, c[0x0][0x178], !P2 ;  /* 0x00005e001b007a0c */ /* 0x000fe40005781270 */
[----:B------:R-:W-:Y:S02]  /*acaf0*/  ISETP.LT.AND P3, PT, R23, c[0x0][0x178], !P2 ;  /* 0x00005e0017007a0c */ /* 0x000fe40005761270 */
[----:B------:R-:W-:Y:S02]  /*acb00*/  IADD3 R0, R3, c[0x0][0x198], RZ ;  /* 0x0000660003007a10 */ /* 0x000fe40007ffe0ff */
[----:B------:R-:W-:-:S03]  /*acb10*/  ISETP.GE.AND P1, PT, R50, c[0x0][0x17c], PT ;  /* 0x00005f0032007a0c */ /* 0x000fc60003f26270 */
[----:B------:R-:W-:Y:S01]  /*acb20*/  IMAD.WIDE R48, R0, 0x2, R46 ;  /* 0x0000000200307825 */ /* 0x000fe200078e022e */
[----:B------:R-:W-:-:S03]  /*acb30*/  PRMT R3, R61, 0x7632, R3 ;  /* 0x000076323d037816 */ /* 0x000fc60000000003 */
[----:B------:R-:W-:Y:S01]  /*acb40*/  IMAD.WIDE R50, R0, 0x2, R44 ;  /* 0x0000000200327825 */ /* 0x000fe200078e022c */
[----:B------:R1:W-:Y:S01]  /*acb50*/  @P5 STG.E.U16 [R48.64], R61 ;  /* 0x0000003d30005986 */ /* 0x0003e2000c101508 */
[----:B0-----:R-:W-:-:S03]  /*acb60*/  PRMT R53, R43, 0x7632, R53 ;  /* 0x000076322b357816 */ /* 0x001fc60000000035 */
[----:B------:R0:W-:Y:S01]  /*acb70*/  @P6 STG.E.U16 [R50.64], R43 ;  /* 0x0000002b32006986 */ /* 0x0001e2000c101508 */
[----:B--2---:R-:W-:-:S03]  /*acb80*/  ISETP.GE.AND P2, PT, R55, c[0x0][0x17c], PT ;  /* 0x00005f0037007a0c */ /* 0x004fc60003f46270 */
[----:B------:R-:W2:Y:S04]  /*acb90*/  LDL.LU R55, [R1+0x36c] ;  /* 0x00036c0001377983 */ /* 0x000ea80000300800 */
[----:B------:R-:W2:Y:S04]  /*acba0*/  LDL.LU R56, [R1+0x355c] ;  /* 0x00355c0001387983 */ /* 0x000ea80000300800 */
[----:B-1----:R-:W2:Y:S04]  /*acbb0*/  LDL.LU R61, [R1+0x33c] ;  /* 0x00033c00013d7983 */ /* 0x002ea80000300800 */
[----:B------:R-:W2:Y:S04]  /*acbc0*/  LDL.LU R57, [R1+0x3560] ;  /* 0x0035600001397983 */ /* 0x000ea80000300800 */
[----:B0-----:R-:W2:Y:S01]  /*acbd0*/  LDL.LU R43, [R1+0x35c] ;  /* 0x00035c00012b7983 */ /* 0x001ea20000300800 */
[----:B------:R-:W-:Y:S01]  /*acbe0*/  ISETP.LT.AND P6, PT, R54, c[0x0][0x178], !P1 ;  /* 0x00005e0036007a0c */ /* 0x000fe20004fc1270 */
[----:B------:R-:W-:Y:S01]  /*acbf0*/  IMAD.WIDE R4, R0, 0x2, R10 ;  /* 0x0000000200047825 */ /* 0x000fe200078e020a */
[----:B------:R-:W-:-:S02]  /*acc00*/  ISETP.LT.AND P5, PT, R60, c[0x0][0x178], !P1 ;  /* 0x00005e003c007a0c */ /* 0x000fc40004fa1270 */
[C---:B------:R-:W-:Y:S02]  /*acc10*/  IADD3 R52, R0.reuse, c[0x0][0x198], RZ ;  /* 0x0000660000347a10 */ /* 0x040fe40007ffe0ff */
[----:B---3--:R-:W-:Y:S01]  /*acc20*/  @P4 STG.E.U16 [R4.64], R59 ;  /* 0x0000003b04004986 */ /* 0x008fe2000c101508 */
[----:B------:R-:W-:Y:S01]  /*acc30*/  ISETP.LT.AND P4, PT, R27, c[0x0][0x178], !P1 ;  /* 0x00005e001b007a0c */ /* 0x000fe20004f81270 */
[----:B------:R-:W-:-:S04]  /*acc40*/  IMAD.WIDE R6, R0, 0x2, R8 ;  /* 0x0000000200067825 */ /* 0x000fc800078e0208 */
[C---:B------:R-:W-:Y:S01]  /*acc50*/  IMAD.WIDE R48, R52.reuse, 0x2, R46 ;  /* 0x0000000234307825 */ /* 0x040fe200078e022e */
[----:B----4-:R0:W-:Y:S03]  /*acc60*/  @P3 STG.E.U16 [R6.64], R58 ;  /* 0x0000003a06003986 */ /* 0x0101e6000c101508 */
[----:B------:R-:W-:Y:S01]  /*acc70*/  IMAD.WIDE R50, R52, 0x2, R44 ;  /* 0x0000000234327825 */ /* 0x000fe200078e022c */
[----:B------:R1:W-:Y:S01]  /*acc80*/  @P6 STG.E.U16 [R48.64], R3 ;  /* 0x0000000330006986 */ /* 0x0003e2000c101508 */
[----:B------:R-:W-:-:S03]  /*acc90*/  ISETP.LT.AND P3, PT, R23, c[0x0][0x178], !P1 ;  /* 0x00005e0017007a0c */ /* 0x000fc60004f61270 */
[----:B------:R-:W-:Y:S01]  /*acca0*/  @P5 STG.E.U16 [R50.64], R53 ;  /* 0x0000003532005986 */ /* 0x000fe2000c101508 */
[----:B------:R-:W-:Y:S01]  /*accb0*/  ISETP.LT.AND P5, PT, R54, c[0x0][0x178], !P2 ;  /* 0x00005e0036007a0c */ /* 0x000fe200057a1270 */
[----:B0-----:R-:W-:Y:S01]  /*accc0*/  IMAD.WIDE R6, R52, 0x2, R10 ;  /* 0x0000000234067825 */ /* 0x001fe200078e020a */
[----:B-1----:R-:W-:Y:S02]  /*accd0*/  PRMT R48, R59, 0x7632, R48 ;  /* 0x000076323b307816 */ /* 0x002fe40000000030 */
[----:B------:R-:W-:Y:S02]  /*acce0*/  ISETP.LT.AND P6, PT, R60, c[0x0][0x178], !P2 ;  /* 0x00005e003c007a0c */ /* 0x000fe400057c1270 */
[C---:B------:R-:W-:Y:S01]  /*accf0*/  IADD3 R3, R52.reuse, c[0x0][0x198], RZ ;  /* 0x0000660034037a10 */ /* 0x040fe20007ffe0ff */
[----:B------:R0:W-:Y:S01]  /*acd00*/  @P4 STG.E.U16 [R6.64], R48 ;  /* 0x0000003006004986 */ /* 0x0001e2000c101508 */
[----:B------:R-:W-:Y:S01]  /*acd10*/  ISETP.LT.AND P4, PT, R27, c[0x0][0x178], !P2 ;  /* 0x00005e001b007a0c */ /* 0x000fe20005781270 */
[----:B------:R-:W-:Y:S01]  /*acd20*/  IMAD.WIDE R4, R52, 0x2, R8 ;  /* 0x0000000234047825 */ /* 0x000fe200078e0208 */
[----:B------:R-:W-:-:S05]  /*acd30*/  PRMT R0, R58, 0x7632, R0 ;  /* 0x000076323a007816 */ /* 0x000fca0000000000 */
[----:B------:R1:W-:Y:S01]  /*acd40*/  @P3 STG.E.U16 [R4.64], R0 ;  /* 0x0000000004003986 */ /* 0x0003e2000c101508 */
[----:B0-----:R-:W-:-:S04]  /*acd50*/  IMAD.WIDE R6, R3, 0x2, R46 ;  /* 0x0000000203067825 */ /* 0x001fc800078e022e */
[----:B------:R-:W-:-:S04]  /*acd60*/  IMAD.WIDE R48, R3, 0x2, R44 ;  /* 0x0000000203307825 */ /* 0x000fc800078e022c */
[C---:B-1----:R-:W-:Y:S01]  /*acd70*/  IMAD.WIDE R4, R3.reuse, 0x2, R10 ;  /* 0x0000000203047825 */ /* 0x042fe200078e020a */
[----:B------:R-:W-:Y:S02]  /*acd80*/  IADD3 R50, R3, c[0x0][0x198], RZ ;  /* 0x0000660003327a10 */ /* 0x000fe40007ffe0ff */
[----:B--2---:R-:W-:Y:S02]  /*acd90*/  ISETP.GE.AND P1, PT, R56, c[0x0][0x17c], PT ;  /* 0x00005f0038007a0c */ /* 0x004fe40003f26270 */
[----:B------:R-:W2:Y:S01]  /*acda0*/  LDL.LU R56, [R1+0x32c] ;  /* 0x00032c0001387983 */ /* 0x000ea20000300800 */
[----:B------:R-:W-:-:S03]  /*acdb0*/  PRMT R0, R55, 0x7632, R0 ;  /* 0x0000763237007816 */ /* 0x000fc60000000000 */
[----:B------:R0:W-:Y:S01]  /*acdc0*/  @P5 STG.E.U16 [R6.64], R55 ;  /* 0x0000003706005986 */ /* 0x0001e2000c101508 */
[----:B------:R-:W-:-:S03]  /*acdd0*/  ISETP.GE.AND P3, PT, R57, c[0x0][0x17c], PT ;  /* 0x00005f0039007a0c */ /* 0x000fc60003f66270 */
[----:B------:R-:W-:Y:S01]  /*acde0*/  @P6 STG.E.U16 [R48.64], R61 ;  /* 0x0000003d30006986 */ /* 0x000fe2000c101508 */
[----:B------:R-:W-:-:S03]  /*acdf0*/  PRMT R52, R61, 0x7632, R52 ;  /* 0x000076323d347816 */ /* 0x000fc60000000034 */
[----:B------:R1:W-:Y:S04]  /*ace00*/  @P4 STG.E.U16 [R4.64], R43 ;  /* 0x0000002b04004986 */ /* 0x0003e8000c101508 */
[----:B0-----:R-:W3:Y:S04]  /*ace10*/  LDL.LU R55, [R1+0x4bc] ;  /* 0x0004bc0001377983 */ /* 0x001ee80000300800 */
[----:B------:R-:W4:Y:S04]  /*ace20*/  LDL.LU R57, [R1+0x3564] ;  /* 0x0035640001397983 */ /* 0x000f280000300800 */
[----:B------:R-:W3:Y:S01]  /*ace30*/  LDL.LU R53, [R1+0x3568] ;  /* 0x0035680001357983 */ /* 0x000ee20000300800 */
[----:B-1----:R-:W-:Y:S01]  /*ace40*/  IMAD.WIDE R4, R3, 0x2, R8 ;  /* 0x0000000203047825 */ /* 0x002fe200078e0208 */
[----:B------:R-:W-:-:S02]  /*ace50*/  PRMT R3, R43, 0x7632, R3 ;  /* 0x000076322b037816 */ /* 0x000fc40000000003 */
[----:B------:R-:W3:Y:S04]  /*ace60*/  LDL.LU R61, [R1+0x38c] ;  /* 0x00038c00013d7983 */ /* 0x000ee80000300800 */
[----:B------:R-:W3:Y:S01]  /*ace70*/  LDL.LU R43, [R1+0x37c] ;  /* 0x00037c00012b7983 */ /* 0x000ee20000300800 */
[C---:B------:R-:W-:Y:S02]  /*ace80*/  ISETP.LT.AND P2, PT, R23.reuse, c[0x0][0x178], !P2 ;  /* 0x00005e0017007a0c */ /* 0x040fe40005741270 */
[----:B------:R-:W-:Y:S02]  /*ace90*/  ISETP.LT.AND P6, PT, R54, c[0x0][0x178], !P3 ;  /* 0x00005e0036007a0c */ /* 0x000fe40005fc1270 */
[----:B------:R-:W-:Y:S02]  /*acea0*/  ISETP.LT.AND P5, PT, R60, c[0x0][0x178], !P3 ;  /* 0x00005e003c007a0c */ /* 0x000fe40005fa1270 */
[----:B------:R-:W-:-:S02]  /*aceb0*/  ISETP.LT.AND P4, PT, R23, c[0x0][0x178], !P3 ;  /* 0x00005e0017007a0c */ /* 0x000fc40005f81270 */
[----:B------:R-:W-:Y:S01]  /*acec0*/  ISETP.LT.AND P3, PT, R27, c[0x0][0x178], !P3 ;  /* 0x00005e001b007a0c */ /* 0x000fe20005f61270 */
[----:B------:R-:W-:-:S04]  /*aced0*/  IMAD.WIDE R6, R50, 0x2, R46 ;  /* 0x0000000232067825 */ /* 0x000fc800078e022e */
[----:B------:R-:W-:Y:S01]  /*acee0*/  IMAD.WIDE R48, R50, 0x2, R44 ;  /* 0x0000000232307825 */ /* 0x000fe200078e022c */
[----:B--2---:R-:W-:Y:S01]  /*acef0*/  PRMT R51, R56, 0x7632, R51 ;  /* 0x0000763238337816 */ /* 0x004fe20000000033 */
[----:B------:R0:W-:Y:S04]  /*acf00*/  @P2 STG.E.U16 [R4.64], R56 ;  /* 0x0000003804002986 */ /* 0x0001e8000c101508 */
[----:B------:R1:W-:Y:S01]  /*acf10*/  @P6 STG.E.U16 [R6.64], R0 ;  /* 0x0000000006006986 */ /* 0x0003e2000c101508 */
[----:B------:R-:W-:-:S03]  /*acf20*/  ISETP.LT.AND P6, PT, R54, c[0x0][0x178], !P1 ;  /* 0x00005e0036007a0c */ /* 0x000fc60004fc1270 */
[----:B------:R-:W-:Y:S04]  /*acf30*/  @P5 STG.E.U16 [R48.64], R52 ;  /* 0x0000003430005986 */ /* 0x000fe8000c101508 */
[----:B0-----:R-:W2:Y:S01]  /*acf40*/  LDL.LU R56, [R1+0x34c] ;  /* 0x00034c0001387983 */ /* 0x001ea20000300800 */
[----:B------:R-:W-:-:S04]  /*acf50*/  IMAD.WIDE R4, R50, 0x2, R10 ;  /* 0x0000000232047825 */ /* 0x000fc800078e020a */
[C---:B-1----:R-:W-:Y:S01]  /*acf60*/  IMAD.WIDE R6, R50.reuse, 0x2, R8 ;  /* 0x0000000232067825 */ /* 0x042fe200078e0208 */
[----:B------:R-:W-:Y:S01]  /*acf70*/  IADD3 R0, R50, c[0x0][0x198], RZ ;  /* 0x0000660032007a10 */ /* 0x000fe20007ffe0ff */
[----:B------:R0:W-:Y:S01]  /*acf80*/  @P3 STG.E.U16 [R4.64], R3 ;  /* 0x0000000304003986 */ /* 0x0001e2000c101508 */
[----:B------:R-:W-:-:S03]  /*acf90*/  ISETP.LT.AND P5, PT, R60, c[0x0][0x178], !P1 ;  /* 0x00005e003c007a0c */ /* 0x000fc60004fa1270 */
[----:B------:R1:W-:Y:S01]  /*acfa0*/  @P4 STG.E.U16 [R6.64], R51 ;  /* 0x0000003306004986 */ /* 0x0003e2000c101508 */
[----:B------:R-:W-:Y:S01]  /*acfb0*/  ISETP.LT.AND P4, PT, R27, c[0x0][0x178], !P1 ;  /* 0x00005e001b007a0c */ /* 0x000fe20004f81270 */
[----:B0-----:R-:W-:Y:S01]  /*acfc0*/  IMAD.WIDE R4, R0, 0x2, R46 ;  /* 0x0000000200047825 */ /* 0x001fe200078e022e */
[----:B------:R-:W-:-:S03]  /*acfd0*/  ISETP.LT.AND P3, PT, R23, c[0x0][0x178], !P1 ;  /* 0x00005e0017007a0c */ /* 0x000fc60004f61270 */
[C---:B-1----:R-:W-:Y:S01]  /*acfe0*/  IMAD.WIDE R6, R0.reuse, 0x2, R44 ;  /* 0x0000000200067825 */ /* 0x042fe200078e022c */
[----:B---3--:R0:W-:Y:S01]  /*acff0*/  @P6 STG.E.U16 [R4.64], R55 ;  /* 0x0000003704006986 */ /* 0x0081e2000c101508 */
[----:B------:R-:W-:Y:S02]  /*ad000*/  ISETP.GE.AND P1, PT, R53, c[0x0][0x17c], PT ;  /* 0x00005f0035007a0c */ /* 0x000fe40003f26270 */
[----:B------:R-:W-:Y:S01]  /*ad010*/  PRMT R3, R55, 0x7632, R3 ;  /* 0x0000763237037816 */ /* 0x000fe20000000003 */
[----:B------:R-:W3:Y:S01]  /*ad020*/  LDL.LU R53, [R1+0x356c] ;  /* 0x00356c0001357983 */ /* 0x000ee20000300800 */
[----:B------:R-:W-:Y:S02]  /*ad030*/  PRMT R48, R61, 0x7632, R48 ;  /* 0x000076323d307816 */ /* 0x000fe40000000030 */
[C---:B------:R-:W-:Y:S01]  /*ad040*/  IADD3 R49, R0.reuse, c[0x0][0x198], RZ ;  /* 0x0000660000317a10 */ /* 0x040fe20007ffe0ff */
[----:B------:R1:W-:Y:S01]  /*ad050*/  @P5 STG.E.U16 [R6.64], R61 ;  /* 0x0000003d06005986 */ /* 0x0003e2000c101508 */
[----:B0-----:R-:W-:-:S03]  /*ad060*/  IMAD.WIDE R4, R0, 0x2, R10 ;  /* 0x0000000200047825 */ /* 0x001fc600078e020a */
[----:B------:R-:W3:Y:S04]  /*ad070*/  LDL.LU R55, [R1+0x4cc] ;  /* 0x0004cc0001377983 */ /* 0x000ee80000300800 */
[----:B------:R-:W3:Y:S01]  /*ad080*/  LDL.LU R52, [R1+0x3570] ;  /* 0x0035700001347983 */ /* 0x000ee20000300800 */
[----:B-1----:R-:W-:Y:S01]  /*ad090*/  IMAD.WIDE R6, R0, 0x2, R8 ;  /* 0x0000000200067825 */ /* 0x002fe200078e0208 */
[----:B------:R-:W-:Y:S02]  /*ad0a0*/  PRMT R0, R43, 0x7632, R0 ;  /* 0x000076322b007816 */ /* 0x000fe40000000000 */
[----:B------:R0:W-:Y:S04]  /*ad0b0*/  @P4 STG.E.U16 [R4.64], R43 ;  /* 0x0000002b04004986 */ /* 0x0001e8000c101508 */
[----:B------:R-:W3:Y:S04]  /*ad0c0*/  LDL.LU R61, [R1+0x42c] ;  /* 0x00042c00013d7983 */ /* 0x000ee80000300800 */
[----:B0-----:R-:W3:Y:S01]  /*ad0d0*/  LDL.LU R43, [R1+0x41c] ;  /* 0x00041c00012b7983 */ /* 0x001ee20000300800 */
[----:B------:R-:W-:-:S02]  /*ad0e0*/  ISETP.LT.AND P5, PT, R54, c[0x0][0x178], !P0 ;  /* 0x00005e0036007a0c */ /* 0x000fc400047a1270 */
[----:B------:R-:W-:Y:S01]  /*ad0f0*/  ISETP.LT.AND P6, PT, R60, c[0x0][0x178], !P0 ;  /* 0x00005e003c007a0c */ /* 0x000fe200047c1270 */
[----:B------:R-:W-:Y:S01]  /*ad100*/  IMAD.WIDE R4, R49, 0x2, R46 ;  /* 0x0000000231047825 */ /* 0x000fe200078e022e */
[----:B----4-:R-:W-:Y:S01]  /*ad110*/  ISETP.GE.AND P2, PT, R57, c[0x0][0x17c], PT ;  /* 0x00005f0039007a0c */ /* 0x010fe20003f46270 */
[----:B------:R-:W4:Y:S03]  /*ad120*/  LDL.LU R59, [R1+0x30c] ;  /* 0x00030c00013b7983 */ /* 0x000f260000300800 */
[----:B------:R-:W-:Y:S01]  /*ad130*/  ISETP.LT.AND P4, PT, R54, c[0x0][0x178], !P2 ;  /* 0x00005e0036007a0c */ /* 0x000fe20005781270 */
[----:B------:R-:W4:Y:S04]  /*ad140*/  LDL.LU R58, [R1+0x4ec] ;  /* 0x0004ec00013a7983 */ /* 0x000f280000300800 */
[----:B--2---:R0:W-:Y:S01]  /*ad150*/  @P3 STG.E.U16 [R6.64], R56 ;  /* 0x0000003806003986 */ /* 0x0041e2000c101508 */
[----:B------:R-:W-:-:S02]  /*ad160*/  ISETP.LT.AND P3, PT, R27, c[0x0][0x178], !P0 ;  /* 0x00005e001b007a0c */ /* 0x000fc40004761270 */
[----:B------:R-:W-:Y:S01]  /*ad170*/  ISETP.LT.AND P0, PT, R23, c[0x0][0x178], !P0 ;  /* 0x00005e0017007a0c */ /* 0x000fe20004701270 */
[----:B------:R1:W-:Y:S01]  /*ad180*/  @P5 STG.E.U16 [R4.64], R3 ;  /* 0x0000000304005986 */ /* 0x0003e2000c101508 */
[----:B------:R-:W-:Y:S01]  /*ad190*/  ISETP.LT.AND P5, PT, R60, c[0x0][0x178], !P2 ;  /* 0x00005e003c007a0c */ /* 0x000fe200057a1270 */
[C---:B0-----:R-:W-:Y:S01]  /*ad1a0*/  IMAD.WIDE R6, R49.reuse, 0x2, R44 ;  /* 0x0000000231067825 */ /* 0x041fe200078e022c */
[----:B------:R-:W-:Y:S02]  /*ad1b0*/  PRMT R50, R56, 0x7632, R50 ;  /* 0x0000763238327816 */ /* 0x000fe40000000032 */
[----:B-1----:R-:W-:Y:S02]  /*ad1c0*/  IADD3 R3, R49, c[0x0][0x198], RZ ;  /* 0x0000660031037a10 */ /* 0x002fe40007ffe0ff */
[----:B------:R0:W-:Y:S01]  /*ad1d0*/  @P6 STG.E.U16 [R6.64], R48 ;  /* 0x0000003006006986 */ /* 0x0001e2000c101508 */
[----:B------:R-:W-:Y:S01]  /*ad1e0*/  ISETP.LT.AND P6, PT, R27, c[0x0][0x178], !P2 ;  /* 0x00005e001b007a0c */ /* 0x000fe200057c1270 */
[----:B------:R-:W-:-:S05]  /*ad1f0*/  IMAD.WIDE R4, R49, 0x2, R10 ;  /* 0x0000000231047825 */ /* 0x000fca00078e020a */
[----:B------:R1:W-:Y:S01]  /*ad200*/  @P3 STG.E.U16 [R4.64], R0 ;  /* 0x0000000004003986 */ /* 0x0003e2000c101508 */
[----:B0-----:R-:W-:-:S04]  /*ad210*/  IMAD.WIDE R6, R49, 0x2, R8 ;  /* 0x0000000231067825 */ /* 0x001fc800078e0208 */
[C---:B------:R-:W-:Y:S01]  /*ad220*/  IMAD.WIDE R48, R3.reuse, 0x2, R46 ;  /* 0x0000000203307825 */ /* 0x040fe200078e022e */
[----:B------:R0:W-:Y:S03]  /*ad230*/  @P0 STG.E.U16 [R6.64], R50 ;  /* 0x0000003206000986 */ /* 0x0001e6000c101508 */
[C---:B-1----:R-:W-:Y:S01]  /*ad240*/  IMAD.WIDE R4, R3.reuse, 0x2, R44 ;  /* 0x0000000203047825 */ /* 0x042fe200078e022c */
[----:B---3--:R1:W-:Y:S03]  /*ad250*/  @P4 STG.E.U16 [R48.64], R55 ;  /* 0x0000003730004986 */ /* 0x0083e6000c101508 */
[----:B0-----:R-:W-:Y:S01]  /*ad260*/  IMAD.WIDE R6, R3, 0x2, R10 ;  /* 0x0000000203067825 */ /* 0x001fe200078e020a */
[----:B-1----:R-:W-:Y:S01]  /*ad270*/  PRMT R48, R55, 0x7632, R48 ;  /* 0x0000763237307816 */ /* 0x002fe20000000030 */
[----:B------:R-:W-:Y:S04]  /*ad280*/  @P5 STG.E.U16 [R4.64], R61 ;  /* 0x0000003d04005986 */ /* 0x000fe8000c101508 */
[----:B------:R-:W2:Y:S01]  /*ad290*/  LDL.LU R55, [R1+0x4dc] ;  /* 0x0004dc0001377983 */ /* 0x000ea20000300800 */
[----:B------:R-:W-:-:S03]  /*ad2a0*/  PRMT R49, R43, 0x7632, R49 ;  /* 0x000076322b317816 */ /* 0x000fc60000000031 */
[----:B------:R0:W-:Y:S04]  /*ad2b0*/  @P6 STG.E.U16 [R6.64], R43 ;  /* 0x0000002b06006986 */ /* 0x0001e8000c101508 */
[----:B------:R-:W3:Y:S04]  /*ad2c0*/  LDL.LU R57, [R1+0x3578] ;  /* 0x0035780001397983 */ /* 0x000ee80000300800 */
[----:B0-----:R-:W2:Y:S01]  /*ad2d0*/  LDL.LU R43, [R1+0x3574] ;  /* 0x00357400012b7983 */ /* 0x001ea20000300800 */
[----:B------:R-:W-:Y:S02]  /*ad2e0*/  ISETP.LT.AND P2, PT, R23, c[0x0][0x178], !P2 ;  /* 0x00005e0017007a0c */ /* 0x000fe40005741270 */
[----:B------:R-:W-:-:S02]  /*ad2f0*/  ISETP.LT.AND P4, PT, R54, c[0x0][0x178], !P1 ;  /* 0x00005e0036007a0c */ /* 0x000fc40004f81270 */
[C---:B------:R-:W-:Y:S02]  /*ad300*/  IADD3 R0, R3.reuse, c[0x0][0x198], RZ ;  /* 0x0000660003007a10 */ /* 0x040fe40007ffe0ff */
[----:B------:R-:W-:Y:S01]  /*ad310*/  ISETP.LT.AND P6, PT, R60, c[0x0][0x178], !P1 ;  /* 0x00005e003c007a0c */ /* 0x000fe20004fc1270 */
[----:B------:R-:W-:Y:S01]  /*ad320*/  IMAD.WIDE R4, R3, 0x2, R8 ;  /* 0x0000000203047825 */ /* 0x000fe200078e0208 */
[----:B------:R-:W-:Y:S02]  /*ad330*/  ISETP.LT.AND P5, PT, R27, c[0x0][0x178], !P1 ;  /* 0x00005e001b007a0c */ /* 0x000fe40004fa1270 */
[----:B------:R-:W-:Y:S01]  /*ad340*/  ISETP.GE.AND P3, PT, R53, c[0x0][0x17c], PT ;  /* 0x00005f0035007a0c */ /* 0x000fe20003f66270 */
[----:B------:R-:W-:Y:S01]  /*ad350*/  IMAD.WIDE R6, R0, 0x2, R46 ;  /* 0x0000000200067825 */ /* 0x000fe200078e022e */
[----:B------:R-:W-:Y:S01]  /*ad360*/  ISETP.LT.AND P1, PT, R23, c[0x0][0x178], !P1 ;  /* 0x00005e0017007a0c */ /* 0x000fe20004f21270 */
[----:B----4-:R0:W-:Y:S01]  /*ad370*/  @P2 STG.E.U16 [R4.64], R59 ;  /* 0x0000003b04002986 */ /* 0x0101e2000c101508 */
[----:B------:R-:W-:-:S02]  /*ad380*/  PRMT R3, R61, 0x7632, R3 ;  /* 0x000076323d037816 */ /* 0x000fc40000000003 */
[----:B------:R-:W-:Y:S01]  /*ad390*/  ISETP.LT.AND P2, PT, R54, c[0x0][0x178], !P3 ;  /* 0x00005e0036007a0c */ /* 0x000fe20005f41270 */
[----:B------:R1:W-:Y:S01]  /*ad3a0*/  @P4 STG.E.U16 [R6.64], R48 ;  /* 0x0000003006004986 */ /* 0x0003e2000c101508 */
[----:B------:R-:W-:-:S03]  /*ad3b0*/  IADD3 R50, R0, c[0x0][0x198], RZ ;  /* 0x0000660000327a10 */ /* 0x000fc60007ffe0ff */
[----:B------:R-:W4:Y:S01]  /*ad3c0*/  LDL.LU R61, [R1+0x45c] ;  /* 0x00045c00013d7983 */ /* 0x000f220000300800 */
[----:B0-----:R-:W-:-:S03]  /*ad3d0*/  IMAD.WIDE R4, R0, 0x2, R44 ;  /* 0x0000000200047825 */ /* 0x001fc600078e022c */
[----:B------:R-:W4:Y:S01]  /*ad3e0*/  LDL.LU R56, [R1+0x44c] ;  /* 0x00044c0001387983 */ /* 0x000f220000300800 */
[----:B-1----:R-:W-:-:S03]  /*ad3f0*/  IMAD.WIDE R6, R0, 0x2, R10 ;  /* 0x0000000200067825 */ /* 0x002fc600078e020a */
[----:B------:R0:W-:Y:S01]  /*ad400*/  @P6 STG.E.U16 [R4.64], R3 ;  /* 0x0000000304006986 */ /* 0x0001e2000c101508 */
[----:B------:R-:W-:-:S03]  /*ad410*/  PRMT R48, R59, 0x7632, R48 ;  /* 0x000076323b307816 */ /* 0x000fc60000000030 */
[----:B------:R1:W-:Y:S01]  /*ad420*/  @P5 STG.E.U16 [R6.64], R49 ;  /* 0x0000003106005986 */ /* 0x0003e2000c101508 */
[----:B0-----:R-:W-:-:S04]  /*ad430*/  IMAD.WIDE R4, R0, 0x2, R8 ;  /* 0x0000000200047825 */ /* 0x001fc800078e0208 */
[----:B-1----:R-:W-:Y:S01]  /*ad440*/  IMAD.WIDE R6, R50, 0x2, R46 ;  /* 0x0000000232067825 */ /* 0x002fe200078e022e */
[----:B------:R-:W-:Y:S01]  /*ad450*/  @P1 STG.E.U16 [R4.64], R48 ;  /* 0x0000003004001986 */ /* 0x000fe2000c101508 */
[----:B------:R-:W-:-:S03]  /*ad460*/  PRMT R51, R58, 0x7632, R51 ;  /* 0x000076323a337816 */ /* 0x000fc60000000033 */
[----:B------:R0:W-:Y:S01]  /*ad470*/  @P2 STG.E.U16 [R6.64], R58 ;  /* 0x0000003a06002986 */ /* 0x0001e2000c101508 */
[----:B---3--:R-:W-:Y:S02]  /*ad480*/  ISETP.GE.AND P5, PT, R57, c[0x0][0x17c], PT ;  /* 0x00005f0039007a0c */ /* 0x008fe40003fa6270 */
[----:B--2---:R-:W-:Y:S02]  /*ad490*/  ISETP.GE.AND P1, PT, R43, c[0x0][0x17c], PT ;  /* 0x00005f002b007a0c */ /* 0x004fe40003f26270 */
[----:B------:R-:W2:Y:S04]  /*ad4a0*/  LDL.LU R43, [R1+0x520] ;  /* 0x00052000012b7983 */ /* 0x000ea80000300800 */
[----:B------:R-:W3:Y:S04]  /*ad4b0*/  LDL.LU R57, [R1+0x500] ;  /* 0x0005000001397983 */ /* 0x000ee80000300800 */
[----:B0-----:R-:W2:Y:S01]  /*ad4c0*/  LDL.LU R58, [R1+0x357c] ;  /* 0x00357c00013a7983 */ /* 0x001ea20000300800 */
[----:B------:R-:W-:-:S02]  /*ad4d0*/  ISETP.LT.AND P4, PT, R60, c[0x0][0x178], !P3 ;  /* 0x00005e003c007a0c */ /* 0x000fc40005f81270 */
[----:B------:R-:W-:Y:S01]  /*ad4e0*/  ISETP.GE.AND P0, PT, R52, c[0x0][0x17c], PT ;  /* 0x00005f0034007a0c */ /* 0x000fe20003f06270 */
[C---:B------:R-:W-:Y:S01]  /*ad4f0*/  IMAD.WIDE R52, R50.reuse, 0x2, R44 ;  /* 0x0000000232347825 */ /* 0x040fe200078e022c */
[----:B------:R-:W-:Y:S02]  /*ad500*/  ISETP.LT.AND P6, PT, R27, c[0x0][0x178], !P3 ;  /* 0x00005e001b007a0c */ /* 0x000fe40005fc1270 */
[----:B------:R-:W-:Y:S01]  /*ad510*/  ISETP.LT.AND P3, PT, R23, c[0x0][0x178], !P3 ;  /* 0x00005e0017007a0c */ /* 0x000fe20005f61270 */
[----:B------:R-:W-:Y:S01]  /*ad520*/  IMAD.WIDE R4, R50, 0x2, R10 ;  /* 0x0000000232047825 */ /* 0x000fe200078e020a */
[----:B------:R-:W-:-:S05]  /*ad530*/  ISETP.LT.AND P2, PT, R60, c[0x0][0x178], !P0 ;  /* 0x00005e003c007a0c */ /* 0x000fca0004741270 */
[----:B------:R0:W-:Y:S01]  /*ad540*/  @P4 STG.E.U16 [R52.64], R55 ;  /* 0x0000003734004986 */ /* 0x0001e2000c101508 */
[----:B------:R-:W-:Y:S02]  /*ad550*/  ISETP.LT.AND P4, PT, R54, c[0x0][0x178], !P0 ;  /* 0x00005e0036007a0c */ /* 0x000fe40004781270 */
[----:B------:R-:W-:Y:S01]  /*ad560*/  IADD3 R0, R50, c[0x0][0x198], RZ ;  /* 0x0000660032007a10 */ /* 0x000fe20007ffe0ff */
[----:B----4-:R1:W-:Y:S01]  /*ad570*/  @P6 STG.E.U16 [R4.64], R61 ;  /* 0x0000003d04006986 */ /* 0x0103e2000c101508 */
[----:B------:R-:W-:-:S03]  /*ad580*/  PRMT R3, R55, 0x7632, R3 ;  /* 0x0000763237037816 */ /* 0x000fc60000000003 */
[----:B------:R-:W-:-:S04]  /*ad590*/  IMAD.WIDE R6, R0, 0x2, R46 ;  /* 0x0000000200067825 */ /* 0x000fc800078e022e */
[----:B------:R-:W-:Y:S01]  /*ad5a0*/  IMAD.WIDE R48, R0, 0x2, R44 ;  /* 0x0000000200307825 */ /* 0x000fe200078e022c */
[----:B0-----:R-:W4:Y:S03]  /*ad5b0*/  LDL.LU R55, [R1+0x510] ;  /* 0x0005100001377983 */ /* 0x001f260000300800 */
[----:B-1----:R-:W-:Y:S01]  /*ad5c0*/  IMAD.WIDE R4, R50, 0x2, R8 ;  /* 0x0000000232047825 */ /* 0x002fe200078e0208 */
[----:B------:R-:W-:Y:S02]  /*ad5d0*/  PRMT R50, R61, 0x7632, R50 ;  /* 0x000076323d327816 */ /* 0x000fe40000000032 */
[----:B------:R-:W3:Y:S04]  /*ad5e0*/  LDL.LU R61, [R1+0x4f0] ;  /* 0x0004f000013d7983 */ /* 0x000ee80000300800 */
[----:B------:R0:W-:Y:S04]  /*ad5f0*/  @P3 STG.E.U16 [R4.64], R56 ;  /* 0x0000003804003986 */ /* 0x0001e8000c101508 */
[----:B------:R1:W-:Y:S04]  /*ad600*/  @P4 STG.E.U16 [R6.64], R51 ;  /* 0x0000003306004986 */ /* 0x0003e8000c101508 */
[----:B------:R0:W-:Y:S01]  /*ad610*/  @P2 STG.E.U16 [R48.64], R3 ;  /* 0x0000000330002986 */ /* 0x0001e2000c101508 */
[----:B--2---:R-:W-:-:S03]  /*ad620*/  ISETP.GE.AND P2, PT, R58, c[0x0][0x17c], PT ;  /* 0x00005f003a007a0c */ /* 0x004fc60003f46270 */
[----:B------:R-:W2:Y:S01]  /*ad630*/  LDL.LU R58, [R1+0x3580] ;  /* 0x00358000013a7983 */ /* 0x000ea20000300800 */
[----:B------:R-:W-:Y:S02]  /*ad640*/  ISETP.LT.AND P6, PT, R27, c[0x0][0x178], !P0 ;  /* 0x00005e001b007a0c */ /* 0x000fe400047c1270 */
[----:B------:R-:W-:Y:S01]  /*ad650*/  ISETP.LT.AND P0, PT, R23, c[0x0][0x178], !P0 ;  /* 0x00005e0017007a0c */ /* 0x000fe20004701270 */
[----:B0-----:R-:W-:Y:S01]  /*ad660*/  IMAD.WIDE R4, R0, 0x2, R10 ;  /* 0x0000000200047825 */ /* 0x001fe200078e020a */
[----:B------:R-:W-:Y:S02]  /*ad670*/  ISETP.LT.AND P3, PT, R54, c[0x0][0x178], !P5 ;  /* 0x00005e0036007a0c */ /* 0x000fe40006f61270 */
[----:B------:R-:W-:Y:S01]  /*ad680*/  ISETP.LT.AND P4, PT, R60, c[0x0][0x178], !P5 ;  /* 0x00005e003c007a0c */ /* 0x000fe20006f81270 */
[----:B-1----:R-:W-:Y:S01]  /*ad690*/  IMAD.WIDE R6, R0, 0x2, R8 ;  /* 0x0000000200067825 */ /* 0x002fe200078e0208 */
[----:B------:R-:W-:Y:S02]  /*ad6a0*/  PRMT R51, R56, 0x7632, R51 ;  /* 0x0000763238337816 */ /* 0x000fe40000000033 */
[----:B------:R-:W-:-:S03]  /*ad6b0*/  IADD3 R3, R0, c[0x0][0x198], RZ ;  /* 0x0000660000037a10 */ /* 0x000fc60007ffe0ff */
[----:B------:R0:W-:Y:S01]  /*ad6c0*/  @P6 STG.E.U16 [R4.64], R50 ;  /* 0x0000003204006986 */ /* 0x0001e2000c101508 */
[----:B------:R-:W-:Y:S02]  /*ad6d0*/  ISETP.LT.AND P6, PT, R27, c[0x0][0x178], !P5 ;  /* 0x00005e001b007a0c */ /* 0x000fe40006fc1270 */
[----:B------:R-:W-:Y:S01]  /*ad6e0*/  ISETP.LT.AND P5, PT, R23, c[0x0][0x178], !P5 ;  /* 0x00005e0017007a0c */ /* 0x000fe20006fa1270 */
[----:B------:R1:W-:Y:S01]  /*ad6f0*/  @P0 STG.E.U16 [R6.64], R51 ;  /* 0x0000003306000986 */ /* 0x0003e2000c101508 */
[----:B------:R-:W-:Y:S01]  /*ad700*/  ISETP.LT.AND P0, PT, R54, c[0x0][0x178], !P1 ;  /* 0x00005e0036007a0c */ /* 0x000fe20004f01270 */
[----:B------:R-:W-:-:S04]  /*ad710*/  IMAD.WIDE R48, R3, 0x2, R44 ;  /* 0x0000000203307825 */ /* 0x000fc800078e022c */
[C---:B0-----:R-:W-:Y:S01]  /*ad720*/  IMAD.WIDE R4, R3.reuse, 0x2, R46 ;  /* 0x0000000203047825 */ /* 0x041fe200078e022e */
[----:B------:R-:W-:Y:S02]  /*ad730*/  IADD3 R50, R3, c[0x0][0x198], RZ ;  /* 0x0000660003327a10 */ /* 0x000fe40007ffe0ff */
[----:B------:R-:W-:Y:S01]  /*ad740*/  PRMT R0, R43, 0x7632, R0 ;  /* 0x000076322b007816 */ /* 0x000fe20000000000 */
[----:B-1----:R-:W2:Y:S01]  /*ad750*/  LDL.LU R51, [R1+0x3584] ;  /* 0x0035840001337983 */ /* 0x002ea20000300800 */
[----:B------:R-:W-:-:S03]  /*ad760*/  IMAD.WIDE R6, R3, 0x2, R8 ;  /* 0x0000000203067825 */ /* 0x000fc600078e0208 */
[----:B------:R0:W-:Y:S04]  /*ad770*/  @P3 STG.E.U16 [R4.64], R43 ;  /* 0x0000002b04003986 */ /* 0x0001e8000c101508 */
[----:B---3--:R1:W-:Y:S04]  /*ad780*/  @P4 STG.E.U16 [R48.64], R57 ;  /* 0x0000003930004986 */ /* 0x0083e8000c101508 */
[----:B------:R-:W3:Y:S01]  /*ad790*/  LDL.LU R56, [R1+0x550] ;  /* 0x0005500001387983 */ /* 0x000ee20000300800 */
[----:B0-----:R-:W-:-:S03]  /*ad7a0*/  IMAD.WIDE R4, R3, 0x2, R10 ;  /* 0x0000000203047825 */ /* 0x001fc600078e020a */
[----:B------:R-:W3:Y:S01]  /*ad7b0*/  LDL.LU R43, [R1+0x540] ;  /* 0x00054000012b7983 */ /* 0x000ee20000300800 */
[----:B-1----:R-:W-:-:S03]  /*ad7c0*/  IMAD.WIDE R48, R50, 0x2, R46 ;  /* 0x0000000232307825 */ /* 0x002fc600078e022e */
[----:B----4-:R-:W-:Y:S04]  /*ad7d0*/  @P6 STG.E.U16 [R4.64], R55 ;  /* 0x0000003704006986 */ /* 0x010fe8000c101508 */
[----:B------:R-:W-:Y:S04]  /*ad7e0*/  @P5 STG.E.U16 [R6.64], R61 ;  /* 0x0000003d06005986 */ /* 0x000fe8000c101508 */
        /* <DEDUP_REMOVED lines=19> */
[----:B------:R-:W-:-:S04]  /*ad920*/  IMAD.WIDE R4, R50, 0x2, R8 ;  /* 0x0000000232047825 */ /* 0x000fc800078e0208 */
        /* <DEDUP_REMOVED lines=9> */
[----:B------:R-:W3:Y:S04]  /*ad9c0*/  LDL.LU R55, [R1+0x5a0] ;  /* 0x0005a00001377983 */ /* 0x000ee80000300800 */
[----:B------:R-:W3:Y:S04]  /*ad9d0*/  LDL.LU R61, [R1+0x590] ;  /* 0x00059000013d7983 */ /* 0x000ee80000300800 */
[----:B------:R-:W3:Y:S04]  /*ad9e0*/  LDL.LU R50, [R1+0x358c] ;  /* 0x00358c0001327983 */ /* 0x000ee80000300800 */
[----:B--2---:R-:W-:Y:S04]  /*ad9f0*/  @P6 STG.E.U16 [R4.64], R58 ;  /* 0x0000003a04006986 */ /* 0x004fe8000c101508 */
[----:B----4-:R0:W-:Y:S02]  /*ada00*/  @P2 STG.E.U16 [R6.64], R57 ;  /* 0x0000003906002986 */ /* 0x0101e4000c101508 */
[----:B0-----:R-:W-:-:S02]  /*ada10*/  PRMT R6, R43, 0x7632, R6 ;  /* 0x000076322b067816 */ /* 0x001fc40000000006 */
[----:B------:R-:W2:Y:S01]  /*ada20*/  LDL.LU R43, [R1+0x3590] ;  /* 0x00359000012b7983 */ /* 0x000ea20000300800 */
[----:B------:R-:W-:Y:S02]  /*ada30*/  ISETP.LT.AND P5, PT, R54, c[0x0][0x178], !P3 ;  /* 0x00005e0036007a0c */ /* 0x000fe40005fa1270 */
[----:B------:R-:W-:Y:S01]  /*ada40*/  IADD3 R3, R0, c[0x0][0x198], RZ ;  /* 0x0000660000037a10 */ /* 0x000fe20007ffe0ff */
[----:B------:R-:W4:Y:S01]  /*ada50*/  LDL.LU R59, [R1+0x580] ;  /* 0x00058000013b7983 */ /* 0x000f220000300800 */
[----:B------:R-:W-:Y:S02]  /*ada60*/  ISETP.LT.AND P4, PT, R60, c[0x0][0x178], !P3 ;  /* 0x00005e003c007a0c */ /* 0x000fe40005f81270 */
[----:B------:R-:W-:Y:S01]  /*ada70*/  PRMT R0, R56, 0x7632, R0 ;  /* 0x0000763238007816 */ /* 0x000fe20000000000 */
[----:B------:R-:W-:Y:S01]  /*ada80*/  IMAD.WIDE R48, R3, 0x2, R46 ;  /* 0x0000000203307825 */ /* 0x000fe200078e022e */
[----:B------:R-:W-:Y:S01]  /*ada90*/  PRMT R52, R58, 0x7632, R52 ;  /* 0x000076323a347816 */ /* 0x000fe20000000034 */
[----:B------:R-:W3:Y:S04]  /*adaa0*/  LDL.LU R56, [R1+0x570] ;  /* 0x0005700001387983 */ /* 0x000ee80000300800 */
[----:B------:R-:W-:Y:S01]  /*adab0*/  @P5 STG.E.U16 [R48.64], R0 ;  /* 0x0000000030005986 */ /* 0x000fe2000c101508 */
[----:B------:R-:W-:Y:S01]  /*adac0*/  ISETP.LT.AND P5, PT, R27, c[0x0][0x178], !P3 ;  /* 0x00005e001b007a0c */ /* 0x000fe20005fa1270 */
[----:B------:R-:W-:Y:S01]  /*adad0*/  IMAD.WIDE R4, R3, 0x2, R44 ;  /* 0x0000000203047825 */ /* 0x000fe200078e022c */
[----:B------:R-:W-:-:S02]  /*adae0*/  ISETP.LT.AND P3, PT, R23, c[0x0][0x178], !P3 ;  /* 0x00005e0017007a0c */ /* 0x000fc40005f61270 */
[----:B------:R-:W-:Y:S02]  /*adaf0*/  PRMT R53, R57, 0x7632, R53 ;  /* 0x0000763239357816 */ /* 0x000fe40000000035 */
[----:B------:R0:W-:Y:S01]  /*adb00*/  @P4 STG.E.U16 [R4.64], R6 ;  /* 0x0000000604004986 */ /* 0x0001e2000c101508 */
[----:B------:R-:W-:Y:S02]  /*adb10*/  ISETP.LT.AND P6, PT, R54, c[0x0][0x178], !P0 ;  /* 0x00005e0036007a0c */ /* 0x000fe400047c1270 */
[----:B------:R-:W-:Y:S01]  /*adb20*/  ISETP.LT.AND P4, PT, R60, c[0x0][0x178], !P0 ;  /* 0x00005e003c007a0c */ /* 0x000fe20004781270 */
[----:B0-----:R-:W-:-:S04]  /*adb30*/  IMAD.WIDE R4, R3, 0x2, R10 ;  /* 0x0000000203047825 */ /* 0x001fc800078e020a */
[----:B------:R-:W-:Y:S01]  /*adb40*/  IMAD.WIDE R6, R3, 0x2, R8 ;  /* 0x0000000203067825 */ /* 0x000fe200078e0208 */
[----:B------:R0:W-:Y:S01]  /*adb50*/  @P5 STG.E.U16 [R4.64], R52 ;  /* 0x0000003404005986 */ /* 0x0001e2000c101508 */
[----:B------:R-:W-:-:S03]  /*adb60*/  ISETP.LT.AND P5, PT, R27, c[0x0][0x178], !P0 ;  /* 0x00005e001b007a0c */ /* 0x000fc600047a1270 */
[----:B------:R1:W-:Y:S01]  /*adb70*/  @P3 STG.E.U16 [R6.64], R53 ;  /* 0x0000003506003986 */ /* 0x0003e2000c101508 */
[----:B------:R-:W-:Y:S02]  /*adb80*/  ISETP.LT.AND P3, PT, R23, c[0x0][0x178], !P0 ;  /* 0x00005e0017007a0c */ /* 0x000fe40004761270 */
[----:B--2---:R-:W-:Y:S02]  /*adb90*/  ISETP.GE.AND P0, PT, R43, c[0x0][0x17c], PT ;  /* 0x00005f002b007a0c */ /* 0x004fe40003f06270 */
[----:B------:R-:W2:Y:S04]  /*adba0*/  LDL.LU R43, [R1+0x5e0] ;  /* 0x0005e000012b7983 */ /* 0x000ea80000300800 */
[----:B------:R-:W2:Y:S04]  /*adbb0*/  LDL.LU R57, [R1+0x5c0] ;  /* 0x0005c00001397983 */ /* 0x000ea80000300800 */
[----:B------:R-:W2:Y:S01]  /*adbc0*/  LDL.LU R58, [R1+0x3594] ;  /* 0x00359400013a7983 */ /* 0x000ea20000300800 */
[----:B------:R-:W-:-:S02]  /*adbd0*/  IADD3 R0, R3, c[0x0][0x198], RZ ;  /* 0x0000660003007a10 */ /* 0x000fc40007ffe0ff */
[----:B---3--:R-:W-:Y:S02]  /*adbe0*/  ISETP.GE.AND P1, PT, R51, c[0x0][0x17c], PT ;  /* 0x00005f0033007a0c */ /* 0x008fe40003f26270 */
[----:B------:R-:W-:Y:S01]  /*adbf0*/  ISETP.GE.AND P2, PT, R50, c[0x0][0x17c], PT ;  /* 0x00005f0032007a0c */ /* 0x000fe20003f46270 */
[----:B------:R-:W-:-:S04]  /*adc00*/  IMAD.WIDE R48, R0, 0x2, R46 ;  /* 0x0000000200307825 */ /* 0x000fc800078e022e */
[C---:B------:R-:W-:Y:S01]  /*adc10*/  IMAD.WIDE R50, R0.reuse, 0x2, R44 ;  /* 0x0000000200327825 */ /* 0x040fe200078e022c */
[----:B------:R3:W-:Y:S03]  /*adc20*/  @P6 STG.E.U16 [R48.64], R55 ;  /* 0x0000003730006986 */ /* 0x0007e6000c101508 */
[C---:B0-----:R-:W-:Y:S01]  /*adc30*/  IMAD.WIDE R4, R0.reuse, 0x2, R10 ;  /* 0x0000000200047825 */ /* 0x041fe200078e020a */
[----:B------:R0:W-:Y:S03]  /*adc40*/  @P4 STG.E.U16 [R50.64], R61 ;  /* 0x0000003d32004986 */ /* 0x0001e6000c101508 */
[----:B-1----:R-:W-:Y:S01]  /*adc50*/  IMAD.WIDE R6, R0, 0x2, R8 ;  /* 0x0000000200067825 */ /* 0x002fe200078e0208 */
[----:B----4-:R1:W-:Y:S01]  /*adc60*/  @P5 STG.E.U16 [R4.64], R59 ;  /* 0x0000003b04005986 */ /* 0x0103e2000c101508 */
[----:B------:R-:W-:-:S02]  /*adc70*/  PRMT R52, R55, 0x7632, R52 ;  /* 0x0000763237347816 */ /* 0x000fc40000000034 */
[----:B------:R-:W-:Y:S01]  /*adc80*/  ISETP.LT.AND P6, PT, R54, c[0x0][0x178], !P1 ;  /* 0x00005e0036007a0c */ /* 0x000fe20004fc1270 */
[----:B------:R-:W-:Y:S01]  /*adc90*/  @P3 STG.E.U16 [R6.64], R56 ;  /* 0x0000003806003986 */ /* 0x000fe2000c101508 */
[----:B------:R-:W-:Y:S02]  /*adca0*/  ISETP.LT.AND P4, PT, R60, c[0x0][0x178], !P1 ;  /* 0x00005e003c007a0c */ /* 0x000fe40004f81270 */
[----:B------:R-:W-:Y:S01]  /*adcb0*/  PRMT R53, R61, 0x7632, R53 ;  /* 0x000076323d357816 */ /* 0x000fe20000000035 */
[----:B---3--:R-:W3:Y:S01]  /*adcc0*/  LDL.LU R55, [R1+0x5d0] ;  /* 0x0005d00001377983 */ /* 0x008ee20000300800 */
[----:B------:R-:W-:Y:S02]  /*adcd0*/  ISETP.LT.AND P5, PT, R27, c[0x0][0x178], !P1 ;  /* 0x00005e001b007a0c */ /* 0x000fe40004fa1270 */
[----:B------:R-:W-:Y:S01]  /*adce0*/  ISETP.LT.AND P3, PT, R23, c[0x0][0x178], !P1 ;  /* 0x00005e0017007a0c */ /* 0x000fe20004f61270 */
[----:B0-----:R-:W4:Y:S01]  /*adcf0*/  LDL.LU R61, [R1+0x5b0] ;  /* 0x0005b000013d7983 */ /* 0x001f220000300800 */
[----:B--2---:R-:W-:-:S03]  /*add00*/  ISETP.GE.AND P1, PT, R58, c[0x0][0x17c], PT ;  /* 0x00005f003a007a0c */ /* 0x004fc60003f26270 */
[----:B------:R-:W2:Y:S01]  /*add10*/  LDL.LU R58, [R1+0x3598] ;  /* 0x00359800013a7983 */ /* 0x000ea20000300800 */
[----:B------:R-:W-:-:S05]  /*add20*/  IADD3 R3, R0, c[0x0][0x198], RZ ;  /* 0x0000660000037a10 */ /* 0x000fca0007ffe0ff */
[----:B------:R-:W-:-:S04]  /*add30*/  IMAD.WIDE R48, R3, 0x2, R46 ;  /* 0x0000000203307825 */ /* 0x000fc800078e022e */
[----:B------:R-:W-:Y:S01]  /*add40*/  IMAD.WIDE R50, R3, 0x2, R44 ;  /* 0x0000000203327825 */ /* 0x000fe200078e022c */
[----:B------:R0:W-:Y:S01]  /*add50*/  @P6 STG.E.U16 [R48.64], R52 ;  /* 0x0000003430006986 */ /* 0x0001e2000c101508 */
[----:B------:R-:W-:-:S03]  /*add60*/  ISETP.LT.AND P6, PT, R60, c[0x0][0x178], !P2 ;  /* 0x00005e003c007a0c */ /* 0x000fc600057c1270 */
[----:B------:R3:W-:Y:S01]  /*add70*/  @P4 STG.E.U16 [R50.64], R53 ;  /* 0x0000003532004986 */ /* 0x0007e2000c101508 */
[----:B------:R-:W-:Y:S01]  /*add80*/  ISETP.LT.AND P4, PT, R54, c[0x0][0x178], !P2 ;  /* 0x00005e0036007a0c */ /* 0x000fe20005781270 */
[C---:B-1----:R-:W-:Y:S01]  /*add90*/  IMAD.WIDE R4, R3.reuse, 0x2, R10 ;  /* 0x0000000203047825 */ /* 0x042fe200078e020a */
[----:B------:R-:W-:Y:S02]  /*adda0*/  IADD3 R0, R3, c[0x0][0x198], RZ ;  /* 0x0000660003007a10 */ /* 0x000fe40007ffe0ff */
[----:B0-----:R-:W-:Y:S01]  /*addb0*/  PRMT R48, R59, 0x7632, R48 ;  /* 0x000076323b307816 */ /* 0x001fe20000000030 */
        /* <DEDUP_REMOVED lines=58> */
[----:B------:R-:W-:Y:S01]  /*ae160*/  IADD3 R3, R0, c[0x0][0x198], RZ ;  /* 0x0000660000037a10 */ /* 0x000fe20007ffe0ff */
[----:B------:R-:W3:Y:S01]  /*ae170*/  LDL.LU R59, [R1+0x534] ;  /* 0x00053400013b7983 */ /* 0x000ee20000300800 */
        /* <DEDUP_REMOVED lines=28> */
[----:B----4-:R3:W-:Y:S03]  /*ae340*/  @P5 STG.E.U16 [R48.64], R55 ;  /* 0x0000003730005986 */ /* 0x0107e6000c101508 */
[C---:B0-----:R-:W-:Y:S01]  /*ae350*/  IMAD.WIDE R4, R0.reuse, 0x2, R10 ;  /* 0x0000000200047825 */ /* 0x041fe200078e020a */
[----:B------:R0:W-:Y:S03]  /*ae360*/  @P6 STG.E.U16 [R50.64], R61 ;  /* 0x0000003d32006986 */ /* 0x0001e6000c101508 */
[----:B-1----:R-:W-:Y:S01]  /*ae370*/  IMAD.WIDE R6, R0, 0x2, R8 ;  /* 0x0000000200067825 */ /* 0x002fe200078e0208 */
[----:B------:R1:W-:Y:S01]  /*ae380*/  @P4 STG.E.U16 [R4.64], R59 ;  /* 0x0000003b04004986 */ /* 0x0003e2000c101508 */
        /* <DEDUP_REMOVED lines=84> */
[----:B------:R-:W-:Y:S01]  /*ae8d0*/  ISETP.LT.AND P4, PT, R54, c[0x0][0x178], !P1 ;  /* 0x00005e0036007a0c */ /* 0x000fe20004f81270 */
[----:B------:R-:W3:Y:S04]  /*ae8e0*/  LDL.LU R56, [R1+0x4f8] ;  /* 0x0004f80001387983 */ /* 0x000ee80000300800 */
[----:B------:R0:W-:Y:S01]  /*ae8f0*/  @P3 STG.E.U16 [R48.64], R0 ;  /* 0x0000000030003986 */ /* 0x0001e2000c101508 */
[----:B------:R-:W-:Y:S01]  /*ae900*/  ISETP.LT.AND P3, PT, R27, c[0x0][0x178], !P5 ;  /* 0x00005e001b007a0c */ /* 0x000fe20006f61270 */
[----:B------:R-:W-:Y:S01]  /*ae910*/  IMAD.WIDE R4, R3, 0x2, R44 ;  /* 0x0000000203047825 */ /* 0x000fe200078e022c */
[----:B------:R-:W-:-:S02]  /*ae920*/  ISETP.LT.AND P5, PT, R23, c[0x0][0x178], !P5 ;  /* 0x00005e0017007a0c */ /* 0x000fc40006fa1270 */
[----:B------:R-:W-:Y:S02]  /*ae930*/  PRMT R52, R58, 0x7632, R52 ;  /* 0x000076323a347816 */ /* 0x000fe40000000034 */
[----:B------:R1:W-:Y:S01]  /*ae940*/  @P6 STG.E.U16 [R4.64], R6 ;  /* 0x0000000604006986 */ /* 0x0003e2000c101508 */
[----:B------:R-:W-:Y:S02]  /*ae950*/  PRMT R53, R57, 0x7632, R53 ;  /* 0x0000763239357816 */ /* 0x000fe40000000035 */
[----:B0-----:R-:W-:-:S05]  /*ae960*/  IADD3 R0, R3, c[0x0][0x198], RZ ;  /* 0x0000660003007a10 */ /* 0x001fca0007ffe0ff */
[----:B------:R-:W-:-:S04]  /*ae970*/  IMAD.WIDE R48, R0, 0x2, R46 ;  /* 0x0000000200307825 */ /* 0x000fc800078e022e */
[----:B-1----:R-:W-:-:S04]  /*ae980*/  IMAD.WIDE R4, R3, 0x2, R10 ;  /* 0x0000000203047825 */ /* 0x002fc800078e020a */
[----:B------:R-:W-:Y:S01]  /*ae990*/  IMAD.WIDE R6, R3, 0x2, R8 ;  /* 0x0000000203067825 */ /* 0x000fe200078e0208 */
[----:B------:R0:W-:Y:S01]  /*ae9a0*/  @P3 STG.E.U16 [R4.64], R52 ;  /* 0x0000003404003986 */ /* 0x0001e2000c101508 */
[----:B------:R-:W-:-:S03]  /*ae9b0*/  ISETP.LT.AND P6, PT, R60, c[0x0][0x178], !P1 ;  /* 0x00005e003c007a0c */ /* 0x000fc60004fc1270 */
[----:B------:R1:W-:Y:S01]  /*ae9c0*/  @P5 STG.E.U16 [R6.64], R53 ;  /* 0x0000003506005986 */ /* 0x0003e2000c101508 */
[----:B------:R-:W-:-:S03]  /*ae9d0*/  ISETP.LT.AND P3, PT, R23, c[0x0][0x178], !P1 ;  /* 0x00005e0017007a0c */ /* 0x000fc60004f61270 */
[----:B----4-:R4:W-:Y:S01]  /*ae9e0*/  @P4 STG.E.U16 [R48.64], R55 ;  /* 0x0000003730004986 */ /* 0x0109e2000c101508 */
[----:B------:R-:W-:Y:S02]  /*ae9f0*/  ISETP.LT.AND P4, PT, R27, c[0x0][0x178], !P1 ;  /* 0x00005e001b007a0c */ /* 0x000fe40004f81270 */
[----:B--2---:R-:W-:Y:S02]  /*aea00*/  ISETP.GE.AND P1, PT, R43, c[0x0][0x17c], PT ;  /* 0x00005f002b007a0c */ /* 0x004fe40003f26270 */
[----:B------:R-:W2:Y:S04]  /*aea10*/  LDL.LU R43, [R1+0x558] ;  /* 0x00055800012b7983 */ /* 0x000ea80000300800 */
[----:B------:R-:W2:Y:S04]  /*aea20*/  LDL.LU R57, [R1+0x548] ;  /* 0x0005480001397983 */ /* 0x000ea80000300800 */
[----:B------:R-:W2:Y:S01]  /*aea30*/  LDL.LU R58, [R1+0x35c4] ;  /* 0x0035c400013a7983 */ /* 0x000ea20000300800 */
[----:B---3--:R-:W-:-:S02]  /*aea40*/  ISETP.GE.AND P2, PT, R51, c[0x0][0x17c], PT ;  /* 0x00005f0033007a0c */ /* 0x008fc40003f46270 */
[----:B------:R-:W-:Y:S01]  /*aea50*/  ISETP.GE.AND P0, PT, R50, c[0x0][0x17c], PT ;  /* 0x00005f0032007a0c */ /* 0x000fe20003f06270 */
[----:B------:R-:W-:-:S04]  /*aea60*/  IMAD.WIDE R50, R0, 0x2, R44 ;  /* 0x0000000200327825 */ /* 0x000fc800078e022c */
[C---:B0-----:R-:W-:Y:S01]  /*aea70*/  IMAD.WIDE R4, R0.reuse, 0x2, R10 ;  /* 0x0000000200047825 */ /* 0x041fe200078e020a */
[----:B------:R0:W-:Y:S03]  /*aea80*/  @P6 STG.E.U16 [R50.64], R61 ;  /* 0x0000003d32006986 */ /* 0x0001e6000c101508 */
[----:B-1----:R-:W-:Y:S01]  /*aea90*/  IMAD.WIDE R6, R0, 0x2, R8 ;  /* 0x0000000200067825 */ /* 0x002fe200078e0208 */
[----:B------:R-:W-:Y:S01]  /*aeaa0*/  @P4 STG.E.U16 [R4.64], R59 ;  /* 0x0000003b04004986 */ /* 0x000fe2000c101508 */
[----:B------:R-:W-:Y:S02]  /*aeab0*/  PRMT R52, R55, 0x7632, R52 ;  /* 0x0000763237347816 */ /* 0x000fe40000000034 */
[----:B------:R-:W-:Y:S01]  /*aeac0*/  ISETP.LT.AND P6, PT, R54, c[0x0][0x178], !P2 ;  /* 0x00005e0036007a0c */ /* 0x000fe200057c1270 */
[----:B------:R-:W-:Y:S01]  /*aead0*/  @P3 STG.E.U16 [R6.64], R56 ;  /* 0x0000003806003986 */ /* 0x000fe2000c101508 */
[----:B------:R-:W-:-:S02]  /*aeae0*/  ISETP.LT.AND P5, PT, R60, c[0x0][0x178], !P2 ;  /* 0x00005e003c007a0c */ /* 0x000fc400057a1270 */
[----:B------:R-:W-:Y:S01]  /*aeaf0*/  PRMT R53, R61, 0x7632, R53 ;  /* 0x000076323d357816 */ /* 0x000fe20000000035 */
[----:B----4-:R-:W3:Y:S01]  /*aeb00*/  LDL.LU R55, [R1+0x538] ;  /* 0x0005380001377983 */ /* 0x010ee20000300800 */
[----:B------:R-:W-:Y:S02]  /*aeb10*/  ISETP.LT.AND P4, PT, R27, c[0x0][0x178], !P2 ;  /* 0x00005e001b007a0c */ /* 0x000fe40005781270 */
[----:B------:R-:W-:Y:S01]  /*aeb20*/  ISETP.LT.AND P3, PT, R23, c[0x0][0x178], !P2 ;  /* 0x00005e0017007a0c */ /* 0x000fe20005761270 */
[----:B0-----:R-:W4:Y:S01]  /*aeb30*/  LDL.LU R61, [R1+0x438] ;  /* 0x00043800013d7983 */ /* 0x001f220000300800 */
[----:B------:R-:W-:-:S05]  /*aeb40*/  IADD3 R3, R0, c[0x0][0x198], RZ ;  /* 0x0000660000037a10 */ /* 0x000fca0007ffe0ff */
[----:B------:R-:W-:-:S04]  /*aeb50*/  IMAD.WIDE R48, R3, 0x2, R46 ;  /* 0x0000000203307825 */ /* 0x000fc800078e022e */
[----:B------:R-:W-:Y:S01]  /*aeb60*/  IMAD.WIDE R50, R3, 0x2, R44 ;  /* 0x0000000203327825 */ /* 0x000fe200078e022c */
[----:B------:R-:W-:Y:S04]  /*aeb70*/  @P6 STG.E.U16 [R48.64], R52 ;  /* 0x0000003430006986 */ /* 0x000fe8000c101508 */
[----:B------:R0:W-:Y:S01]  /*aeb80*/  @P5 STG.E.U16 [R50.64], R53 ;  /* 0x0000003532005986 */ /* 0x0001e2000c101508 */
[----:B--2---:R-:W-:-:S03]  /*aeb90*/  ISETP.GE.AND P2, PT, R58, c[0x0][0x17c], PT ;  /* 0x00005f003a007a0c */ /* 0x004fc60003f46270 */
[----:B------:R-:W2:Y:S04]  /*aeba0*/  LDL.LU R58, [R1+0x35c8] ;  /* 0x0035c800013a7983 */ /* 0x000ea80000300800 */
[----:B0-----:R-:W2:Y:S01]  /*aebb0*/  LDL.LU R51, [R1+0x35cc] ;  /* 0x0035cc0001337983 */ /* 0x001ea20000300800 */
[----:B------:R-:W-:Y:S01]  /*aebc0*/  ISETP.LT.AND P5, PT, R54, c[0x0][0x178], !P0 ;  /* 0x00005e0036007a0c */ /* 0x000fe200047a1270 */
[----:B------:R-:W-:Y:S01]  /*aebd0*/  IMAD.WIDE R4, R3, 0x2, R10 ;  /* 0x0000000203047825 */ /* 0x000fe200078e020a */
[----:B------:R-:W-:Y:S02]  /*aebe0*/  PRMT R48, R59, 0x7632, R48 ;  /* 0x000076323b307816 */ /* 0x000fe40000000030 */
[----:B------:R-:W-:Y:S02]  /*aebf0*/  IADD3 R0, R3, c[0x0][0x198], RZ ;  /* 0x0000660003007a10 */ /* 0x000fe40007ffe0ff */
[----:B------:R-:W-:-:S02]  /*aec00*/  ISETP.LT.AND P6, PT, R60, c[0x0][0x178], !P0 ;  /* 0x00005e003c007a0c */ /* 0x000fc400047c1270 */
[----:B------:R-:W-:Y:S01]  /*aec10*/  PRMT R50, R56, 0x7632, R50 ;  /* 0x0000763238327816 */ /* 0x000fe20000000032 */
[----:B------:R-:W-:Y:S01]  /*aec20*/  IMAD.WIDE R6, R3, 0x2, R8 ;  /* 0x0000000203067825 */ /* 0x000fe200078e0208 */
[----:B------:R-:W2:Y:S04]  /*aec30*/  LDL.LU R56, [R1+0x5a8] ;  /* 0x0005a80001387983 */ /* 0x000ea80000300800 */
[----:B------:R0:W-:Y:S04]  /*aec40*/  @P4 STG.E.U16 [R4.64], R48 ;  /* 0x0000003004004986 */ /* 0x0001e8000c101508 */
[----:B------:R1:W-:Y:S01]  /*aec50*/  @P3 STG.E.U16 [R6.64], R50 ;  /* 0x0000003206003986 */ /* 0x0003e2000c101508 */
[----:B0-----:R-:W-:-:S04]  /*aec60*/  IMAD.WIDE R4, R0, 0x2, R46 ;  /* 0x0000000200047825 */ /* 0x001fc800078e022e */
[C---:B------:R-:W-:Y:S01]  /*aec70*/  IMAD.WIDE R48, R0.reuse, 0x2, R44 ;  /* 0x0000000200307825 */ /* 0x040fe200078e022c */
[----:B------:R0:W-:Y:S01]  /*aec80*/  @P5 STG.E.U16 [R4.64], R43 ;  /* 0x0000002b04005986 */ /* 0x0001e2000c101508 */
[----:B-1----:R-:W-:Y:S02]  /*aec90*/  PRMT R50, R43, 0x7632, R50 ;  /* 0x000076322b327816 */ /* 0x002fe40000000032 */
[C---:B------:R-:W-:Y:S01]  /*aeca0*/  IADD3 R3, R0.reuse, c[0x0][0x198], RZ ;  /* 0x0000660000037a10 */ /* 0x040fe20007ffe0ff */
[----:B------:R-:W-:Y:S01]  /*aecb0*/  IMAD.WIDE R6, R0, 0x2, R8 ;  /* 0x0000000200067825 */ /* 0x000fe200078e0208 */
[----:B------:R1:W-:Y:S01]  /*aecc0*/  @P6 STG.E.U16 [R48.64], R57 ;  /* 0x0000003930006986 */ /* 0x0003e2000c101508 */
[----:B------:R-:W-:-:S03]  /*aecd0*/  ISETP.LT.AND P4, PT, R27, c[0x0][0x178], !P0 ;  /* 0x00005e001b007a0c */ /* 0x000fc60004781270 */
[----:B0-----:R-:W2:Y:S01]  /*aece0*/  LDL.LU R43, [R1+0x598] ;  /* 0x00059800012b7983 */ /* 0x001ea20000300800 */
[----:B------:R-:W-:Y:S01]  /*aecf0*/  IMAD.WIDE R4, R0, 0x2, R10 ;  /* 0x0000000200047825 */ /* 0x000fe200078e020a */
[----:B------:R-:W-:Y:S02]  /*aed00*/  PRMT R0, R57, 0x7632, R0 ;  /* 0x0000763239007816 */ /* 0x000fe40000000000 */
[----:B------:R-:W-:Y:S02]  /*aed10*/  ISETP.LT.AND P0, PT, R23, c[0x0][0x178], !P0 ;  /* 0x00005e0017007a0c */ /* 0x000fe40004701270 */
[----:B------:R-:W-:Y:S01]  /*aed20*/  ISETP.LT.AND P3, PT, R54, c[0x0][0x178], !P1 ;  /* 0x00005e0036007a0c */ /* 0x000fe20004f61270 */
[----:B-1----:R-:W-:-:S03]  /*aed30*/  IMAD.WIDE R48, R3, 0x2, R46 ;  /* 0x0000000203307825 */ /* 0x002fc600078e022e */
[----:B---3--:R-:W-:Y:S07]  /*aed40*/  @P4 STG.E.U16 [R4.64], R55 ;  /* 0x0000003704004986 */ /* 0x008fee000c101508 */
[----:B----4-:R-:W-:Y:S04]  /*aed50*/  @P0 STG.E.U16 [R6.64], R61 ;  /* 0x0000003d06000986 */ /* 0x010fe8000c101508 */
[----:B------:R0:W-:Y:S02]  /*aed60*/  @P3 STG.E.U16 [R48.64], R50 ;  /* 0x0000003230003986 */ /* 0x0001e4000c101508 */
[----:B0-----:R-:W-:-:S02]  /*aed70*/  PRMT R48, R55, 0x7632, R48 ;  /* 0x0000763237307816 */ /* 0x001fc40000000030 */
[----:B--2---:R-:W-:Y:S02]  /*aed80*/  ISETP.GE.AND P5, PT, R58, c[0x0][0x17c], PT ;  /* 0x00005f003a007a0c */ /* 0x004fe40003fa6270 */
[----:B------:R-:W2:Y:S04]  /*aed90*/  LDL.LU R58, [R1+0x588] ;  /* 0x00058800013a7983 */ /* 0x000ea80000300800 */
[----:B------:R-:W3:Y:S01]  /*aeda0*/  LDL.LU R57, [R1+0x578] ;  /* 0x0005780001397983 */ /* 0x000ee20000300800 */
[----:B------:R-:W-:-:S03]  /*aedb0*/  ISETP.GE.AND P0, PT, R51, c[0x0][0x17c], PT ;  /* 0x00005f0033007a0c */ /* 0x000fc60003f06270 */
[----:B------:R-:W4:Y:S04]  /*aedc0*/  LDL.LU R51, [R1+0x35d0] ;  /* 0x0035d00001337983 */ /* 0x000f280000300800 */
[----:B------:R-:W4:Y:S01]  /*aedd0*/  LDL.LU R55, [R1+0x5e8] ;  /* 0x0005e80001377983 */ /* 0x000f220000300800 */
[----:B------:R-:W-:Y:S02]  /*aede0*/  ISETP.LT.AND P6, PT, R60, c[0x0][0x178], !P1 ;  /* 0x00005e003c007a0c */ /* 0x000fe40004fc1270 */
[----:B------:R-:W-:Y:S01]  /*aedf0*/  ISETP.LT.AND P4, PT, R27, c[0x0][0x178], !P1 ;  /* 0x00005e001b007a0c */ /* 0x000fe20004f81270 */
[----:B------:R-:W-:Y:S01]  /*aee00*/  IMAD.WIDE R4, R3, 0x2, R44 ;  /* 0x0000000203047825 */ /* 0x000fe200078e022c */
[----:B------:R-:W-:Y:S02]  /*aee10*/  ISETP.LT.AND P1, PT, R23, c[0x0][0x178], !P1 ;  /* 0x00005e0017007a0c */ /* 0x000fe40004f21270 */
[----:B------:R-:W-:Y:S01]  /*aee20*/  ISETP.LT.AND P3, PT, R54, c[0x0][0x178], !P2 ;  /* 0x00005e0036007a0c */ /* 0x000fe20005761270 */
[----:B------:R-:W-:Y:S01]  /*aee30*/  IMAD.WIDE R6, R3, 0x2, R10 ;  /* 0x0000000203067825 */ /* 0x000fe200078e020a */
[----:B------:R-:W-:-:S02]  /*aee40*/  PRMT R50, R61, 0x7632, R50 ;  /* 0x000076323d327816 */ /* 0x000fc40000000032 */
[----:B------:R-:W4:Y:S04]  /*aee50*/  LDL.LU R61, [R1+0x5c8] ;  /* 0x0005c800013d7983 */ /* 0x000f280000300800 */
[----:B------:R0:W-:Y:S01]  /*aee60*/  @P6 STG.E.U16 [R4.64], R0 ;  /* 0x0000000004006986 */ /* 0x0001e2000c101508 */
[----:B------:R-:W-:-:S03]  /*aee70*/  ISETP.LT.AND P6, PT, R60, c[0x0][0x178], !P2 ;  /* 0x00005e003c007a0c */ /* 0x000fc600057c1270 */
[----:B------:R1:W-:Y:S01]  /*aee80*/  @P4 STG.E.U16 [R6.64], R48 ;  /* 0x0000003006004986 */ /* 0x0003e2000c101508 */
[C---:B0-----:R-:W-:Y:S01]  /*aee90*/  IADD3 R0, R3.reuse, c[0x0][0x198], RZ ;  /* 0x0000660003007a10 */ /* 0x041fe20007ffe0ff */
[----:B------:R-:W-:-:S04]  /*aeea0*/  IMAD.WIDE R4, R3, 0x2, R8 ;  /* 0x0000000203047825 */ /* 0x000fc800078e0208 */
[----:B-1----:R-:W-:Y:S01]  /*aeeb0*/  IMAD.WIDE R6, R0, 0x2, R46 ;  /* 0x0000000200067825 */ /* 0x002fe200078e022e */
[----:B------:R-:W-:Y:S01]  /*aeec0*/  ISETP.LT.AND P4, PT, R27, c[0x0][0x178], !P2 ;  /* 0x00005e001b007a0c */ /* 0x000fe20005781270 */
[----:B------:R0:W-:Y:S01]  /*aeed0*/  @P1 STG.E.U16 [R4.64], R50 ;  /* 0x0000003204001986 */ /* 0x0001e2000c101508 */
[----:B------:R-:W-:-:S03]  /*aeee0*/  ISETP.LT.AND P2, PT, R23, c[0x0][0x178], !P2 ;  /* 0x00005e0017007a0c */ /* 0x000fc60005741270 */
[----:B------:R1:W-:Y:S01]  /*aeef0*/  @P3 STG.E.U16 [R6.64], R56 ;  /* 0x0000003806003986 */ /* 0x0003e2000c101508 */
[----:B------:R-:W-:Y:S01]  /*aef00*/  ISETP.LT.AND P3, PT, R54, c[0x0][0x178], !P5 ;  /* 0x00005e0036007a0c */ /* 0x000fe20006f61270 */
[C---:B------:R-:W-:Y:S01]  /*aef10*/  IMAD.WIDE R48, R0.reuse, 0x2, R44 ;  /* 0x0000000200307825 */ /* 0x040fe200078e022c */
[----:B------:R-:W-:-:S04]  /*aef20*/  IADD3 R3, R0, c[0x0][0x198], RZ ;  /* 0x0000660000037a10 */ /* 0x000fc80007ffe0ff */
[----:B------:R1:W-:Y:S01]  /*aef30*/  @P6 STG.E.U16 [R48.64], R43 ;  /* 0x0000002b30006986 */ /* 0x0003e2000c101508 */
[----:B0-----:R-:W-:Y:S01]  /*aef40*/  IMAD.WIDE R4, R0, 0x2, R10 ;  /* 0x0000000200047825 */ /* 0x001fe200078e020a */
[----:B------:R-:W-:Y:S02]  /*aef50*/  ISETP.LT.AND P6, PT, R60, c[0x0][0x178], !P5 ;  /* 0x00005e003c007a0c */ /* 0x000fe40006fc1270 */
[----:B------:R-:W4:Y:S01]  /*aef60*/  LDL.LU R50, [R1+0x35d4] ;  /* 0x0035d40001327983 */ /* 0x000f220000300800 */
[----:B-1----:R-:W-:Y:S01]  /*aef70*/  IMAD.WIDE R6, R0, 0x2, R8 ;  /* 0x0000000200067825 */ /* 0x002fe200078e0208 */
[----:B------:R-:W-:Y:S02]  /*aef80*/  PRMT R0, R56, 0x7632, R0 ;  /* 0x0000763238007816 */ /* 0x000fe40000000000 */
[----:B------:R-:W4:Y:S01]  /*aef90*/  LDL.LU R56, [R1+0x35d8] ;  /* 0x0035d80001387983 */ /* 0x000f220000300800 */
[----:B------:R-:W-:-:S03]  /*aefa0*/  IMAD.WIDE R48, R3, 0x2, R46 ;  /* 0x0000000203307825 */ /* 0x000fc600078e022e */
[----:B--2---:R0:W-:Y:S04]  /*aefb0*/  @P4 STG.E.U16 [R4.64], R58 ;  /* 0x0000003a04004986 */ /* 0x0041e8000c101508 */
[----:B---3--:R1:W-:Y:S01]  /*aefc0*/  @P2 STG.E.U16 [R6.64], R57 ;  /* 0x0000003906002986 */ /* 0x0083e2000c101508 */
[----:B------:R-:W-:-:S03]  /*aefd0*/  ISETP.LT.AND P4, PT, R54, c[0x0][0x178], !P0 ;  /* 0x00005e0036007a0c */ /* 0x000fc60004781270 */
[----:B------:R2:W-:Y:S01]  /*aefe0*/  @P3 STG.E.U16 [R48.64], R0 ;  /* 0x0000000030003986 */ /* 0x0005e2000c101508 */
[----:B------:R-:W-:Y:S02]  /*aeff0*/  ISETP.LT.AND P3, PT, R27, c[0x0][0x178], !P5 ;  /* 0x00005e001b007a0c */ /* 0x000fe40006f61270 */
[----:B------:R-:W-:Y:S01]  /*af000*/  ISETP.LT.AND P5, PT, R23, c[0x0][0x178], !P5 ;  /* 0x00005e0017007a0c */ /* 0x000fe20006fa1270 */
[----:B0-----:R-:W-:Y:S01]  /*af010*/  IMAD.WIDE R4, R3, 0x2, R44 ;  /* 0x0000000203047825 */ /* 0x001fe200078e022c */
[----:B-1----:R-:W-:Y:S02]  /*af020*/  PRMT R6, R43, 0x7632, R6 ;  /* 0x000076322b067816 */ /* 0x002fe40000000006 */
[----:B------:R-:W-:Y:S01]  /*af030*/  PRMT R52, R58, 0x7632, R52 ;  /* 0x000076323a347816 */ /* 0x000fe20000000034 */
[----:B------:R-:W3:Y:S01]  /*af040*/  LDL.LU R43, [R1+0x5d8] ;  /* 0x0005d800012b7983 */ /* 0x000ee20000300800 */
[----:B--2---:R-:W-:-:S03]  /*af050*/  IADD3 R0, R3, c[0x0][0x198], RZ ;  /* 0x0000660003007a10 */ /* 0x004fc60007ffe0ff */
[----:B------:R0:W-:Y:S01]  /*af060*/  @P6 STG.E.U16 [R4.64], R6 ;  /* 0x0000000604006986 */ /* 0x0001e2000c101508 */
[----:B------:R-:W-:Y:S01]  /*af070*/  PRMT R53, R57, 0x7632, R53 ;  /* 0x0000763239357816 */ /* 0x000fe20000000035 */
[----:B------:R-:W-:Y:S02]  /*af080*/  IMAD.WIDE R48, R0, 0x2, R46 ;  /* 0x0000000200307825 */ /* 0x000fe400078e022e */
[----:B------:R-:W2:Y:S04]  /*af090*/  LDL.LU R59, [R1+0x5b8] ;  /* 0x0005b800013b7983 */ /* 0x000ea80000300800 */
[----:B------:R-:W2:Y:S01]  /*af0a0*/  LDL.LU R57, [R1+0x52c] ;  /* 0x00052c0001397983 */ /* 0x000ea20000300800 */
[----:B0-----:R-:W-:-:S04]  /*af0b0*/  IMAD.WIDE R4, R3, 0x2, R10 ;  /* 0x0000000203047825 */ /* 0x001fc800078e020a */
[----:B------:R-:W-:Y:S01]  /*af0c0*/  IMAD.WIDE R6, R3, 0x2, R8 ;  /* 0x0000000203067825 */ /* 0x000fe200078e0208 */
[----:B------:R-:W-:Y:S01]  /*af0d0*/  @P3 STG.E.U16 [R4.64], R52 ;  /* 0x0000003404003986 */ /* 0x000fe2000c101508 */
[----:B----4-:R-:W-:-:S03]  /*af0e0*/  PRMT R3, R55, 0x7632, R3 ;  /* 0x0000763237037816 */ /* 0x010fc60000000003 */
[----:B------:R-:W-:Y:S04]  /*af0f0*/  @P5 STG.E.U16 [R6.64], R53 ;  /* 0x0000003506005986 */ /* 0x000fe8000c101508 */
[----:B------:R0:W-:Y:S04]  /*af100*/  @P4 STG.E.U16 [R48.64], R55 ;  /* 0x0000003730004986 */ /* 0x0001e8000c101508 */
[----:B0-----:R-:W4:Y:S01]  /*af110*/  LDL.LU R55, [R1+0x35dc] ;  /* 0x0035dc0001377983 */ /* 0x001f220000300800 */
[----:B------:R-:W-:Y:S02]  /*af120*/  ISETP.LT.AND P6, PT, R60, c[0x0][0x178], !P0 ;  /* 0x00005e003c007a0c */ /* 0x000fe400047c1270 */
[----:B------:R-:W-:-:S02]  /*af130*/  ISETP.GE.AND P1, PT, R51, c[0x0][0x17c], PT ;  /* 0x00005f0033007a0c */ /* 0x000fc40003f26270 */
[----:B------:R-:W-:Y:S01]  /*af140*/  ISETP.GE.AND P2, PT, R50, c[0x0][0x17c], PT ;  /* 0x00005f0032007a0c */ /* 0x000fe20003f46270 */
[----:B------:R-:W-:Y:S01]  /*af150*/  IMAD.WIDE R50, R0, 0x2, R44 ;  /* 0x0000000200327825 */ /* 0x000fe200078e022c */
[----:B------:R-:W-:Y:S02]  /*af160*/  ISETP.LT.AND P4, PT, R27, c[0x0][0x178], !P0 ;  /* 0x00005e001b007a0c */ /* 0x000fe40004781270 */
[----:B------:R-:W-:-:S05]  /*af170*/  ISETP.LT.AND P3, PT, R23, c[0x0][0x178], !P0 ;  /* 0x00005e0017007a0c */ /* 0x000fca0004761270 */
[----:B------:R0:W-:Y:S01]  /*af180*/  @P6 STG.E.U16 [R50.64], R61 ;  /* 0x0000003d32006986 */ /* 0x0001e2000c101508 */
[----:B------:R-:W-:Y:S02]  /*af190*/  ISETP.LT.AND P6, PT, R54, c[0x0][0x178], !P1 ;  /* 0x00005e0036007a0c */ /* 0x000fe40004fc1270 */
[C---:B------:R-:W-:Y:S01]  /*af1a0*/  IADD3 R52, R0.reuse, c[0x0][0x198], RZ ;  /* 0x0000660000347a10 */ /* 0x040fe20007ffe0ff */
[----:B------:R-:W-:Y:S01]  /*af1b0*/  IMAD.WIDE R4, R0, 0x2, R10 ;  /* 0x0000000200047825 */ /* 0x000fe200078e020a */
[----:B------:R-:W-:Y:S02]  /*af1c0*/  ISETP.GE.AND P0, PT, R56, c[0x0][0x17c], PT ;  /* 0x00005f0038007a0c */ /* 0x000fe40003f06270 */
[----:B------:R-:W4:Y:S01]  /*af1d0*/  LDL.LU R56, [R1+0x50c] ;  /* 0x00050c0001387983 */ /* 0x000f220000300800 */
[----:B------:R-:W-:Y:S01]  /*af1e0*/  PRMT R53, R61, 0x7632, R53 ;  /* 0x000076323d357816 */ /* 0x000fe20000000035 */
[----:B------:R-:W-:Y:S02]  /*af1f0*/  IMAD.WIDE R6, R0, 0x2, R8 ;  /* 0x0000000200067825 */ /* 0x000fe400078e0208 */
[----:B------:R-:W4:Y:S02]  /*af200*/  LDL.LU R58, [R1+0x35e0] ;  /* 0x0035e000013a7983 */ /* 0x000f240000300800 */
[----:B------:R-:W-:-:S02]  /*af210*/  IMAD.WIDE R48, R52, 0x2, R46 ;  /* 0x0000000234307825 */ /* 0x000fc400078e022e */
[----:B0-----:R-:W4:Y:S01]  /*af220*/  LDL.LU R61, [R1+0x51c] ;  /* 0x00051c00013d7983 */ /* 0x001f220000300800 */
[----:B------:R-:W-:-:S03]  /*af230*/  ISETP.LT.AND P5, PT, R60, c[0x0][0x178], !P1 ;  /* 0x00005e003c007a0c */ /* 0x000fc60004fa1270 */
[----:B---3--:R-:W-:Y:S01]  /*af240*/  @P4 STG.E.U16 [R4.64], R43 ;  /* 0x0000002b04004986 */ /* 0x008fe2000c101508 */
[----:B------:R-:W-:-:S03]  /*af250*/  ISETP.LT.AND P4, PT, R27, c[0x0][0x178], !P1 ;  /* 0x00005e001b007a0c */ /* 0x000fc60004f81270 */
[----:B--2---:R-:W-:Y:S01]  /*af260*/  @P3 STG.E.U16 [R6.64], R59 ;  /* 0x0000003b06003986 */ /* 0x004fe2000c101508 */
[----:B------:R-:W-:-:S03]  /*af270*/  ISETP.LT.AND P3, PT, R23, c[0x0][0x178], !P1 ;  /* 0x00005e0017007a0c */ /* 0x000fc60004f61270 */
[----:B------:R0:W-:Y:S02]  /*af280*/  @P6 STG.E.U16 [R48.64], R3 ;  /* 0x0000000330006986 */ /* 0x0001e4000c101508 */
[----:B0-----:R-:W-:Y:S02]  /*af290*/  PRMT R48, R43, 0x7632, R48 ;  /* 0x000076322b307816 */ /* 0x001fe40000000030 */
[----:B------:R-:W2:Y:S01]  /*af2a0*/  LDL.LU R43, [R1+0x36fc] ;  /* 0x0036fc00012b7983 */ /* 0x000ea20000300800 */
[----:B----4-:R-:W-:-:S03]  /*af2b0*/  ISETP.GE.AND P1, PT, R55, c[0x0][0x17c], PT ;  /* 0x00005f0037007a0c */ /* 0x010fc60003f26270 */
[----:B------:R-:W3:Y:S01]  /*af2c0*/  LDL.LU R55, [R1+0x4fc] ;  /* 0x0004fc0001377983 */ /* 0x000ee20000300800 */
[----:B------:R-:W-:-:S04]  /*af2d0*/  IMAD.WIDE R50, R52, 0x2, R44 ;  /* 0x0000000234327825 */ /* 0x000fc800078e022c */
[----:B------:R-:W-:Y:S01]  /*af2e0*/  IMAD.WIDE R6, R52, 0x2, R10 ;  /* 0x0000000234067825 */ /* 0x000fe200078e020a */
[----:B------:R-:W-:Y:S01]  /*af2f0*/  @P5 STG.E.U16 [R50.64], R53 ;  /* 0x0000003532005986 */ /* 0x000fe2000c101508 */
[----:B------:R-:W-:Y:S02]  /*af300*/  ISETP.LT.AND P5, PT, R54, c[0x0][0x178], !P2 ;  /* 0x00005e0036007a0c */ /* 0x000fe400057a1270 */
[----:B------:R-:W-:Y:S01]  /*af310*/  ISETP.LT.AND P6, PT, R60, c[0x0][0x178], !P2 ;  /* 0x00005e003c007a0c */ /* 0x000fe200057c1270 */
[----:B------:R0:W-:Y:S01]  /*af320*/  @P4 STG.E.U16 [R6.64], R48 ;  /* 0x0000003006004986 */ /* 0x0001e2000c101508 */
[C---:B------:R-:W-:Y:S02]  /*af330*/  IADD3 R3, R52.reuse, c[0x0][0x198], RZ ;  /* 0x0000660034037a10 */ /* 0x040fe40007ffe0ff */
[----:B------:R-:W-:Y:S01]  /*af340*/  ISETP.LT.AND P4, PT, R27, c[0x0][0x178], !P2 ;  /* 0x00005e001b007a0c */ /* 0x000fe20005781270 */
[----:B------:R-:W-:Y:S01]  /*af350*/  IMAD.WIDE R4, R52, 0x2, R8 ;  /* 0x0000000234047825 */ /* 0x000fe200078e0208 */
[----:B------:R-:W-:-:S02]  /*af360*/  PRMT R0, R59, 0x7632, R0 ;  /* 0x000076323b007816 */ /* 0x000fc40000000000 */
[----:B------:R-:W-:Y:S01]  /*af370*/  ISETP.LT.AND P2, PT, R23, c[0x0][0x178], !P2 ;  /* 0x00005e0017007a0c */ /* 0x000fe20005741270 */
[C---:B0-----:R-:W-:Y:S02]  /*af380*/  IMAD.WIDE R6, R3.reuse, 0x2, R46 ;  /* 0x0000000203067825 */ /* 0x041fe400078e022e */
[----:B------:R0:W-:Y:S02]  /*af390*/  @P3 STG.E.U16 [R4.64], R0 ;  /* 0x0000000004003986 */ /* 0x0001e4000c101508 */
[C---:B------:R-:W-:Y:S02]  /*af3a0*/  IMAD.WIDE R48, R3.reuse, 0x2, R44 ;  /* 0x0000000203307825 */ /* 0x040fe400078e022c */
[----:B------:R1:W-:Y:S01]  /*af3b0*/  @P5 STG.E.U16 [R6.64], R57 ;  /* 0x0000003906005986 */ /* 0x0003e2000c101508 */
[----:B------:R-:W-:Y:S02]  /*af3c0*/  ISETP.GE.AND P3, PT, R58, c[0x0][0x17c], PT ;  /* 0x00005f003a007a0c */ /* 0x000fe40003f66270 */
[----:B------:R-:W-:Y:S01]  /*af3d0*/  PRMT R52, R56, 0x7632, R52 ;  /* 0x0000763238347816 */ /* 0x000fe20000000034 */
[----:B------:R4:W-:Y:S01]  /*af3e0*/  @P6 STG.E.U16 [R48.64], R56 ;  /* 0x0000003830006986 */ /* 0x0009e2000c101508 */
[----:B0-----:R-:W-:Y:S01]  /*af3f0*/  IMAD.WIDE R4, R3, 0x2, R10 ;  /* 0x0000000203047825 */ /* 0x001fe200078e020a */
[----:B------:R-:W-:-:S02]  /*af400*/  PRMT R0, R57, 0x7632, R0 ;  /* 0x0000763239007816 */ /* 0x000fc40000000000 */
[----:B-1----:R-:W2:Y:S01]  /*af410*/  LDL.LU R57, [R1+0x55c] ;  /* 0x00055c0001397983 */ /* 0x002ea20000300800 */
[----:B------:R-:W-:-:S03]  /*af420*/  IADD3 R50, R3, c[0x0][0x198], RZ ;  /* 0x0000660003327a10 */ /* 0x000fc60007ffe0ff */
[----:B------:R-:W2:Y:S04]  /*af430*/  LDL.LU R58, [R1+0x35e4] ;  /* 0x0035e400013a7983 */ /* 0x000ea80000300800 */
[----:B------:R0:W-:Y:S04]  /*af440*/  @P4 STG.E.U16 [R4.64], R61 ;  /* 0x0000003d04004986 */ /* 0x0001e8000c101508 */
[----:B----4-:R-:W4:Y:S04]  /*af450*/  LDL.LU R56, [R1+0x54c] ;  /* 0x00054c0001387983 */ /* 0x010f280000300800 */
[----:B------:R-:W2:Y:S01]  /*af460*/  LDL.LU R53, [R1+0x35e8] ;  /* 0x0035e80001357983 */ /* 0x000ea20000300800 */
[----:B0-----:R-:W-:Y:S01]  /*af470*/  IMAD.WIDE R4, R3, 0x2, R8 ;  /* 0x0000000203047825 */ /* 0x001fe200078e0208 */
[----:B------:R-:W-:-:S02]  /*af480*/  PRMT R3, R61, 0x7632, R3 ;  /* 0x000076323d037816 */ /* 0x000fc40000000003 */
[----:B------:R-:W4:Y:S01]  /*af490*/  LDL.LU R61, [R1+0x53c] ;  /* 0x00053c00013d7983 */ /* 0x000f220000300800 */
[----:B------:R-:W-:Y:S02]  /*af4a0*/  ISETP.LT.AND P6, PT, R54, c[0x0][0x178], !P0 ;  /* 0x00005e0036007a0c */ /* 0x000fe400047c1270 */
[----:B------:R-:W-:Y:S01]  /*af4b0*/  ISETP.LT.AND P5, PT, R60, c[0x0][0x178], !P0 ;  /* 0x00005e003c007a0c */ /* 0x000fe200047a1270 */
[----:B------:R-:W-:-:S04]  /*af4c0*/  IMAD.WIDE R6, R50, 0x2, R46 ;  /* 0x0000000232067825 */ /* 0x000fc800078e022e */
[----:B------:R-:W-:Y:S01]  /*af4d0*/  IMAD.WIDE R48, R50, 0x2, R44 ;  /* 0x0000000232307825 */ /* 0x000fe200078e022c */
[----:B---3--:R-:W-:Y:S01]  /*af4e0*/  PRMT R51, R55, 0x7632, R51 ;  /* 0x0000763237337816 */ /* 0x008fe20000000033 */
[----:B------:R0:W-:Y:S04]  /*af4f0*/  @P2 STG.E.U16 [R4.64], R55 ;  /* 0x0000003704002986 */ /* 0x0001e8000c101508 */
[----:B0-----:R-:W3:Y:S04]  /*af500*/  LDL.LU R55, [R1+0x43c] ;  /* 0x00043c0001377983 */ /* 0x001ee80000300800 */
[----:B------:R-:W-:Y:S04]  /*af510*/  @P6 STG.E.U16 [R6.64], R0 ;  /* 0x0000000006006986 */ /* 0x000fe8000c101508 */
[----:B------:R0:W-:Y:S04]  /*af520*/  @P5 STG.E.U16 [R48.64], R52 ;  /* 0x0000003430005986 */ /* 0x0001e8000c101508 */
[----:B0-----:R-:W3:Y:S01]  /*af530*/  LDL.LU R52, [R1+0x35ec] ;  /* 0x0035ec0001347983 */ /* 0x001ee20000300800 */
[----:B------:R-:W-:-:S02]  /*af540*/  ISETP.LT.AND P4, PT, R27, c[0x0][0x178], !P0 ;  /* 0x00005e001b007a0c */ /* 0x000fc40004781270 */
[----:B------:R-:W-:Y:S01]  /*af550*/  ISETP.LT.AND P0, PT, R23, c[0x0][0x178], !P0 ;  /* 0x00005e0017007a0c */ /* 0x000fe20004701270 */
[----:B------:R-:W-:Y:S01]  /*af560*/  IMAD.WIDE R4, R50, 0x2, R10 ;  /* 0x0000000232047825 */ /* 0x000fe200078e020a */
[----:B------:R-:W-:Y:S02]  /*af570*/  ISETP.LT.AND P6, PT, R54, c[0x0][0x178], !P1 ;  /* 0x00005e0036007a0c */ /* 0x000fe40004fc1270 */
[----:B------:R-:W-:Y:S02]  /*af580*/  IADD3 R0, R50, c[0x0][0x198], RZ ;  /* 0x0000660032007a10 */ /* 0x000fe40007ffe0ff */
[----:B------:R-:W-:Y:S01]  /*af590*/  ISETP.LT.AND P5, PT, R60, c[0x0][0x178], !P1 ;  /* 0x00005e003c007a0c */ /* 0x000fe20004fa1270 */
[----:B------:R-:W-:-:S04]  /*af5a0*/  IMAD.WIDE R6, R50, 0x2, R8 ;  /* 0x0000000232067825 */ /* 0x000fc800078e0208 */
[----:B------:R0:W-:Y:S01]  /*af5b0*/  @P4 STG.E.U16 [R4.64], R3 ;  /* 0x0000000304004986 */ /* 0x0001e2000c101508 */
[----:B------:R-:W-:Y:S02]  /*af5c0*/  ISETP.LT.AND P4, PT, R27, c[0x0][0x178], !P1 ;  /* 0x00005e001b007a0c */ /* 0x000fe40004f81270 */
[----:B------:R-:W-:Y:S01]  /*af5d0*/  ISETP.LT.AND P1, PT, R23, c[0x0][0x178], !P1 ;  /* 0x00005e0017007a0c */ /* 0x000fe20004f21270 */
[----:B------:R1:W-:Y:S01]  /*af5e0*/  @P0 STG.E.U16 [R6.64], R51 ;  /* 0x0000003306000986 */ /* 0x0003e2000c101508 */
[----:B0-----:R-:W-:Y:S01]  /*af5f0*/  IMAD.WIDE R4, R0, 0x2, R46 ;  /* 0x0000000200047825 */ /* 0x001fe200078e022e */
[----:B--2---:R-:W-:-:S03]  /*af600*/  PRMT R3, R57, 0x7632, R3 ;  /* 0x0000763239037816 */ /* 0x004fc60000000003 */
[----:B-1----:R-:W-:Y:S01]  /*af610*/  IMAD.WIDE R6, R0, 0x2, R44 ;  /* 0x0000000200067825 */ /* 0x002fe200078e022c */
[----:B------:R0:W-:Y:S01]  /*af620*/  @P6 STG.E.U16 [R4.64], R57 ;  /* 0x0000003904006986 */ /* 0x0001e2000c101508 */
[----:B----4-:R-:W-:Y:S02]  /*af630*/  PRMT R48, R56, 0x7632, R48 ;  /* 0x0000763238307816 */ /* 0x010fe40000000030 */
[----:B------:R-:W-:Y:S01]  /*af640*/  IADD3 R49, R0, c[0x0][0x198], RZ ;  /* 0x0000660000317a10 */ /* 0x000fe20007ffe0ff */
[----:B------:R1:W-:Y:S01]  /*af650*/  @P5 STG.E.U16 [R6.64], R56 ;  /* 0x0000003806005986 */ /* 0x0003e2000c101508 */
[----:B------:R-:W-:-:S03]  /*af660*/  ISETP.LT.AND P5, PT, R54, c[0x0][0x178], !P3 ;  /* 0x00005e0036007a0c */ /* 0x000fc60005fa1270 */
[----:B0-----:R-:W2:Y:S01]  /*af670*/  LDL.LU R57, [R1+0x5ac] ;  /* 0x0005ac0001397983 */ /* 0x001ea20000300800 */
[----:B------:R-:W-:-:S03]  /*af680*/  IMAD.WIDE R4, R0, 0x2, R10 ;  /* 0x0000000200047825 */ /* 0x000fc600078e020a */
[----:B------:R-:W4:Y:S01]  /*af690*/  LDL.LU R51, [R1+0x35f0] ;  /* 0x0035f00001337983 */ /* 0x000f220000300800 */
[----:B-1----:R-:W-:Y:S01]  /*af6a0*/  IMAD.WIDE R6, R0, 0x2, R8 ;  /* 0x0000000200067825 */ /* 0x002fe200078e0208 */
[----:B------:R-:W-:Y:S02]  /*af6b0*/  PRMT R0, R61, 0x7632, R0 ;  /* 0x000076323d007816 */ /* 0x000fe40000000000 */
[----:B------:R0:W-:Y:S04]  /*af6c0*/  @P4 STG.E.U16 [R4.64], R61 ;  /* 0x0000003d04004986 */ /* 0x0001e8000c101508 */
[----:B------:R-:W4:Y:S01]  /*af6d0*/  LDL.LU R56, [R1+0x59c] ;  /* 0x00059c0001387983 */ /* 0x000f220000300800 */
[----:B------:R-:W-:-:S03]  /*af6e0*/  ISETP.LT.AND P6, PT, R60, c[0x0][0x178], !P3 ;  /* 0x00005e003c007a0c */ /* 0x000fc60005fc1270 */
[----:B0-----:R-:W4:Y:S01]  /*af6f0*/  LDL.LU R61, [R1+0x58c] ;  /* 0x00058c00013d7983 */ /* 0x001f220000300800 */
[----:B------:R-:W-:Y:S01]  /*af700*/  IMAD.WIDE R4, R49, 0x2, R46 ;  /* 0x0000000231047825 */ /* 0x000fe200078e022e */
[----:B------:R-:W-:Y:S02]  /*af710*/  ISETP.GE.AND P2, PT, R58, c[0x0][0x17c], PT ;  /* 0x00005f003a007a0c */ /* 0x000fe40003f46270 */
[----:B------:R-:W-:Y:S01]  /*af720*/  ISETP.GE.AND P0, PT, R53, c[0x0][0x17c], PT ;  /* 0x00005f0035007a0c */ /* 0x000fe20003f06270 */
[----:B---3--:R0:W-:Y:S01]  /*af730*/  @P1 STG.E.U16 [R6.64], R55 ;  /* 0x0000003706001986 */ /* 0x0081e2000c101508 */
[----:B------:R-:W-:Y:S02]  /*af740*/  ISETP.LT.AND P1, PT, R27, c[0x0][0x178], !P3 ;  /* 0x00005e001b007a0c */ /* 0x000fe40005f21270 */
[----:B------:R-:W-:Y:S01]  /*af750*/  PRMT R50, R55, 0x7632, R50 ;  /* 0x0000763237327816 */ /* 0x000fe20000000032 */
[----:B------:R1:W-:Y:S04]  /*af760*/  @P5 STG.E.U16 [R4.64], R3 ;  /* 0x0000000304005986 */ /* 0x0003e8000c101508 */
[----:B0-----:R-:W3:Y:S01]  /*af770*/  LDL.LU R55, [R1+0x57c] ;  /* 0x00057c0001377983 */ /* 0x001ee20000300800 */
[----:B------:R-:W-:-:S03]  /*af780*/  IMAD.WIDE R6, R49, 0x2, R44 ;  /* 0x0000000231067825 */ /* 0x000fc600078e022c */
[----:B------:R-:W3:Y:S01]  /*af790*/  LDL.LU R59, [R1+0x5ec] ;  /* 0x0005ec00013b7983 */ /* 0x000ee20000300800 */
[----:B-1----:R-:W-:-:S03]  /*af7a0*/  IMAD.WIDE R4, R49, 0x2, R10 ;  /* 0x0000000231047825 */ /* 0x002fc600078e020a */
[----:B------:R0:W-:Y:S04]  /*af7b0*/  @P6 STG.E.U16 [R6.64], R48 ;  /* 0x0000003006006986 */ /* 0x0001e8000c101508 */
[----:B------:R1:W-:Y:S01]  /*af7c0*/  @P1 STG.E.U16 [R4.64], R0 ;  /* 0x0000000004001986 */ /* 0x0003e2000c101508 */
[----:B------:R-:W-:-:S03]  /*af7d0*/  ISETP.GE.AND P1, PT, R52, c[0x0][0x17c], PT ;  /* 0x00005f0034007a0c */ /* 0x000fc60003f26270 */
[----:B------:R-:W3:Y:S04]  /*af7e0*/  LDL.LU R58, [R1+0x5cc] ;  /* 0x0005cc00013a7983 */ /* 0x000ee80000300800 */
[----:B------:R-:W3:Y:S04]  /*af7f0*/  LDL.LU R53, [R1+0x35f8] ;  /* 0x0035f80001357983 */ /* 0x000ee80000300800 */
[----:B------:R-:W3:Y:S01]  /*af800*/  LDL.LU R52, [R1+0x35f4] ;  /* 0x0035f40001347983 */ /* 0x000ee20000300800 */
[----:B------:R-:W-:Y:S02]  /*af810*/  ISETP.LT.AND P3, PT, R23, c[0x0][0x178], !P3 ;  /* 0x00005e0017007a0c */ /* 0x000fe40005f61270 */
[----:B------:R-:W-:-:S02]  /*af820*/  ISETP.LT.AND P4, PT, R54, c[0x0][0x178], !P2 ;  /* 0x00005e0036007a0c */ /* 0x000fc40005781270 */
[C---:B------:R-:W-:Y:S02]  /*af830*/  IADD3 R3, R49.reuse, c[0x0][0x198], RZ ;  /* 0x0000660031037a10 */ /* 0x040fe40007ffe0ff */
[----:B------:R-:W-:Y:S01]  /*af840*/  ISETP.LT.AND P5, PT, R60, c[0x0][0x178], !P2 ;  /* 0x00005e003c007a0c */ /* 0x000fe200057a1270 */
[----:B0-----:R-:W-:Y:S01]  /*af850*/  IMAD.WIDE R6, R49, 0x2, R8 ;  /* 0x0000000231067825 */ /* 0x001fe200078e0208 */
[----:B------:R-:W-:-:S03]  /*af860*/  ISETP.LT.AND P6, PT, R27, c[0x0][0x178], !P2 ;  /* 0x00005e001b007a0c */ /* 0x000fc600057c1270 */
[----:B------:R-:W-:Y:S02]  /*af870*/  IMAD.WIDE R48, R3, 0x2, R46 ;  /* 0x0000000203307825 */ /* 0x000fe400078e022e */
[----:B------:R0:W-:Y:S01]  /*af880*/  @P3 STG.E.U16 [R6.64], R50 ;  /* 0x0000003206003986 */ /* 0x0001e2000c101508 */
[----:B------:R-:W-:Y:S02]  /*af890*/  ISETP.LT.AND P3, PT, R23, c[0x0][0x178], !P2 ;  /* 0x00005e0017007a0c */ /* 0x000fe40005761270 */
[C---:B-1----:R-:W-:Y:S01]  /*af8a0*/  IADD3 R0, R3.reuse, c[0x0][0x198], RZ ;  /* 0x0000660003007a10 */ /* 0x042fe20007ffe0ff */
[C---:B0-----:R-:W-:Y:S01]  /*af8b0*/  IMAD.WIDE R6, R3.reuse, 0x2, R44 ;  /* 0x0000000203067825 */ /* 0x041fe200078e022c */
[----:B--2---:R0:W-:Y:S01]  /*af8c0*/  @P4 STG.E.U16 [R48.64], R57 ;  /* 0x0000003930004986 */ /* 0x0041e2000c101508 */
[----:B------:R-:W-:Y:S02]  /*af8d0*/  ISETP.LT.AND P4, PT, R54, c[0x0][0x178], !P0 ;  /* 0x00005e0036007a0c */ /* 0x000fe40004781270 */
[----:B0-----:R-:W-:Y:S01]  /*af8e0*/  IMAD.WIDE R48, R3, 0x2, R10 ;  /* 0x0000000203307825 */ /* 0x001fe200078e020a */
[----:B----4-:R0:W-:Y:S01]  /*af8f0*/  @P5 STG.E.U16 [R6.64], R56 ;  /* 0x0000003806005986 */ /* 0x0101e2000c101508 */
[----:B------:R-:W-:-:S03]  /*af900*/  ISETP.LT.AND P5, PT, R27, c[0x0][0x178], !P0 ;  /* 0x00005e001b007a0c */ /* 0x000fc600047a1270 */
[----:B------:R1:W-:Y:S01]  /*af910*/  @P6 STG.E.U16 [R48.64], R61 ;  /* 0x0000003d30006986 */ /* 0x0003e2000c101508 */
[----:B------:R-:W-:Y:S01]  /*af920*/  ISETP.LT.AND P6, PT, R60, c[0x0][0x178], !P0 ;  /* 0x00005e003c007a0c */ /* 0x000fe200047c1270 */
[----:B0-----:R-:W-:Y:S01]  /*af930*/  IMAD.WIDE R6, R3, 0x2, R8 ;  /* 0x0000000203067825 */ /* 0x001fe200078e0208 */
[----:B------:R-:W-:Y:S02]  /*af940*/  ISETP.LT.AND P0, PT, R23, c[0x0][0x178], !P0 ;  /* 0x00005e0017007a0c */ /* 0x000fe40004701270 */
[----:B------:R-:W-:Y:S02]  /*af950*/  PRMT R4, R57, 0x7632, R4 ;  /* 0x0000763239047816 */ /* 0x000fe40000000004 */
[----:B------:R-:W-:Y:S01]  /*af960*/  PRMT R5, R56, 0x7632, R5 ;  /* 0x0000763238057816 */ /* 0x000fe20000000005 */
[----:B-1----:R-:W-:Y:S01]  /*af970*/  IMAD.WIDE R48, R0, 0x2, R46 ;  /* 0x0000000200307825 */ /* 0x002fe200078e022e */
[----:B------:R-:W-:Y:S02]  /*af980*/  PRMT R50, R61, 0x7632, R50 ;  /* 0x000076323d327816 */ /* 0x000fe40000000032 */
[----:B------:R-:W2:Y:S04]  /*af990*/  LDL.LU R61, [R1+0x5dc] ;  /* 0x0005dc00013d7983 */ /* 0x000ea80000300800 */
[----:B------:R-:W4:Y:S04]  /*af9a0*/  LDL.LU R57, [R1+0x5bc] ;  /* 0x0005bc0001397983 */ /* 0x000f280000300800 */
[----:B---3--:R0:W-:Y:S01]  /*af9b0*/  @P3 STG.E.U16 [R6.64], R55 ;  /* 0x0000003706003986 */ /* 0x0081e2000c101508 */
[----:B------:R-:W-:-:S03]  /*af9c0*/  PRMT R3, R55, 0x7632, R3 ;  /* 0x0000763237037816 */ /* 0x000fc60000000003 */
[----:B------:R1:W-:Y:S01]  /*af9d0*/  @P4 STG.E.U16 [R48.64], R4 ;  /* 0x0000000430004986 */ /* 0x0003e2000c101508 */
[----:B0-----:R-:W-:-:S04]  /*af9e0*/  IMAD.WIDE R6, R0, 0x2, R44 ;  /* 0x0000000200067825 */ /* 0x001fc800078e022c */
[C---:B-1----:R-:W-:Y:S01]  /*af9f0*/  IMAD.WIDE R48, R0.reuse, 0x2, R10 ;  /* 0x0000000200307825 */ /* 0x042fe200078e020a */
[----:B------:R0:W-:Y:S04]  /*afa00*/  @P6 STG.E.U16 [R6.64], R5 ;  /* 0x0000000506006986 */ /* 0x0001e8000c101508 */
[----:B------:R1:W-:Y:S01]  /*afa10*/  @P5 STG.E.U16 [R48.64], R50 ;  /* 0x0000003230005986 */ /* 0x0003e2000c101508 */
[----:B0-----:R-:W-:-:S05]  /*afa20*/  IMAD.WIDE R6, R0, 0x2, R8 ;  /* 0x0000000200067825 */ /* 0x001fca00078e0208 */
[----:B------:R0:W-:Y:S01]  /*afa30*/  @P0 STG.E.U16 [R6.64], R3 ;  /* 0x0000000306000986 */ /* 0x0001e2000c101508 */
[----:B------:R-:W-:-:S03]  /*afa40*/  ISETP.GE.AND P0, PT, R52, c[0x0][0x17c], PT ;  /* 0x00005f0034007a0c */ /* 0x000fc60003f06270 */
[----:B------:R-:W3:Y:S01]  /*afa50*/  LDL.LU R52, [R1+0x35fc] ;  /* 0x0035fc0001347983 */ /* 0x000ee20000300800 */
[----:B------:R-:W-:Y:S02]  /*afa60*/  ISETP.LT.AND P3, PT, R54, c[0x0][0x178], !P1 ;  /* 0x00005e0036007a0c */ /* 0x000fe40004f61270 */
[----:B------:R-:W-:Y:S01]  /*afa70*/  ISETP.LT.AND P4, PT, R60, c[0x0][0x178], !P1 ;  /* 0x00005e003c007a0c */ /* 0x000fe20004f81270 */
[----:B------:R-:W3:Y:S01]  /*afa80*/  LDL.LU R56, [R1+0x660] ;  /* 0x0006600001387983 */ /* 0x000ee20000300800 */
[----:B------:R-:W-:Y:S02]  /*afa90*/  ISETP.LT.AND P6, PT, R27, c[0x0][0x178], !P1 ;  /* 0x00005e001b007a0c */ /* 0x000fe40004fc1270 */
[----:B------:R-:W-:Y:S01]  /*afaa0*/  IADD3 R4, R0, c[0x0][0x198], RZ ;  /* 0x0000660000047a10 */ /* 0x000fe20007ffe0ff */
[----:B------:R-:W3:Y:S01]  /*afab0*/  LDL.LU R55, [R1+0x630] ;  /* 0x0006300001377983 */ /* 0x000ee20000300800 */
[----:B------:R-:W-:Y:S02]  /*afac0*/  ISETP.LT.AND P1, PT, R23, c[0x0][0x178], !P1 ;  /* 0x00005e0017007a0c */ /* 0x000fe40004f21270 */
[----:B------:R-:W-:Y:S01]  /*afad0*/  ISETP.GE.AND P2, PT, R51, c[0x0][0x17c], PT ;  /* 0x00005f0033007a0c */ /* 0x000fe20003f46270 */
[C---:B-1----:R-:W-:Y:S01]  /*afae0*/  IMAD.WIDE R48, R4.reuse, 0x2, R46 ;  /* 0x0000000204307825 */ /* 0x042fe200078e022e */
[----:B------:R-:W-:-:S03]  /*afaf0*/  IADD3 R0, R4, c[0x0][0x198], RZ ;  /* 0x0000660004007a10 */ /* 0x000fc60007ffe0ff */
[C---:B------:R-:W-:Y:S01]  /*afb00*/  IMAD.WIDE R50, R4.reuse, 0x2, R44 ;  /* 0x0000000204327825 */ /* 0x040fe200078e022c */
[----:B------:R-:W-:Y:S03]  /*afb10*/  @P3 STG.E.U16 [R48.64], R59 ;  /* 0x0000003b30003986 */ /* 0x000fe6000c101508 */
[C---:B0-----:R-:W-:Y:S01]  /*afb20*/  IMAD.WIDE R6, R4.reuse, 0x2, R10 ;  /* 0x0000000204067825 */ /* 0x041fe200078e020a */
[----:B------:R0:W-:Y:S03]  /*afb30*/  @P4 STG.E.U16 [R50.64], R58 ;  /* 0x0000003a32004986 */ /* 0x0001e6000c101508 */
[----:B------:R-:W-:Y:S01]  /*afb40*/  IMAD.WIDE R4, R4, 0x2, R8 ;  /* 0x0000000204047825 */ /* 0x000fe200078e0208 */
[----:B--2---:R1:W-:Y:S01]  /*afb50*/  @P6 STG.E.U16 [R6.64], R61 ;  /* 0x0000003d06006986 */ /* 0x0043e2000c101508 */
[----:B0-----:R-:W-:-:S03]  /*afb60*/  PRMT R51, R61, 0x7632, R51 ;  /* 0x000076323d337816 */ /* 0x001fc60000000033 */
[----:B----4-:R0:W-:Y:S04]  /*afb70*/  @P1 STG.E.U16 [R4.64], R57 ;  /* 0x0000003904001986 */ /* 0x0101e8000c101508 */
[----:B-1----:R-:W2:Y:S01]  /*afb80*/  LDL.LU R61, [R1+0x610] ;  /* 0x00061000013d7983 */ /* 0x002ea20000300800 */
[----:B---3--:R-:W-:-:S03]  /*afb90*/  ISETP.GE.AND P1, PT, R52, c[0x0][0x17c], PT ;  /* 0x00005f0034007a0c */ /* 0x008fc60003f26270 */
[----:B------:R-:W3:Y:S01]  /*afba0*/  LDL.LU R52, [R1+0x3600] ;  /* 0x0036000001347983 */ /* 0x000ee20000300800 */
[----:B------:R-:W-:Y:S02]  /*afbb0*/  ISETP.LT.AND P4, PT, R54, c[0x0][0x178], !P2 ;  /* 0x00005e0036007a0c */ /* 0x000fe40005781270 */
[----:B------:R-:W-:Y:S01]  /*afbc0*/  ISETP.LT.AND P3, PT, R60, c[0x0][0x178], !P2 ;  /* 0x00005e003c007a0c */ /* 0x000fe20005761270 */
[----:B------:R-:W-:Y:S01]  /*afbd0*/  IMAD.WIDE R6, R0, 0x2, R46 ;  /* 0x0000000200067825 */ /* 0x000fe200078e022e */
[----:B------:R-:W-:Y:S02]  /*afbe0*/  PRMT R50, R59, 0x7632, R50 ;  /* 0x000076323b327816 */ /* 0x000fe40000000032 */
[----:B------:R-:W-:Y:S01]  /*afbf0*/  PRMT R3, R58, 0x7632, R3 ;  /* 0x000076323a037816 */ /* 0x000fe20000000003 */
[----:B------:R-:W-:Y:S01]  /*afc00*/  IMAD.WIDE R48, R0, 0x2, R44 ;  /* 0x0000000200307825 */ /* 0x000fe200078e022c */
[----:B------:R-:W-:Y:S02]  /*afc10*/  ISETP.LT.AND P6, PT, R27, c[0x0][0x178], !P2 ;  /* 0x00005e001b007a0c */ /* 0x000fe400057c1270 */
[----:B------:R-:W-:-:S02]  /*afc20*/  ISETP.GE.AND P5, PT, R53, c[0x0][0x17c], PT ;  /* 0x00005f0035007a0c */ /* 0x000fc40003fa6270 */
[----:B------:R-:W-:Y:S01]  /*afc30*/  ISETP.LT.AND P2, PT, R23, c[0x0][0x178], !P2 ;  /* 0x00005e0017007a0c */ /* 0x000fe20005741270 */
[----:B------:R1:W-:Y:S01]  /*afc40*/  @P4 STG.E.U16 [R6.64], R50 ;  /* 0x0000003206004986 */ /* 0x0003e2000c101508 */
[----:B0-----:R-:W-:-:S03]  /*afc50*/  IMAD.WIDE R4, R0, 0x2, R10 ;  /* 0x0000000200047825 */ /* 0x001fc600078e020a */
[----:B------:R0:W-:Y:S01]  /*afc60*/  @P3 STG.E.U16 [R48.64], R3 ;  /* 0x0000000330003986 */ /* 0x0001e2000c101508 */
[----:B------:R-:W-:-:S03]  /*afc70*/  ISETP.LT.AND P3, PT, R54, c[0x0][0x178], !P5 ;  /* 0x00005e0036007a0c */ /* 0x000fc60006f61270 */
[----:B------:R4:W-:Y:S01]  /*afc80*/  @P6 STG.E.U16 [R4.64], R51 ;  /* 0x0000003304006986 */ /* 0x0009e2000c101508 */
[----:B-1----:R-:W-:-:S03]  /*afc90*/  PRMT R50, R57, 0x7632, R50 ;  /* 0x0000763239327816 */ /* 0x002fc60000000032 */
[----:B------:R-:W2:Y:S01]  /*afca0*/  LDL.LU R53, [R1+0x3604] ;  /* 0x0036040001357983 */ /* 0x000ea20000300800 */
[C---:B0-----:R-:W-:Y:S01]  /*afcb0*/  IADD3 R3, R0.reuse, c[0x0][0x198], RZ ;  /* 0x0000660000037a10 */ /* 0x041fe20007ffe0ff */
[----:B------:R-:W-:Y:S02]  /*afcc0*/  IMAD.WIDE R6, R0, 0x2, R8 ;  /* 0x0000000200067825 */ /* 0x000fe400078e0208 */
[----:B------:R-:W2:Y:S02]  /*afcd0*/  LDL.LU R58, [R1+0x690] ;  /* 0x00069000013a7983 */ /* 0x000ea40000300800 */
[----:B----4-:R-:W-:Y:S02]  /*afce0*/  IMAD.WIDE R4, R3, 0x2, R46 ;  /* 0x0000000203047825 */ /* 0x010fe400078e022e */
[----:B------:R-:W-:Y:S04]  /*afcf0*/  @P2 STG.E.U16 [R6.64], R50 ;  /* 0x0000003206002986 */ /* 0x000fe8000c101508 */
[----:B------:R0:W-:Y:S04]  /*afd00*/  @P3 STG.E.U16 [R4.64], R56 ;  /* 0x0000003804003986 */ /* 0x0001e8000c101508 */
[----:B------:R-:W4:Y:S01]  /*afd10*/  LDL.LU R57, [R1+0x650] ;  /* 0x0006500001397983 */ /* 0x000f220000300800 */
[----:B------:R-:W-:-:S02]  /*afd20*/  PRMT R0, R56, 0x7632, R0 ;  /* 0x0000763238007816 */ /* 0x000fc40000000000 */
[----:B---3--:R-:W-:Y:S02]  /*afd30*/  ISETP.GE.AND P3, PT, R52, c[0x0][0x17c], PT ;  /* 0x00005f0034007a0c */ /* 0x008fe40003f66270 */
[----:B------:R-:W3:Y:S04]  /*afd40*/  LDL.LU R52, [R1+0x3608] ;  /* 0x0036080001347983 */ /* 0x000ee80000300800 */
[----:B0-----:R-:W3:Y:S01]  /*afd50*/  LDL.LU R56, [R1+0x600] ;  /* 0x0006000001387983 */ /* 0x001ee20000300800 */
[----:B------:R-:W-:Y:S02]  /*afd60*/  ISETP.LT.AND P4, PT, R60, c[0x0][0x178], !P5 ;  /* 0x00005e003c007a0c */ /* 0x000fe40006f81270 */
[----:B------:R-:W-:Y:S01]  /*afd70*/  ISETP.LT.AND P6, PT, R27, c[0x0][0x178], !P5 ;  /* 0x00005e001b007a0c */ /* 0x000fe20006fc1270 */
[----:B------:R-:W-:Y:S01]  /*afd80*/  IMAD.WIDE R48, R3, 0x2, R44 ;  /* 0x0000000203307825 */ /* 0x000fe200078e022c */
[----:B------:R-:W-:Y:S01]  /*afd90*/  ISETP.LT.AND P5, PT, R23, c[0x0][0x178], !P5 ;  /* 0x00005e0017007a0c */ /* 0x000fe20006fa1270 */
[----:B------:R-:W3:Y:S01]  /*afda0*/  LDL.LU R51, [R1+0x360c] ;  /* 0x00360c0001337983 */ /* 0x000ee20000300800 */
[----:B------:R-:W-:Y:S01]  /*afdb0*/  ISETP.LT.AND P2, PT, R54, c[0x0][0x178], !P0 ;  /* 0x00005e0036007a0c */ /* 0x000fe20004741270 */
[C---:B------:R-:W-:Y:S01]  /*afdc0*/  IMAD.WIDE R4, R3.reuse, 0x2, R10 ;  /* 0x0000000203047825 */ /* 0x040fe200078e020a */
[----:B------:R-:W-:-:S03]  /*afdd0*/  IADD3 R50, R3, c[0x0][0x198], RZ ;  /* 0x0000660003327a10 */ /* 0x000fc60007ffe0ff */
[----:B------:R-:W-:Y:S02]  /*afde0*/  IMAD.WIDE R6, R3, 0x2, R8 ;  /* 0x0000000203067825 */ /* 0x000fe400078e0208 */
[----:B------:R0:W-:Y:S01]  /*afdf0*/  @P4 STG.E.U16 [R48.64], R55 ;  /* 0x0000003730004986 */ /* 0x0001e2000c101508 */
[----:B------:R-:W-:-:S03]  /*afe00*/  ISETP.LT.AND P4, PT, R60, c[0x0][0x178], !P0 ;  /* 0x00005e003c007a0c */ /* 0x000fc60004781270 */
[----:B--2---:R1:W-:Y:S01]  /*afe10*/  @P6 STG.E.U16 [R4.64], R61 ;  /* 0x0000003d04006986 */ /* 0x0043e2000c101508 */
[----:B------:R-:W-:Y:S02]  /*afe20*/  ISETP.LT.AND P6, PT, R27, c[0x0][0x178], !P0 ;  /* 0x00005e001b007a0c */ /* 0x000fe400047c1270 */
[----:B------:R-:W-:Y:S01]  /*afe30*/  ISETP.LT.AND P0, PT, R23, c[0x0][0x178], !P0 ;  /* 0x00005e0017007a0c */ /* 0x000fe20004701270 */
[----:B------:R2:W-:Y:S01]  /*afe40*/  @P5 STG.E.U16 [R6.64], R40 ;  /* 0x0000002806005986 */ /* 0x0005e2000c101508 */
[----:B0-----:R-:W-:Y:S01]  /*afe50*/  IMAD.WIDE R48, R50, 0x2, R46 ;  /* 0x0000000232307825 */ /* 0x001fe200078e022e */
[----:B------:R-:W-:-:S04]  /*afe60*/  PRMT R3, R61, 0x7632, R3 ;  /* 0x000076323d037816 */ /* 0x000fc80000000003 */
[----:B------:R0:W-:Y:S01]  /*afe70*/  @P2 STG.E.U16 [R48.64], R0 ;  /* 0x0000000030002986 */ /* 0x0001e2000c101508 */
[----:B-1----:R-:W-:-:S04]  /*afe80*/  IMAD.WIDE R4, R50, 0x2, R10 ;  /* 0x0000000232047825 */ /* 0x002fc800078e020a */
[----:B--2---:R-:W-:Y:S01]  /*afe90*/  IMAD.WIDE R6, R50, 0x2, R44 ;  /* 0x0000000232067825 */ /* 0x004fe200078e022c */
[----:B0-----:R-:W-:Y:S02]  /*afea0*/  PRMT R0, R55, 0x7632, R0 ;  /* 0x0000763237007816 */ /* 0x001fe40000000000 */
[----:B------:R-:W-:Y:S01]  /*afeb0*/  ISETP.LT.AND P5, PT, R54, c[0x0][0x178], !P1 ;  /* 0x00005e0036007a0c */ /* 0x000fe20004fa1270 */
[----:B------:R-:W2:Y:S04]  /*afec0*/  LDL.LU R55, [R1+0x680] ;  /* 0x0006800001377983 */ /* 0x000ea80000300800 */
[----:B------:R0:W-:Y:S04]  /*afed0*/  @P4 STG.E.U16 [R6.64], R0 ;  /* 0x0000000006004986 */ /* 0x0001e8000c101508 */
[----:B------:R1:W-:Y:S01]  /*afee0*/  @P6 STG.E.U16 [R4.64], R3 ;  /* 0x0000000304006986 */ /* 0x0003e2000c101508 */
[----:B------:R-:W-:-:S02]  /*afef0*/  ISETP.LT.AND P4, PT, R60, c[0x0][0x178], !P1 ;  /* 0x00005e003c007a0c */ /* 0x000fc40004f81270 */
[----:B------:R-:W-:Y:S01]  /*aff00*/  ISETP.LT.AND P6, PT, R27, c[0x0][0x178], !P1 ;  /* 0x00005e001b007a0c */ /* 0x000fe20004fc1270 */
[----:B------:R-:W2:Y:S01]  /*aff10*/  LDL.LU R61, [R1+0x640] ;  /* 0x00064000013d7983 */ /* 0x000ea20000300800 */
[----:B------:R-:W-:Y:S02]  /*aff20*/  ISETP.LT.AND P1, PT, R23, c[0x0][0x178], !P1 ;  /* 0x00005e0017007a0c */ /* 0x000fe40004f21270 */
[----:B0-----:R-:W-:Y:S02]  /*aff30*/  IADD3 R0, R50, c[0x0][0x198], RZ ;  /* 0x0000660032007a10 */ /* 0x001fe40007ffe0ff */
[----:B-1----:R-:W-:Y:S01]  /*aff40*/  PRMT R3, R40, 0x7632, R3 ;  /* 0x0000763228037816 */ /* 0x002fe20000000003 */
[----:B------:R-:W-:-:S05]  /*aff50*/  IMAD.WIDE R4, R50, 0x2, R8 ;  /* 0x0000000232047825 */ /* 0x000fca00078e0208 */
[----:B------:R0:W-:Y:S01]  /*aff60*/  @P0 STG.E.U16 [R4.64], R3 ;  /* 0x0000000304000986 */ /* 0x0001e2000c101508 */
[----:B------:R-:W-:-:S04]  /*aff70*/  IMAD.WIDE R6, R0, 0x2, R46 ;  /* 0x0000000200067825 */ /* 0x000fc800078e022e */
[C---:B------:R-:W-:Y:S01]  /*aff80*/  IMAD.WIDE R48, R0.reuse, 0x2, R44 ;  /* 0x0000000200307825 */ /* 0x040fe200078e022c */
[----:B------:R1:W-:Y:S03]  /*aff90*/  @P5 STG.E.U16 [R6.64], R58 ;  /* 0x0000003a06005986 */ /* 0x0003e6000c101508 */
[C---:B0-----:R-:W-:Y:S01]  /*affa0*/  IMAD.WIDE R4, R0.reuse, 0x2, R10 ;  /* 0x0000000200047825 */ /* 0x041fe200078e020a */
[----:B----4-:R-:W-:Y:S03]  /*affb0*/  @P4 STG.E.U16 [R48.64], R57 ;  /* 0x0000003930004986 */ /* 0x010fe6000c101508 */
[----:B-1----:R-:W-:Y:S01]  /*affc0*/  IMAD.WIDE R6, R0, 0x2, R8 ;  /* 0x0000000200067825 */ /* 0x002fe200078e0208 */
[----:B------:R-:W-:Y:S02]  /*affd0*/  ISETP.GE.AND P2, PT, R53, c[0x0][0x17c], PT ;  /* 0x00005f0035007a0c */ /* 0x000fe40003f46270 */
[----:B---3--:R-:W-:-:S02]  /*affe0*/  ISETP.GE.AND P0, PT, R52, c[0x0][0x17c], PT ;  /* 0x00005f0034007a0c */ /* 0x008fc40003f06270 */
[----:B------:R-:W3:Y:S04]  /*afff0*/  LDL.LU R52, [R1+0x3610] ;  /* 0x0036100001347983 */ /* 0x000ee80000300800 */
[----:B------:R-:W-:Y:S04]  /*b0000*/  @P6 STG.E.U16 [R4.64], R56 ;  /* 0x0000003804006986 */ /* 0x000fe8000c101508 */
[----:B------:R0:W-:Y:S02]  /*b0010*/  @P1 STG.E.U16 [R6.64], R36 ;  /* 0x0000002406001986 */ /* 0x0001e4000c101508 */
[----:B0-----:R-:W-:-:S02]  /*b0020*/  PRMT R6, R57, 0x7632, R6 ;  /* 0x0000763239067816 */ /* 0x001fc40000000006 */
[----:B------:R-:W4:Y:S01]  /*b0030*/  LDL.LU R57, [R1+0x5f0] ;  /* 0x0005f00001397983 */ /* 0x000f220000300800 */
[----:B------:R-:W-:-:S03]  /*b0040*/  PRMT R36, R56, 0x7632, R36 ;  /* 0x0000763238247816 */ /* 0x000fc60000000024 */
[----:B------:R-:W4:Y:S04]  /*b0050*/  LDL.LU R53, [R1+0x3614] ;  /* 0x0036140001357983 */ /* 0x000f280000300800 */
[----:B------:R-:W4:Y:S01]  /*b0060*/  LDL.LU R56, [R1+0x6b0] ;  /* 0x0006b00001387983 */ /* 0x000f220000300800 */
[----:B------:R-:W-:Y:S02]  /*b0070*/  ISETP.LT.AND P5, PT, R54, c[0x0][0x178], !P3 ;  /* 0x00005e0036007a0c */ /* 0x000fe40005fa1270 */
[----:B------:R-:W-:Y:S02]  /*b0080*/  IADD3 R3, R0, c[0x0][0x198], RZ ;  /* 0x0000660000037a10 */ /* 0x000fe40007ffe0ff */
[----:B------:R-:W-:Y:S02]  /*b0090*/  ISETP.LT.AND P4, PT, R60, c[0x0][0x178], !P3 ;  /* 0x00005e003c007a0c */ /* 0x000fe40005f81270 */
[----:B------:R-:W-:Y:S01]  /*b00a0*/  PRMT R0, R58, 0x7632, R0 ;  /* 0x000076323a007816 */ /* 0x000fe20000000000 */
[----:B------:R-:W-:Y:S01]  /*b00b0*/  IMAD.WIDE R48, R3, 0x2, R46 ;  /* 0x0000000203307825 */ /* 0x000fe200078e022e */
[----:B------:R-:W-:-:S03]  /*b00c0*/  ISETP.LT.AND P6, PT, R54, c[0x0][0x178], !P2 ;  /* 0x00005e0036007a0c */ /* 0x000fc600057c1270 */
[----:B------:R-:W-:Y:S02]  /*b00d0*/  IMAD.WIDE R4, R3, 0x2, R44 ;  /* 0x0000000203047825 */ /* 0x000fe400078e022c */
[----:B------:R0:W-:Y:S01]  /*b00e0*/  @P5 STG.E.U16 [R48.64], R0 ;  /* 0x0000000030005986 */ /* 0x0001e2000c101508 */
[----:B------:R-:W-:Y:S02]  /*b00f0*/  ISETP.LT.AND P5, PT, R27, c[0x0][0x178], !P3 ;  /* 0x00005e001b007a0c */ /* 0x000fe40005fa1270 */
[----:B------:R-:W-:Y:S01]  /*b0100*/  ISETP.LT.AND P3, PT, R23, c[0x0][0x178], !P3 ;  /* 0x00005e0017007a0c */ /* 0x000fe20005f61270 */
[----:B------:R1:W-:Y:S01]  /*b0110*/  @P4 STG.E.U16 [R4.64], R6 ;  /* 0x0000000604004986 */ /* 0x0003e2000c101508 */
[----:B------:R-:W-:Y:S02]  /*b0120*/  ISETP.LT.AND P4, PT, R60, c[0x0][0x178], !P2 ;  /* 0x00005e003c007a0c */ /* 0x000fe40005781270 */
[----:B------:R-:W-:Y:S02]  /*b0130*/  PRMT R40, R36, 0x7632, R40 ;  /* 0x0000763224287816 */ /* 0x000fe40000000028 */
[C---:B0-----:R-:W-:Y:S01]  /*b0140*/  IADD3 R0, R3.reuse, c[0x0][0x198], RZ ;  /* 0x0000660003007a10 */ /* 0x041fe20007ffe0ff */
[----:B-1----:R-:W-:-:S04]  /*b0150*/  IMAD.WIDE R4, R3, 0x2, R10 ;  /* 0x0000000203047825 */ /* 0x002fc800078e020a */
[----:B------:R-:W-:Y:S01]  /*b0160*/  IMAD.WIDE R6, R3, 0x2, R8 ;  /* 0x0000000203067825 */ /* 0x000fe200078e0208 */
[----:B------:R0:W-:Y:S03]  /*b0170*/  @P5 STG.E.U16 [R4.64], R36 ;  /* 0x0000002404005986 */ /* 0x0001e6000c101508 */
[C---:B------:R-:W-:Y:S01]  /*b0180*/  IMAD.WIDE R48, R0.reuse, 0x2, R46 ;  /* 0x0000000200307825 */ /* 0x040fe200078e022e */
[----:B------:R-:W-:Y:S01]  /*b0190*/  ISETP.GE.AND P1, PT, R51, c[0x0][0x17c], PT ;  /* 0x00005f0033007a0c */ /* 0x000fe20003f26270 */
[----:B------:R-:W-:Y:S01]  /*b01a0*/  @P3 STG.E.U16 [R6.64], R40 ;  /* 0x0000002806003986 */ /* 0x000fe2000c101508 */
[----:B------:R-:W-:Y:S01]  /*b01b0*/  ISETP.LT.AND P5, PT, R27, c[0x0][0x178], !P2 ;  /* 0x00005e001b007a0c */ /* 0x000fe200057a1270 */
[----:B------:R-:W-:Y:S01]  /*b01c0*/  IMAD.WIDE R50, R0, 0x2, R44 ;  /* 0x0000000200327825 */ /* 0x000fe200078e022c */
[----:B------:R-:W-:Y:S01]  /*b01d0*/  ISETP.LT.AND P3, PT, R23, c[0x0][0x178], !P2 ;  /* 0x00005e0017007a0c */ /* 0x000fe20005761270 */
[----:B--2---:R1:W-:Y:S01]  /*b01e0*/  @P6 STG.E.U16 [R48.64], R55 ;  /* 0x0000003730006986 */ /* 0x0043e2000c101508 */
[----:B0-----:R-:W-:-:S03]  /*b01f0*/  PRMT R36, R55, 0x7632, R36 ;  /* 0x0000763237247816 */ /* 0x001fc60000000024 */
[----:B------:R0:W-:Y:S01]  /*b0200*/  @P4 STG.E.U16 [R50.64], R61 ;  /* 0x0000003d32004986 */ /* 0x0001e2000c101508 */
[----:B------:R-:W-:Y:S02]  /*b0210*/  ISETP.LT.AND P6, PT, R54, c[0x0][0x178], !P0 ;  /* 0x00005e0036007a0c */ /* 0x000fe400047c1270 */
[----:B------:R-:W-:Y:S01]  /*b0220*/  ISETP.LT.AND P4, PT, R60, c[0x0][0x178], !P0 ;  /* 0x00005e003c007a0c */ /* 0x000fe20004781270 */
[----:B-1----:R-:W2:Y:S01]  /*b0230*/  LDL.LU R55, [R1+0x670] ;  /* 0x0006700001377983 */ /* 0x002ea20000300800 */
[C---:B------:R-:W-:Y:S01]  /*b0240*/  IADD3 R3, R0.reuse, c[0x0][0x198], RZ ;  /* 0x0000660000037a10 */ /* 0x040fe20007ffe0ff */
[----:B------:R-:W-:Y:S01]  /*b0250*/  IMAD.WIDE R4, R0, 0x2, R10 ;  /* 0x0000000200047825 */ /* 0x000fe200078e020a */
[----:B------:R-:W-:-:S03]  /*b0260*/  PRMT R40, R61, 0x7632, R40 ;  /* 0x000076323d287816 */ /* 0x000fc60000000028 */
[----:B------:R-:W-:-:S04]  /*b0270*/  IMAD.WIDE R6, R0, 0x2, R8 ;  /* 0x0000000200067825 */ /* 0x000fc800078e0208 */
[----:B------:R-:W-:-:S04]  /*b0280*/  IMAD.WIDE R48, R3, 0x2, R46 ;  /* 0x0000000203307825 */ /* 0x000fc800078e022e */
[C---:B0-----:R-:W-:Y:S01]  /*b0290*/  IMAD.WIDE R50, R3.reuse, 0x2, R44 ;  /* 0x0000000203327825 */ /* 0x041fe200078e022c */
[----:B------:R-:W-:Y:S02]  /*b02a0*/  IADD3 R0, R3, c[0x0][0x198], RZ ;  /* 0x0000660003007a10 */ /* 0x000fe40007ffe0ff */
[----:B---3--:R-:W-:Y:S02]  /*b02b0*/  ISETP.GE.AND P2, PT, R52, c[0x0][0x17c], PT ;  /* 0x00005f0034007a0c */ /* 0x008fe40003f46270 */
[----:B------:R-:W3:Y:S04]  /*b02c0*/  LDL.LU R52, [R1+0x3618] ;  /* 0x0036180001347983 */ /* 0x000ee80000300800 */
[----:B------:R-:W3:Y:S04]  /*b02d0*/  LDL.LU R58, [R1+0x620] ;  /* 0x00062000013a7983 */ /* 0x000ee80000300800 */
[----:B------:R-:W3:Y:S04]  /*b02e0*/  LDL.LU R61, [R1+0x560] ;  /* 0x00056000013d7983 */ /* 0x000ee80000300800 */
[----:B----4-:R-:W-:Y:S04]  /*b02f0*/  @P5 STG.E.U16 [R4.64], R57 ;  /* 0x0000003904005986 */ /* 0x010fe8000c101508 */
[----:B------:R-:W-:Y:S04]  /*b0300*/  @P3 STG.E.U16 [R6.64], R32 ;  /* 0x0000002006003986 */ /* 0x000fe8000c101508 */
[----:B------:R-:W-:Y:S04]  /*b0310*/  @P6 STG.E.U16 [R48.64], R36 ;  /* 0x0000002430006986 */ /* 0x000fe8000c101508 */
[----:B------:R0:W-:Y:S04]  /*b0320*/  @P4 STG.E.U16 [R50.64], R40 ;  /* 0x0000002832004986 */ /* 0x0001e8000c101508 */
[----:B0-----:R-:W4:Y:S01]  /*b0330*/  LDL.LU R50, [R1+0x361c] ;  /* 0x00361c0001327983 */ /* 0x001f220000300800 */
[----:B------:R-:W-:-:S02]  /*b0340*/  ISETP.LT.AND P5, PT, R27, c[0x0][0x178], !P0 ;  /* 0x00005e001b007a0c */ /* 0x000fc400047a1270 */
[----:B------:R-:W-:Y:S02]  /*b0350*/  ISETP.LT.AND P3, PT, R23, c[0x0][0x178], !P0 ;  /* 0x00005e0017007a0c */ /* 0x000fe40004761270 */
[----:B------:R-:W-:Y:S01]  /*b0360*/  ISETP.LT.AND P4, PT, R54, c[0x0][0x178], !P1 ;  /* 0x00005e0036007a0c */ /* 0x000fe20004f81270 */
[----:B------:R-:W-:Y:S01]  /*b0370*/  IMAD.WIDE R4, R3, 0x2, R10 ;  /* 0x0000000203047825 */ /* 0x000fe200078e020a */
[----:B------:R-:W-:Y:S02]  /*b0380*/  PRMT R36, R57, 0x7632, R36 ;  /* 0x0000763239247816 */ /* 0x000fe40000000024 */
[----:B------:R-:W-:Y:S01]  /*b0390*/  PRMT R32, R32, 0x7632, R32 ;  /* 0x0000763220207816 */ /* 0x000fe20000000020 */
[----:B------:R-:W-:Y:S01]  /*b03a0*/  IMAD.WIDE R6, R3, 0x2, R8 ;  /* 0x0000000203067825 */ /* 0x000fe200078e0208 */
[----:B------:R-:W4:Y:S04]  /*b03b0*/  LDL.LU R57, [R1+0x664] ;  /* 0x0006640001397983 */ /* 0x000f280000300800 */
[----:B------:R0:W-:Y:S04]  /*b03c0*/  @P5 STG.E.U16 [R4.64], R36 ;  /* 0x0000002404005986 */ /* 0x0001e8000c101508 */
[----:B------:R1:W-:Y:S01]  /*b03d0*/  @P3 STG.E.U16 [R6.64], R32 ;  /* 0x0000002006003986 */ /* 0x0003e2000c101508 */
[----:B0-----:R-:W-:Y:S01]  /*b03e0*/  IMAD.WIDE R4, R0, 0x2, R46 ;  /* 0x0000000200047825 */ /* 0x001fe200078e022e */
[----:B-1----:R-:W-:-:S04]  /*b03f0*/  PRMT R32, R56, 0x7632, R32 ;  /* 0x0000763238207816 */ /* 0x002fc80000000020 */
[----:B------:R0:W-:Y:S04]  /*b0400*/  @P4 STG.E.U16 [R4.64], R56 ;  /* 0x0000003804004986 */ /* 0x0001e8000c101508 */
[----:B0-----:R-:W4:Y:S01]  /*b0410*/  LDL.LU R56, [R1+0x634] ;  /* 0x0006340001387983 */ /* 0x001f220000300800 */
[----:B------:R-:W-:Y:S02]  /*b0420*/  ISETP.LT.AND P6, PT, R60, c[0x0][0x178], !P1 ;  /* 0x00005e003c007a0c */ /* 0x000fe40004fc1270 */
[----:B------:R-:W-:Y:S01]  /*b0430*/  ISETP.LT.AND P5, PT, R27, c[0x0][0x178], !P1 ;  /* 0x00005e001b007a0c */ /* 0x000fe20004fa1270 */
[----:B------:R-:W-:Y:S01]  /*b0440*/  IMAD.WIDE R48, R0, 0x2, R44 ;  /* 0x0000000200307825 */ /* 0x000fe200078e022c */
[----:B------:R-:W-:Y:S01]  /*b0450*/  ISETP.LT.AND P1, PT, R23, c[0x0][0x178], !P1 ;  /* 0x00005e0017007a0c */ /* 0x000fe20004f21270 */
[----:B------:R-:W4:Y:S01]  /*b0460*/  LDL.LU R40, [R1+0x3620] ;  /* 0x0036200001287983 */ /* 0x000f220000300800 */
[----:B------:R-:W-:Y:S01]  /*b0470*/  ISETP.LT.AND P3, PT, R54, c[0x0][0x178], !P2 ;  /* 0x00005e0036007a0c */ /* 0x000fe20005761270 */
[C---:B------:R-:W-:Y:S01]  /*b0480*/  IMAD.WIDE R4, R0.reuse, 0x2, R10 ;  /* 0x0000000200047825 */ /* 0x040fe200078e020a */
[----:B------:R-:W-:-:S03]  /*b0490*/  IADD3 R3, R0, c[0x0][0x198], RZ ;  /* 0x0000660000037a10 */ /* 0x000fc60007ffe0ff */
[----:B------:R-:W-:Y:S01]  /*b04a0*/  IMAD.WIDE R6, R0, 0x2, R8 ;  /* 0x0000000200067825 */ /* 0x000fe200078e0208 */
[----:B--2---:R-:W-:Y:S01]  /*b04b0*/  PRMT R0, R55, 0x7632, R0 ;  /* 0x0000763237007816 */ /* 0x004fe20000000000 */
[----:B------:R0:W-:Y:S01]  /*b04c0*/  @P6 STG.E.U16 [R48.64], R55 ;  /* 0x0000003730006986 */ /* 0x0001e2000c101508 */
[----:B------:R-:W-:-:S03]  /*b04d0*/  ISETP.LT.AND P6, PT, R60, c[0x0][0x178], !P2 ;  /* 0x00005e003c007a0c */ /* 0x000fc600057c1270 */
[----:B0-----:R-:W2:Y:S01]  /*b04e0*/  LDL.LU R55, [R1+0x614] ;  /* 0x0006140001377983 */ /* 0x001ea20000300800 */
[----:B------:R-:W-:-:S03]  /*b04f0*/  IMAD.WIDE R48, R3, 0x2, R46 ;  /* 0x0000000203307825 */ /* 0x000fc600078e022e */
[----:B------:R-:W2:Y:S01]  /*b0500*/  LDL.LU R51, [R1+0x3624] ;  /* 0x0036240001337983 */ /* 0x000ea20000300800 */
[----:B------:R-:W-:-:S03]  /*b0510*/  ISETP.GE.AND P0, PT, R53, c[0x0][0x17c], PT ;  /* 0x00005f0035007a0c */ /* 0x000fc60003f06270 */
[----:B---3--:R0:W-:Y:S01]  /*b0520*/  @P5 STG.E.U16 [R4.64], R58 ;  /* 0x0000003a04005986 */ /* 0x0081e2000c101508 */
[----:B------:R-:W-:-:S03]  /*b0530*/  ISETP.LT.AND P5, PT, R27, c[0x0][0x178], !P2 ;  /* 0x00005e001b007a0c */ /* 0x000fc600057a1270 */
[----:B------:R1:W-:Y:S04]  /*b0540*/  @P1 STG.E.U16 [R6.64], R61 ;  /* 0x0000003d06001986 */ /* 0x0003e8000c101508 */
[----:B------:R3:W-:Y:S01]  /*b0550*/  @P3 STG.E.U16 [R48.64], R32 ;  /* 0x0000002030003986 */ /* 0x0007e2000c101508 */
[----:B0-----:R-:W-:-:S04]  /*b0560*/  IMAD.WIDE R4, R3, 0x2, R44 ;  /* 0x0000000203047825 */ /* 0x001fc800078e022c */
[----:B-1----:R-:W-:Y:S01]  /*b0570*/  IMAD.WIDE R6, R3, 0x2, R10 ;  /* 0x0000000203067825 */ /* 0x002fe200078e020a */
[----:B---3--:R-:W-:Y:S01]  /*b0580*/  PRMT R32, R58, 0x7632, R32 ;  /* 0x000076323a207816 */ /* 0x008fe20000000020 */
[----:B------:R-:W-:Y:S04]  /*b0590*/  @P6 STG.E.U16 [R4.64], R0 ;  /* 0x0000000004006986 */ /* 0x000fe8000c101508 */
[----:B------:R0:W-:Y:S04]  /*b05a0*/  @P5 STG.E.U16 [R6.64], R32 ;  /* 0x0000002006005986 */ /* 0x0001e8000c101508 */
[----:B------:R-:W3:Y:S01]  /*b05b0*/  LDL.LU R58, [R1+0x694] ;  /* 0x00069400013a7983 */ /* 0x000ee20000300800 */
[----:B0-----:R-:W-:-:S03]  /*b05c0*/  PRMT R32, R61, 0x7632, R32 ;  /* 0x000076323d207816 */ /* 0x001fc60000000020 */
[----:B------:R-:W3:Y:S01]  /*b05d0*/  LDL.LU R61, [R1+0x654] ;  /* 0x00065400013d7983 */ /* 0x000ee20000300800 */
[----:B----4-:R-:W-:-:S03]  /*b05e0*/  ISETP.GE.AND P1, PT, R50, c[0x0][0x17c], PT ;  /* 0x00005f0032007a0c */ /* 0x010fc60003f26270 */
[----:B------:R-:W4:Y:S01]  /*b05f0*/  LDL.LU R50, [R1+0x3628] ;  /* 0x0036280001327983 */ /* 0x000f220000300800 */
[----:B------:R-:W-:Y:S02]  /*b0600*/  ISETP.LT.AND P2, PT, R23, c[0x0][0x178], !P2 ;  /* 0x00005e0017007a0c */ /* 0x000fe40005741270 */
[----:B------:R-:W-:Y:S02]  /*b0610*/  ISETP.LT.AND P3, PT, R54, c[0x0][0x178], !P0 ;  /* 0x00005e0036007a0c */ /* 0x000fe40004761270 */
[----:B------:R-:W-:Y:S02]  /*b0620*/  ISETP.LT.AND P6, PT, R60, c[0x0][0x178], !P0 ;  /* 0x00005e003c007a0c */ /* 0x000fe400047c1270 */
[C---:B------:R-:W-:Y:S01]  /*b0630*/  IADD3 R0, R3.reuse, c[0x0][0x198], RZ ;  /* 0x0000660003007a10 */ /* 0x040fe20007ffe0ff */
[----:B------:R-:W-:-:S04]  /*b0640*/  IMAD.WIDE R4, R3, 0x2, R8 ;  /* 0x0000000203047825 */ /* 0x000fc800078e0208 */
[----:B------:R-:W-:-:S04]  /*b0650*/  IMAD.WIDE R6, R0, 0x2, R46 ;  /* 0x0000000200067825 */ /* 0x000fc800078e022e */
[C---:B------:R-:W-:Y:S01]  /*b0660*/  IMAD.WIDE R48, R0.reuse, 0x2, R44 ;  /* 0x0000000200307825 */ /* 0x040fe200078e022c */
[----:B------:R-:W-:Y:S01]  /*b0670*/  @P2 STG.E.U16 [R4.64], R32 ;  /* 0x0000002004002986 */ /* 0x000fe2000c101508 */
[----:B------:R-:W-:-:S03]  /*b0680*/  IADD3 R3, R0, c[0x0][0x198], RZ ;  /* 0x0000660000037a10 */ /* 0x000fc60007ffe0ff */
[----:B------:R0:W-:Y:S02]  /*b0690*/  @P3 STG.E.U16 [R6.64], R57 ;  /* 0x0000003906003986 */ /* 0x0001e4000c101508 */
[C---:B0-----:R-:W-:Y:S02]  /*b06a0*/  IMAD.WIDE R6, R0.reuse, 0x2, R10 ;  /* 0x0000000200067825 */ /* 0x041fe400078e020a */
[----:B------:R0:W-:Y:S02]  /*b06b0*/  @P6 STG.E.U16 [R48.64], R56 ;  /* 0x0000003830006986 */ /* 0x0001e4000c101508 */
[----:B0-----:R-:W-:Y:S01]  /*b06c0*/  IMAD.WIDE R48, R0, 0x2, R8 ;  /* 0x0000000200307825 */ /* 0x001fe200078e0208 */
[----:B------:R-:W-:Y:S02]  /*b06d0*/  PRMT R0, R57, 0x7632, R0 ;  /* 0x0000763239007816 */ /* 0x000fe40000000000 */
[----:B------:R-:W4:Y:S01]  /*b06e0*/  LDL.LU R57, [R1+0x604] ;  /* 0x0006040001397983 */ /* 0x000f220000300800 */
[----:B------:R-:W-:-:S02]  /*b06f0*/  ISETP.GE.AND P4, PT, R52, c[0x0][0x17c], PT ;  /* 0x00005f0034007a0c */ /* 0x000fc40003f86270 */
[----:B------:R-:W-:Y:S02]  /*b0700*/  ISETP.LT.AND P5, PT, R27, c[0x0][0x178], !P0 ;  /* 0x00005e001b007a0c */ /* 0x000fe400047a1270 */
[----:B------:R-:W-:Y:S02]  /*b0710*/  ISETP.LT.AND P0, PT, R23, c[0x0][0x178], !P0 ;  /* 0x00005e0017007a0c */ /* 0x000fe40004701270 */
[----:B------:R-:W-:Y:S02]  /*b0720*/  ISETP.LT.AND P3, PT, R54, c[0x0][0x178], !P4 ;  /* 0x00005e0036007a0c */ /* 0x000fe40006761270 */
[----:B------:R-:W-:Y:S01]  /*b0730*/  ISETP.LT.AND P6, PT, R60, c[0x0][0x178], !P4 ;  /* 0x00005e003c007a0c */ /* 0x000fe200067c1270 */
[----:B------:R-:W-:Y:S01]  /*b0740*/  IMAD.WIDE R4, R3, 0x2, R46 ;  /* 0x0000000203047825 */ /* 0x000fe200078e022e */
[----:B------:R-:W-:-:S05]  /*b0750*/  PRMT R32, R56, 0x7632, R32 ;  /* 0x0000763238207816 */ /* 0x000fca0000000020 */
[----:B--2---:R0:W-:Y:S04]  /*b0760*/  @P5 STG.E.U16 [R6.64], R55 ;  /* 0x0000003706005986 */ /* 0x0041e8000c101508 */
[----:B------:R-:W-:Y:S04]  /*b0770*/  @P0 STG.E.U16 [R48.64], R41 ;  /* 0x0000002930000986 */ /* 0x000fe8000c101508 */
[----:B------:R1:W-:Y:S01]  /*b0780*/  @P3 STG.E.U16 [R4.64], R0 ;  /* 0x0000000004003986 */ /* 0x0003e2000c101508 */
[----:B------:R-:W-:Y:S01]  /*b0790*/  ISETP.LT.AND P3, PT, R27, c[0x0][0x178], !P4 ;  /* 0x00005e001b007a0c */ /* 0x000fe20006761270 */
[----:B0-----:R-:W-:Y:S01]  /*b07a0*/  IMAD.WIDE R6, R3, 0x2, R44 ;  /* 0x0000000203067825 */ /* 0x001fe200078e022c */
[----:B------:R-:W-:-:S02]  /*b07b0*/  ISETP.LT.AND P4, PT, R23, c[0x0][0x178], !P4 ;  /* 0x00005e0017007a0c */ /* 0x000fc40006781270 */
[----:B------:R-:W-:Y:S02]  /*b07c0*/  ISETP.LT.AND P5, PT, R54, c[0x0][0x178], !P1 ;  /* 0x00005e0036007a0c */ /* 0x000fe40004fa1270 */
[----:B------:R0:W-:Y:S01]  /*b07d0*/  @P6 STG.E.U16 [R6.64], R32 ;  /* 0x0000002006006986 */ /* 0x0001e2000c101508 */
[----:B------:R-:W-:Y:S02]  /*b07e0*/  ISETP.LT.AND P6, PT, R60, c[0x0][0x178], !P1 ;  /* 0x00005e003c007a0c */ /* 0x000fe40004fc1270 */
[C---:B-1----:R-:W-:Y:S01]  /*b07f0*/  IADD3 R0, R3.reuse, c[0x0][0x198], RZ ;  /* 0x0000660003007a10 */ /* 0x042fe20007ffe0ff */
[----:B------:R-:W-:Y:S01]  /*b0800*/  IMAD.WIDE R4, R3, 0x2, R10 ;  /* 0x0000000203047825 */ /* 0x000fe200078e020a */
[----:B------:R-:W-:Y:S02]  /*b0810*/  PRMT R36, R41, 0x7632, R36 ;  /* 0x0000763229247816 */ /* 0x000fe40000000024 */
[----:B------:R-:W-:Y:S01]  /*b0820*/  ISETP.GE.AND P2, PT, R40, c[0x0][0x17c], PT ;  /* 0x00005f0028007a0c */ /* 0x000fe20003f46270 */
[----:B------:R-:W-:Y:S01]  /*b0830*/  IMAD.WIDE R40, R0, 0x2, R46 ;  /* 0x0000000200287825 */ /* 0x000fe200078e022e */
[----:B------:R-:W-:-:S02]  /*b0840*/  ISETP.GE.AND P0, PT, R51, c[0x0][0x17c], PT ;  /* 0x00005f0033007a0c */ /* 0x000fc40003f06270 */
[----:B------:R-:W2:Y:S01]  /*b0850*/  LDL.LU R51, [R1+0x362c] ;  /* 0x00362c0001337983 */ /* 0x000ea20000300800 */
[----:B0-----:R-:W-:Y:S01]  /*b0860*/  PRMT R32, R55, 0x7632, R32 ;  /* 0x0000763237207816 */ /* 0x001fe20000000020 */
[----:B------:R-:W-:Y:S02]  /*b0870*/  IMAD.WIDE R6, R3, 0x2, R8 ;  /* 0x0000000203067825 */ /* 0x000fe400078e0208 */
[----:B------:R-:W2:Y:S02]  /*b0880*/  LDL.LU R56, [R1+0x684] ;  /* 0x0006840001387983 */ /* 0x000ea40000300800 */
[----:B------:R-:W-:Y:S02]  /*b0890*/  IMAD.WIDE R48, R0, 0x2, R44 ;  /* 0x0000000200307825 */ /* 0x000fe400078e022c */
[----:B------:R0:W-:Y:S01]  /*b08a0*/  @P3 STG.E.U16 [R4.64], R32 ;  /* 0x0000002004003986 */ /* 0x0001e2000c101508 */
[----:B------:R-:W-:-:S03]  /*b08b0*/  ISETP.LT.AND P3, PT, R23, c[0x0][0x178], !P1 ;  /* 0x00005e0017007a0c */ /* 0x000fc60004f61270 */
[----:B------:R1:W-:Y:S01]  /*b08c0*/  @P4 STG.E.U16 [R6.64], R36 ;  /* 0x0000002406004986 */ /* 0x0003e2000c101508 */
[----:B------:R-:W-:-:S03]  /*b08d0*/  ISETP.LT.AND P4, PT, R27, c[0x0][0x178], !P1 ;  /* 0x00005e001b007a0c */ /* 0x000fc60004f81270 */
[----:B------:R-:W2:Y:S01]  /*b08e0*/  LDL.LU R55, [R1+0x644] ;  /* 0x0006440001377983 */ /* 0x000ea20000300800 */
[C---:B------:R-:W-:Y:S01]  /*b08f0*/  IADD3 R3, R0.reuse, c[0x0][0x198], RZ ;  /* 0x0000660000037a10 */ /* 0x040fe20007ffe0ff */
[----:B0-----:R-:W-:-:S04]  /*b0900*/  IMAD.WIDE R4, R0, 0x2, R10 ;  /* 0x0000000200047825 */ /* 0x001fc800078e020a */
[----:B-1----:R-:W-:Y:S01]  /*b0910*/  IMAD.WIDE R6, R0, 0x2, R8 ;  /* 0x0000000200067825 */ /* 0x002fe200078e0208 */
[----:B---3--:R-:W-:Y:S04]  /*b0920*/  @P5 STG.E.U16 [R40.64], R58 ;  /* 0x0000003a28005986 */ /* 0x008fe8000c101508 */
[----:B------:R0:W-:Y:S01]  /*b0930*/  @P6 STG.E.U16 [R48.64], R61 ;  /* 0x0000003d30006986 */ /* 0x0001e2000c101508 */
[----:B------:R-:W-:Y:S02]  /*b0940*/  PRMT R36, R61, 0x7632, R36 ;  /* 0x000076323d247816 */ /* 0x000fe40000000024 */
[----:B----4-:R-:W-:Y:S02]  /*b0950*/  ISETP.GE.AND P1, PT, R50, c[0x0][0x17c], PT ;  /* 0x00005f0032007a0c */ /* 0x010fe40003f26270 */
[----:B------:R-:W3:Y:S04]  /*b0960*/  LDL.LU R50, [R1+0x3630] ;  /* 0x0036300001327983 */ /* 0x000ee80000300800 */
[----:B0-----:R-:W4:Y:S01]  /*b0970*/  LDL.LU R61, [R1+0x5f4] ;  /* 0x0005f400013d7983 */ /* 0x001f220000300800 */
[----:B------:R-:W-:-:S02]  /*b0980*/  ISETP.LT.AND P6, PT, R54, c[0x0][0x178], !P2 ;  /* 0x00005e0036007a0c */ /* 0x000fc400057c1270 */
[----:B------:R-:W-:Y:S01]  /*b0990*/  ISETP.LT.AND P5, PT, R60, c[0x0][0x178], !P2 ;  /* 0x00005e003c007a0c */ /* 0x000fe200057a1270 */
[----:B------:R-:W-:Y:S01]  /*b09a0*/  IMAD.WIDE R40, R3, 0x2, R46 ;  /* 0x0000000203287825 */ /* 0x000fe200078e022e */
[----:B------:R-:W-:-:S03]  /*b09b0*/  PRMT R32, R58, 0x7632, R32 ;  /* 0x000076323a207816 */ /* 0x000fc60000000020 */
[----:B------:R-:W-:Y:S01]  /*b09c0*/  IMAD.WIDE R48, R3, 0x2, R44 ;  /* 0x0000000203307825 */ /* 0x000fe200078e022c */
[----:B------:R-:W-:Y:S04]  /*b09d0*/  @P4 STG.E.U16 [R4.64], R57 ;  /* 0x0000003904004986 */ /* 0x000fe8000c101508 */
[----:B------:R-:W-:Y:S04]  /*b09e0*/  @P3 STG.E.U16 [R6.64], R37 ;  /* 0x0000002506003986 */ /* 0x000fe8000c101508 */
[----:B------:R-:W-:Y:S04]  /*b09f0*/  @P6 STG.E.U16 [R40.64], R32 ;  /* 0x0000002028006986 */ /* 0x000fe8000c101508 */
[----:B------:R0:W-:Y:S04]  /*b0a00*/  @P5 STG.E.U16 [R48.64], R36 ;  /* 0x0000002430005986 */ /* 0x0001e8000c101508 */
[----:B0-----:R-:W3:Y:S01]  /*b0a10*/  LDL.LU R49, [R1+0x3634] ;  /* 0x0036340001317983 */ /* 0x001ee20000300800 */
[----:B------:R-:W-:-:S02]  /*b0a20*/  ISETP.LT.AND P4, PT, R27, c[0x0][0x178], !P2 ;  /* 0x00005e001b007a0c */ /* 0x000fc40005781270 */
[----:B------:R-:W-:Y:S01]  /*b0a30*/  ISETP.LT.AND P3, PT, R23, c[0x0][0x178], !P2 ;  /* 0x00005e0017007a0c */ /* 0x000fe20005761270 */
[----:B------:R-:W-:Y:S01]  /*b0a40*/  IMAD.WIDE R4, R3, 0x2, R10 ;  /* 0x0000000203047825 */ /* 0x000fe200078e020a */
[----:B------:R-:W-:Y:S01]  /*b0a50*/  PRMT R36, R57, 0x7632, R36 ;  /* 0x0000763239247816 */ /* 0x000fe20000000024 */
[----:B------:R-:W3:Y:S01]  /*b0a60*/  LDL.LU R59, [R1+0x6b4] ;  /* 0x0006b400013b7983 */ /* 0x000ee20000300800 */
[----:B------:R-:W-:Y:S01]  /*b0a70*/  ISETP.LT.AND P5, PT, R54, c[0x0][0x178], !P0 ;  /* 0x00005e0036007a0c */ /* 0x000fe200047a1270 */
[----:B------:R-:W-:Y:S01]  /*b0a80*/  IMAD.WIDE R6, R3, 0x2, R8 ;  /* 0x0000000203067825 */ /* 0x000fe200078e0208 */
[----:B------:R-:W-:Y:S01]  /*b0a90*/  ISETP.LT.AND P6, PT, R60, c[0x0][0x178], !P0 ;  /* 0x00005e003c007a0c */ /* 0x000fe200047c1270 */
[----:B------:R-:W3:Y:S01]  /*b0aa0*/  LDL.LU R57, [R1+0x674] ;  /* 0x0006740001397983 */ /* 0x000ee20000300800 */
[----:B------:R-:W-:Y:S02]  /*b0ab0*/  PRMT R32, R37, 0x7632, R32 ;  /* 0x0000763225207816 */ /* 0x000fe40000000020 */
[----:B------:R-:W-:Y:S01]  /*b0ac0*/  IADD3 R0, R3, c[0x0][0x198], RZ ;  /* 0x0000660003007a10 */ /* 0x000fe20007ffe0ff */
[----:B------:R0:W-:Y:S01]  /*b0ad0*/  @P4 STG.E.U16 [R4.64], R36 ;  /* 0x0000002404004986 */ /* 0x0001e2000c101508 */
[----:B------:R-:W-:-:S02]  /*b0ae0*/  ISETP.LT.AND P4, PT, R27, c[0x0][0x178], !P0 ;  /* 0x00005e001b007a0c */ /* 0x000fc40004781270 */
[----:B------:R-:W-:Y:S01]  /*b0af0*/  ISETP.LT.AND P0, PT, R23, c[0x0][0x178], !P0 ;  /* 0x00005e0017007a0c */ /* 0x000fe20004701270 */
[----:B------:R1:W-:Y:S01]  /*b0b00*/  @P3 STG.E.U16 [R6.64], R32 ;  /* 0x0000002006003986 */ /* 0x0003e2000c101508 */
[----:B------:R-:W-:Y:S02]  /*b0b10*/  ISETP.LT.AND P3, PT, R54, c[0x0][0x178], !P1 ;  /* 0x00005e0036007a0c */ /* 0x000fe40004f61270 */
[C---:B------:R-:W-:Y:S01]  /*b0b20*/  IADD3 R3, R0.reuse, c[0x0][0x198], RZ ;  /* 0x0000660000037a10 */ /* 0x040fe20007ffe0ff */
[----:B------:R-:W3:Y:S01]  /*b0b30*/  LDL.LU R48, [R1+0x3638] ;  /* 0x0036380001307983 */ /* 0x000ee20000300800 */
[----:B0-----:R-:W-:-:S04]  /*b0b40*/  IMAD.WIDE R4, R0, 0x2, R46 ;  /* 0x0000000200047825 */ /* 0x001fc800078e022e */
[----:B------:R-:W-:Y:S01]  /*b0b50*/  IMAD.WIDE R36, R0, 0x2, R44 ;  /* 0x0000000200247825 */ /* 0x000fe200078e022c */
[----:B--2---:R0:W-:Y:S01]  /*b0b60*/  @P5 STG.E.U16 [R4.64], R56 ;  /* 0x0000003804005986 */ /* 0x0041e2000c101508 */
[----:B-1----:R-:W-:Y:S02]  /*b0b70*/  PRMT R32, R56, 0x7632, R32 ;  /* 0x0000763238207816 */ /* 0x002fe40000000020 */
[C---:B------:R-:W-:Y:S01]  /*b0b80*/  IMAD.WIDE R6, R0.reuse, 0x2, R8 ;  /* 0x0000000200067825 */ /* 0x040fe200078e0208 */
[----:B------:R1:W-:Y:S03]  /*b0b90*/  @P6 STG.E.U16 [R36.64], R55 ;  /* 0x0000003724006986 */ /* 0x0003e6000c101508 */
[----:B0-----:R-:W-:Y:S01]  /*b0ba0*/  IMAD.WIDE R4, R0, 0x2, R10 ;  /* 0x0000000200047825 */ /* 0x001fe200078e020a */
[----:B------:R-:W2:Y:S03]  /*b0bb0*/  LDL.LU R56, [R1+0x624] ;  /* 0x0006240001387983 */ /* 0x000ea60000300800 */
[----:B-1----:R-:W-:Y:S01]  /*b0bc0*/  IMAD.WIDE R36, R3, 0x2, R46 ;  /* 0x0000000203247825 */ /* 0x002fe200078e022e */
[----:B------:R-:W-:Y:S01]  /*b0bd0*/  PRMT R0, R55, 0x7632, R0 ;  /* 0x0000763237007816 */ /* 0x000fe20000000000 */
[----:B----4-:R-:W-:Y:S04]  /*b0be0*/  @P4 STG.E.U16 [R4.64], R61 ;  /* 0x0000003d04004986 */ /* 0x010fe8000c101508 */
[----:B------:R-:W-:Y:S04]  /*b0bf0*/  @P0 STG.E.U16 [R6.64], R33 ;  /* 0x0000002106000986 */ /* 0x000fe8000c101508 */
[----:B------:R0:W-:Y:S02]  /*b0c00*/  @P3 STG.E.U16 [R36.64], R32 ;  /* 0x0000002024003986 */ /* 0x0001e4000c101508 */
[----:B0-----:R-:W-:-:S02]  /*b0c10*/  PRMT R32, R61, 0x7632, R32 ;  /* 0x000076323d207816 */ /* 0x001fc40000000020 */
[----:B------:R-:W4:Y:S04]  /*b0c20*/  LDL.LU R61, [R1+0x564] ;  /* 0x00056400013d7983 */ /* 0x000f280000300800 */
[----:B------:R-:W4:Y:S04]  /*b0c30*/  LDL.LU R37, [R1+0x363c] ;  /* 0x00363c0001257983 */ /* 0x000f280000300800 */
[----:B------:R-:W4:Y:S04]  /*b0c40*/  LDL.LU R58, [R1+0x668] ;  /* 0x00066800013a7983 */ /* 0x000f280000300800 */
[----:B------:R-:W4:Y:S01]  /*b0c50*/  LDL.LU R55, [R1+0x638] ;  /* 0x0006380001377983 */ /* 0x000f220000300800 */
[----:B---3--:R-:W-:-:S03]  /*b0c60*/  ISETP.GE.AND P0, PT, R49, c[0x0][0x17c], PT ;  /* 0x00005f0031007a0c */ /* 0x008fc60003f06270 */
[----:B------:R-:W3:Y:S01]  /*b0c70*/  LDL.LU R49, [R1+0x3640] ;  /* 0x0036400001317983 */ /* 0x000ee20000300800 */
[----:B------:R-:W-:Y:S02]  /*b0c80*/  ISETP.LT.AND P6, PT, R60, c[0x0][0x178], !P1 ;  /* 0x00005e003c007a0c */ /* 0x000fe40004fc1270 */
[----:B------:R-:W-:Y:S01]  /*b0c90*/  ISETP.LT.AND P4, PT, R27, c[0x0][0x178], !P1 ;  /* 0x00005e001b007a0c */ /* 0x000fe20004f81270 */
[----:B------:R-:W-:Y:S01]  /*b0ca0*/  IMAD.WIDE R4, R3, 0x2, R44 ;  /* 0x0000000203047825 */ /* 0x000fe200078e022c */
[----:B------:R-:W-:Y:S02]  /*b0cb0*/  ISETP.GE.AND P2, PT, R51, c[0x0][0x17c], PT ;  /* 0x00005f0033007a0c */ /* 0x000fe40003f46270 */
        /* <DEDUP_REMOVED lines=8> */
[C---:B0-----:R-:W-:Y:S01]  /*b0d40*/  IADD3 R0, R3.reuse, c[0x0][0x198], RZ ;  /* 0x0000660003007a10 */ /* 0x041fe20007ffe0ff */
[----:B------:R-:W-:Y:S01]  /*b0d50*/  IMAD.WIDE R4, R3, 0x2, R8 ;  /* 0x0000000203047825 */ /* 0x000fe200078e0208 */
[----:B------:R-:W-:-:S03]  /*b0d60*/  PRMT R36, R33, 0x7632, R36 ;  /* 0x0000763221247816 */ /* 0x000fc60000000024 */
[C---:B-1----:R-:W-:Y:S02]  /*b0d70*/  IMAD.WIDE R6, R0.reuse, 0x2, R46 ;  /* 0x0000000200067825 */ /* 0x042fe400078e022e */
[----:B------:R0:W-:Y:S02]  /*b0d80*/  @P1 STG.E.U16 [R4.64], R36 ;  /* 0x0000002404001986 */ /* 0x0001e4000c101508 */
[C---:B------:R-:W-:Y:S02]  /*b0d90*/  IMAD.WIDE R32, R0.reuse, 0x2, R44 ;  /* 0x0000000200207825 */ /* 0x040fe400078e022c */
[----:B------:R1:W-:Y:S04]  /*b0da0*/  @P3 STG.E.U16 [R6.64], R59 ;  /* 0x0000003b06003986 */ /* 0x0003e8000c101508 */
[----:B------:R2:W-:Y:S01]  /*b0db0*/  @P6 STG.E.U16 [R32.64], R57 ;  /* 0x0000003920006986 */ /* 0x0005e2000c101508 */
[----:B0-----:R-:W-:-:S04]  /*b0dc0*/  IMAD.WIDE R4, R0, 0x2, R10 ;  /* 0x0000000200047825 */ /* 0x001fc800078e020a */
[----:B-1----:R-:W-:Y:S01]  /*b0dd0*/  IMAD.WIDE R6, R0, 0x2, R8 ;  /* 0x0000000200067825 */ /* 0x002fe200078e0208 */
[----:B--2---:R0:W-:Y:S01]  /*b0de0*/  @P4 STG.E.U16 [R4.64], R56 ;  /* 0x0000003804004986 */ /* 0x0041e2000c101508 */
[----:B------:R-:W-:-:S04]  /*b0df0*/  ISETP.GE.AND P5, PT, R50, c[0x0][0x17c], PT ;  /* 0x00005f0032007a0c */ /* 0x000fc80003fa6270 */
[----:B------:R-:W-:Y:S02]  /*b0e00*/  ISETP.LT.AND P3, PT, R54, c[0x0][0x178], !P5 ;  /* 0x00005e0036007a0c */ /* 0x000fe40006f61270 */
[----:B------:R-:W-:Y:S02]  /*b0e10*/  IADD3 R3, R0, c[0x0][0x198], RZ ;  /* 0x0000660000037a10 */ /* 0x000fe40007ffe0ff */
[----:B------:R-:W-:Y:S02]  /*b0e20*/  ISETP.GE.AND P1, PT, R48, c[0x0][0x17c], PT ;  /* 0x00005f0030007a0c */ /* 0x000fe40003f26270 */
[----:B------:R-:W-:Y:S01]  /*b0e30*/  ISETP.LT.AND P6, PT, R60, c[0x0][0x178], !P5 ;  /* 0x00005e003c007a0c */ /* 0x000fe20006fc1270 */
[----:B------:R-:W-:Y:S01]  /*b0e40*/  IMAD.WIDE R32, R3, 0x2, R46 ;  /* 0x0000000203207825 */ /* 0x000fe200078e022e */
[----:B------:R-:W-:Y:S02]  /*b0e50*/  PRMT R0, R59, 0x7632, R0 ;  /* 0x000076323b007816 */ /* 0x000fe40000000000 */
[----:B------:R-:W-:Y:S01]  /*b0e60*/  PRMT R40, R56, 0x7632, R40 ;  /* 0x0000763238287816 */ /* 0x000fe20000000028 */
[----:B0-----:R-:W-:Y:S01]  /*b0e70*/  IMAD.WIDE R4, R3, 0x2, R44 ;  /* 0x0000000203047825 */ /* 0x001fe200078e022c */
[----:B------:R-:W-:Y:S01]  /*b0e80*/  ISETP.LT.AND P4, PT, R54, c[0x0][0x178], !P0 ;  /* 0x00005e0036007a0c */ /* 0x000fe20004781270 */
[----:B----4-:R0:W-:Y:S02]  /*b0e90*/  @P2 STG.E.U16 [R6.64], R61 ;  /* 0x0000003d06002986 */ /* 0x0101e4000c101508 */
[----:B0-----:R-:W-:-:S02]  /*b0ea0*/  PRMT R6, R57, 0x7632, R6 ;  /* 0x0000763239067816 */ /* 0x001fc40000000006 */
[----:B------:R-:W2:Y:S04]  /*b0eb0*/  LDL.LU R57, [R1+0x618] ;  /* 0x0006180001397983 */ /* 0x000ea80000300800 */
[----:B------:R-:W4:Y:S04]  /*b0ec0*/  LDL.LU R48, [R1+0x3644] ;  /* 0x0036440001307983 */ /* 0x000f280000300800 */
[----:B------:R0:W-:Y:S01]  /*b0ed0*/  @P3 STG.E.U16 [R32.64], R0 ;  /* 0x0000000020003986 */ /* 0x0001e2000c101508 */
[----:B------:R-:W-:Y:S02]  /*b0ee0*/  ISETP.LT.AND P3, PT, R27, c[0x0][0x178], !P5 ;  /* 0x00005e001b007a0c */ /* 0x000fe40006f61270 */
[----:B------:R-:W-:Y:S01]  /*b0ef0*/  ISETP.LT.AND P5, PT, R23, c[0x0][0x178], !P5 ;  /* 0x00005e0017007a0c */ /* 0x000fe20006fa1270 */
[----:B------:R-:W4:Y:S01]  /*b0f00*/  LDL.LU R56, [R1+0x698] ;  /* 0x0006980001387983 */ /* 0x000f220000300800 */
[----:B------:R-:W-:-:S03]  /*b0f10*/  PRMT R41, R61, 0x7632, R41 ;  /* 0x000076323d297816 */ /* 0x000fc60000000029 */
[----:B------:R1:W-:Y:S01]  /*b0f20*/  @P6 STG.E.U16 [R4.64], R6 ;  /* 0x0000000604006986 */ /* 0x0003e2000c101508 */
[----:B------:R-:W-:-:S03]  /*b0f30*/  ISETP.LT.AND P6, PT, R60, c[0x0][0x178], !P0 ;  /* 0x00005e003c007a0c */ /* 0x000fc600047c1270 */
[----:B------:R-:W4:Y:S01]  /*b0f40*/  LDL.LU R61, [R1+0x658] ;  /* 0x00065800013d7983 */ /* 0x000f220000300800 */
[----:B0-----:R-:W-:Y:S02]  /*b0f50*/  IADD3 R0, R3, c[0x0][0x198], RZ ;  /* 0x0000660003007a10 */ /* 0x001fe40007ffe0ff */
[----:B------:R-:W-:-:S03]  /*b0f60*/  ISETP.GE.AND P2, PT, R37, c[0x0][0x17c], PT ;  /* 0x00005f0025007a0c */ /* 0x000fc60003f46270 */
[----:B------:R-:W-:-:S04]  /*b0f70*/  IMAD.WIDE R32, R0, 0x2, R46 ;  /* 0x0000000200207825 */ /* 0x000fc800078e022e */
[----:B-1----:R-:W-:-:S04]  /*b0f80*/  IMAD.WIDE R4, R3, 0x2, R10 ;  /* 0x0000000203047825 */ /* 0x002fc800078e020a */
[----:B------:R-:W-:Y:S01]  /*b0f90*/  IMAD.WIDE R6, R3, 0x2, R8 ;  /* 0x0000000203067825 */ /* 0x000fe200078e0208 */
[----:B------:R-:W-:Y:S03]  /*b0fa0*/  @P3 STG.E.U16 [R4.64], R40 ;  /* 0x0000002804003986 */ /* 0x000fe6000c101508 */
[----:B------:R-:W-:Y:S01]  /*b0fb0*/  IMAD.WIDE R36, R0, 0x2, R44 ;  /* 0x0000000200247825 */ /* 0x000fe200078e022c */
[----:B------:R0:W-:Y:S01]  /*b0fc0*/  @P5 STG.E.U16 [R6.64], R41 ;  /* 0x0000002906005986 */ /* 0x0001e2000c101508 */
[----:B------:R-:W-:-:S03]  /*b0fd0*/  ISETP.LT.AND P3, PT, R23, c[0x0][0x178], !P0 ;  /* 0x00005e0017007a0c */ /* 0x000fc60004761270 */
[----:B------:R-:W-:Y:S01]  /*b0fe0*/  @P4 STG.E.U16 [R32.64], R58 ;  /* 0x0000003a20004986 */ /* 0x000fe2000c101508 */
[----:B------:R-:W-:Y:S02]  /*b0ff0*/  ISETP.LT.AND P4, PT, R27, c[0x0][0x178], !P0 ;  /* 0x00005e001b007a0c */ /* 0x000fe40004781270 */
[----:B---3--:R-:W-:Y:S01]  /*b1000*/  ISETP.GE.AND P0, PT, R49, c[0x0][0x17c], PT ;  /* 0x00005f0031007a0c */ /* 0x008fe20003f06270 */
[----:B------:R1:W-:Y:S01]  /*b1010*/  @P6 STG.E.U16 [R36.64], R55 ;  /* 0x0000003724006986 */ /* 0x0003e2000c101508 */
[----:B0-----:R-:W-:-:S03]  /*b1020*/  PRMT R41, R55, 0x7632, R41 ;  /* 0x0000763237297816 */ /* 0x001fc60000000029 */
[----:B------:R-:W3:Y:S04]  /*b1030*/  LDL.LU R49, [R1+0x3648] ;  /* 0x0036480001317983 */ /* 0x000ee80000300800 */
[----:B-1----:R-:W3:Y:S01]  /*b1040*/  LDL.LU R55, [R1+0x608] ;  /* 0x0006080001377983 */ /* 0x002ee20000300800 */
[----:B------:R-:W-:Y:S02]  /*b1050*/  ISETP.LT.AND P6, PT, R54, c[0x0][0x178], !P1 ;  /* 0x00005e0036007a0c */ /* 0x000fe40004fc1270 */
[----:B------:R-:W-:Y:S01]  /*b1060*/  ISETP.LT.AND P5, PT, R60, c[0x0][0x178], !P1 ;  /* 0x00005e003c007a0c */ /* 0x000fe20004fa1270 */
[C---:B------:R-:W-:Y:S01]  /*b1070*/  IMAD.WIDE R4, R0.reuse, 0x2, R10 ;  /* 0x0000000200047825 */ /* 0x040fe200078e020a */
[----:B------:R-:W-:Y:S02]  /*b1080*/  IADD3 R3, R0, c[0x0][0x198], RZ ;  /* 0x0000660000037a10 */ /* 0x000fe40007ffe0ff */
[----:B------:R-:W-:Y:S01]  /*b1090*/  PRMT R40, R58, 0x7632, R40 ;  /* 0x000076323a287816 */ /* 0x000fe20000000028 */
[----:B------:R-:W-:-:S04]  /*b10a0*/  IMAD.WIDE R6, R0, 0x2, R8 ;  /* 0x0000000200067825 */ /* 0x000fc800078e0208 */
[----:B------:R-:W-:-:S04]  /*b10b0*/  IMAD.WIDE R32, R3, 0x2, R46 ;  /* 0x0000000203207825 */ /* 0x000fc800078e022e */
[C---:B------:R-:W-:Y:S01]  /*b10c0*/  IMAD.WIDE R36, R3.reuse, 0x2, R44 ;  /* 0x0000000203247825 */ /* 0x040fe200078e022c */
[----:B------:R-:W-:Y:S01]  /*b10d0*/  IADD3 R0, R3, c[0x0][0x198], RZ ;  /* 0x0000660003007a10 */ /* 0x000fe20007ffe0ff */
[----:B--2---:R0:W-:Y:S01]  /*b10e0*/  @P4 STG.E.U16 [R4.64], R57 ;  /* 0x0000003904004986 */ /* 0x0041e2000c101508 */
[----:B------:R-:W-:-:S03]  /*b10f0*/  ISETP.LT.AND P4, PT, R27, c[0x0][0x178], !P1 ;  /* 0x00005e001b007a0c */ /* 0x000fc60004f81270 */
[----:B------:R-:W-:Y:S01]  /*b1100*/  @P3 STG.E.U16 [R6.64], R42 ;  /* 0x0000002a06003986 */ /* 0x000fe2000c101508 */
[----:B------:R-:W-:-:S03]  /*b1110*/  ISETP.LT.AND P3, PT, R23, c[0x0][0x178], !P1 ;  /* 0x00005e0017007a0c */ /* 0x000fc60004f61270 */
[----:B------:R1:W-:Y:S04]  /*b1120*/  @P6 STG.E.U16 [R32.64], R40 ;  /* 0x0000002820006986 */ /* 0x0003e8000c101508 */
[----:B------:R2:W-:Y:S01]  /*b1130*/  @P5 STG.E.U16 [R36.64], R41 ;  /* 0x0000002924005986 */ /* 0x0005e2000c101508 */
[----:B------:R-:W-:Y:S01]  /*b1140*/  ISETP.LT.AND P5, PT, R54, c[0x0][0x178], !P2 ;  /* 0x00005e0036007a0c */ /* 0x000fe200057a1270 */
[----:B0-----:R-:W-:Y:S01]  /*b1150*/  IMAD.WIDE R4, R3, 0x2, R10 ;  /* 0x0000000203047825 */ /* 0x001fe200078e020a */
[----:B------:R-:W-:Y:S02]  /*b1160*/  ISETP.LT.AND P6, PT, R60, c[0x0][0x178], !P2 ;  /* 0x00005e003c007a0c */ /* 0x000fe400057c1270 */
[----:B----4-:R-:W-:Y:S02]  /*b1170*/  ISETP.GE.AND P1, PT, R48, c[0x0][0x17c], PT ;  /* 0x00005f0030007a0c */ /* 0x010fe40003f26270 */
[----:B------:R-:W4:Y:S01]  /*b1180*/  LDL.LU R48, [R1+0x364c] ;  /* 0x00364c0001307983 */ /* 0x000f220000300800 */
[----:B-1----:R-:W-:Y:S01]  /*b1190*/  PRMT R32, R57, 0x7632, R32 ;  /* 0x0000763239207816 */ /* 0x002fe20000000020 */
[----:B------:R-:W-:-:S02]  /*b11a0*/  IMAD.WIDE R6, R3, 0x2, R8 ;  /* 0x0000000203067825 */ /* 0x000fc400078e0208 */
[----:B------:R-:W4:Y:S01]  /*b11b0*/  LDL.LU R58, [R1+0x688] ;  /* 0x00068800013a7983 */ /* 0x000f220000300800 */
[----:B--2---:R-:W-:-:S03]  /*b11c0*/  PRMT R36, R42, 0x7632, R36 ;  /* 0x000076322a247816 */ /* 0x004fc60000000024 */
[----:B------:R0:W-:Y:S04]  /*b11d0*/  @P4 STG.E.U16 [R4.64], R32 ;  /* 0x0000002004004986 */ /* 0x0001e8000c101508 */
[----:B------:R1:W-:Y:S01]  /*b11e0*/  @P3 STG.E.U16 [R6.64], R36 ;  /* 0x0000002406003986 */ /* 0x0003e2000c101508 */
[----:B0-----:R-:W-:-:S04]  /*b11f0*/  IMAD.WIDE R4, R0, 0x2, R46 ;  /* 0x0000000200047825 */ /* 0x001fc800078e022e */
[----:B------:R-:W-:Y:S01]  /*b1200*/  IMAD.WIDE R32, R0, 0x2, R44 ;  /* 0x0000000200207825 */ /* 0x000fe200078e022c */
        /* <DEDUP_REMOVED lines=9> */
[----:B------:R-:W2:Y:S01]  /*b12a0*/  LDL.LU R37, [R1+0x3650] ;  /* 0x0036500001257983 */ /* 0x000ea20000300800 */
[----:B------:R-:W-:-:S03]  /*b12b0*/  ISETP.LT.AND P2, PT, R23, c[0x0][0x178], !P2 ;  /* 0x00005e0017007a0c */ /* 0x000fc60005741270 */
[----:B-1----:R-:W2:Y:S01]  /*b12c0*/  LDL.LU R61, [R1+0x5f8] ;  /* 0x0005f800013d7983 */ /* 0x002ea20000300800 */
[----:B------:R-:W-:Y:S01]  /*b12d0*/  ISETP.LT.AND P3, PT, R54, c[0x0][0x178], !P0 ;  /* 0x00005e0036007a0c */ /* 0x000fe20004761270 */
[----:B------:R-:W-:Y:S02]  /*b12e0*/  IMAD.WIDE R32, R3, 0x2, R46 ;  /* 0x0000000203207825 */ /* 0x000fe400078e022e */
[----:B---3--:R-:W-:Y:S06]  /*b12f0*/  @P4 STG.E.U16 [R4.64], R55 ;  /* 0x0000003704004986 */ /* 0x008fec000c101508 */
[----:B------:R-:W-:Y:S04]  /*b1300*/  @P2 STG.E.U16 [R6.64], R38 ;  /* 0x0000002606002986 */ /* 0x000fe8000c101508 */
[----:B------:R0:W-:Y:S02]  /*b1310*/  @P3 STG.E.U16 [R32.64], R36 ;  /* 0x0000002420003986 */ /* 0x0001e4000c101508 */
[----:B0-----:R-:W-:-:S02]  /*b1320*/  PRMT R32, R55, 0x7632, R32 ;  /* 0x0000763237207816 */ /* 0x001fc40000000020 */
[----:B------:R-:W3:Y:S04]  /*b1330*/  LDL.LU R36, [R1+0x3654] ;  /* 0x0036540001247983 */ /* 0x000ee80000300800 */
[----:B------:R-:W3:Y:S04]  /*b1340*/  LDL.LU R55, [R1+0x6b8] ;  /* 0x0006b80001377983 */ /* 0x000ee80000300800 */
[----:B------:R-:W3:Y:S04]  /*b1350*/  LDL.LU R57, [R1+0x678] ;  /* 0x0006780001397983 */ /* 0x000ee80000300800 */
[----:B------:R-:W3:Y:S01]  /*b1360*/  LDL.LU R42, [R1+0x3658] ;  /* 0x00365800012a7983 */ /* 0x000ee20000300800 */
[----:B------:R-:W-:-:S02]  /*b1370*/  ISETP.LT.AND P6, PT, R60, c[0x0][0x178], !P0 ;  /* 0x00005e003c007a0c */ /* 0x000fc400047c1270 */
[----:B------:R-:W-:Y:S01]  /*b1380*/  ISETP.LT.AND P4, PT, R27, c[0x0][0x178], !P0 ;  /* 0x00005e001b007a0c */ /* 0x000fe20004781270 */
[----:B------:R-:W-:Y:S01]  /*b1390*/  IMAD.WIDE R4, R3, 0x2, R44 ;  /* 0x0000000203047825 */ /* 0x000fe200078e022c */
[----:B------:R-:W-:Y:S02]  /*b13a0*/  ISETP.LT.AND P0, PT, R23, c[0x0][0x178], !P0 ;  /* 0x00005e0017007a0c */ /* 0x000fe40004701270 */
[----:B------:R-:W-:Y:S01]  /*b13b0*/  ISETP.LT.AND P3, PT, R54, c[0x0][0x178], !P1 ;  /* 0x00005e0036007a0c */ /* 0x000fe20004f61270 */
[----:B------:R-:W-:Y:S01]  /*b13c0*/  IMAD.WIDE R6, R3, 0x2, R10 ;  /* 0x0000000203067825 */ /* 0x000fe200078e020a */
[----:B------:R-:W-:-:S05]  /*b13d0*/  PRMT R38, R38, 0x7632, R38 ;  /* 0x0000763226267816 */ /* 0x000fca0000000026 */
[----:B------:R0:W-:Y:S01]  /*b13e0*/  @P6 STG.E.U16 [R4.64], R0 ;  /* 0x0000000004006986 */ /* 0x0001e2000c101508 */
[----:B------:R-:W-:-:S03]  /*b13f0*/  ISETP.LT.AND P6, PT, R60, c[0x0][0x178], !P1 ;  /* 0x00005e003c007a0c */ /* 0x000fc60004fc1270 */
[----:B------:R1:W-:Y:S01]  /*b1400*/  @P4 STG.E.U16 [R6.64], R32 ;  /* 0x0000002006004986 */ /* 0x0003e2000c101508 */
[----:B------:R-:W-:Y:S02]  /*b1410*/  ISETP.GE.AND P5, PT, R49, c[0x0][0x17c], PT ;  /* 0x00005f0031007a0c */ /* 0x000fe40003fa6270 */
[C---:B0-----:R-:W-:Y:S01]  /*b1420*/  IADD3 R0, R3.reuse, c[0x0][0x198], RZ ;  /* 0x0000660003007a10 */ /* 0x041fe20007ffe0ff */
[----:B------:R-:W-:-:S04]  /*b1430*/  IMAD.WIDE R4, R3, 0x2, R8 ;  /* 0x0000000203047825 */ /* 0x000fc800078e0208 */
[C---:B-1----:R-:W-:Y:S01]  /*b1440*/  IMAD.WIDE R6, R0.reuse, 0x2, R46 ;  /* 0x0000000200067825 */ /* 0x042fe200078e022e */
[----:B------:R-:W-:Y:S01]  /*b1450*/  ISETP.LT.AND P4, PT, R27, c[0x0][0x178], !P1 ;  /* 0x00005e001b007a0c */ /* 0x000fe20004f81270 */
[----:B------:R0:W-:Y:S01]  /*b1460*/  @P0 STG.E.U16 [R4.64], R38 ;  /* 0x0000002604000986 */ /* 0x0001e2000c101508 */
[----:B------:R-:W-:Y:S01]  /*b1470*/  ISETP.LT.AND P1, PT, R23, c[0x0][0x178], !P1 ;  /* 0x00005e0017007a0c */ /* 0x000fe20004f21270 */
[C---:B------:R-:W-:Y:S01]  /*b1480*/  IMAD.WIDE R32, R0.reuse, 0x2, R44 ;  /* 0x0000000200207825 */ /* 0x040fe200078e022c */
[----:B------:R-:W-:-:S03]  /*b1490*/  IADD3 R3, R0, c[0x0][0x198], RZ ;  /* 0x0000660000037a10 */ /* 0x000fc60007ffe0ff */
[----:B0-----:R-:W-:Y:S01]  /*b14a0*/  IMAD.WIDE R4, R0, 0x2, R10 ;  /* 0x0000000200047825 */ /* 0x001fe200078e020a */
[----:B----4-:R0:W-:Y:S01]  /*b14b0*/  @P3 STG.E.U16 [R6.64], R58 ;  /* 0x0000003a06003986 */ /* 0x0101e2000c101508 */
[----:B------:R-:W-:Y:S02]  /*b14c0*/  ISETP.LT.AND P3, PT, R54, c[0x0][0x178], !P5 ;  /* 0x00005e0036007a0c */ /* 0x000fe40006f61270 */
[----:B------:R-:W-:Y:S01]  /*b14d0*/  ISETP.GE.AND P2, PT, R48, c[0x0][0x17c], PT ;  /* 0x00005f0030007a0c */ /* 0x000fe20003f46270 */
[----:B0-----:R-:W-:Y:S01]  /*b14e0*/  IMAD.WIDE R6, R0, 0x2, R8 ;  /* 0x0000000200067825 */ /* 0x001fe200078e0208 */
[----:B------:R-:W-:Y:S02]  /*b14f0*/  PRMT R0, R58, 0x7632, R0 ;  /* 0x000076323a007816 */ /* 0x000fe40000000000 */
[----:B------:R-:W4:Y:S04]  /*b1500*/  LDL.LU R58, [R1+0x628] ;  /* 0x00062800013a7983 */ /* 0x000f280000300800 */
[----:B--2---:R0:W-:Y:S01]  /*b1510*/  @P6 STG.E.U16 [R32.64], R56 ;  /* 0x0000003820006986 */ /* 0x0041e2000c101508 */
[----:B------:R-:W-:-:S03]  /*b1520*/  ISETP.LT.AND P6, PT, R60, c[0x0][0x178], !P5 ;  /* 0x00005e003c007a0c */ /* 0x000fc60006fc1270 */
[----:B------:R1:W-:Y:S01]  /*b1530*/  @P4 STG.E.U16 [R4.64], R61 ;  /* 0x0000003d04004986 */ /* 0x0003e2000c101508 */
[----:B0-----:R-:W-:-:S03]  /*b1540*/  IMAD.WIDE R32, R3, 0x2, R46 ;  /* 0x0000000203207825 */ /* 0x001fc600078e022e */
[----:B------:R0:W-:Y:S01]  /*b1550*/  @P1 STG.E.U16 [R6.64], R34 ;  /* 0x0000002206001986 */ /* 0x0001e2000c101508 */
[----:B------:R-:W-:-:S03]  /*b1560*/  ISETP.LT.AND P4, PT, R54, c[0x0][0x178], !P2 ;  /* 0x00005e0036007a0c */ /* 0x000fc60005781270 */
[----:B------:R2:W-:Y:S01]  /*b1570*/  @P3 STG.E.U16 [R32.64], R0 ;  /* 0x0000000020003986 */ /* 0x0005e2000c101508 */
[----:B------:R-:W-:Y:S02]  /*b1580*/  ISETP.LT.AND P3, PT, R27, c[0x0][0x178], !P5 ;  /* 0x00005e001b007a0c */ /* 0x000fe40006f61270 */
[----:B------:R-:W-:Y:S01]  /*b1590*/  ISETP.LT.AND P5, PT, R23, c[0x0][0x178], !P5 ;  /* 0x00005e0017007a0c */ /* 0x000fe20006fa1270 */
[----:B-1----:R-:W-:Y:S01]  /*b15a0*/  IMAD.WIDE R4, R3, 0x2, R44 ;  /* 0x0000000203047825 */ /* 0x002fe200078e022c */
[----:B0-----:R-:W-:Y:S02]  /*b15b0*/  PRMT R6, R56, 0x7632, R6 ;  /* 0x0000763238067816 */ /* 0x001fe40000000006 */
[----:B------:R-:W4:Y:S01]  /*b15c0*/  LDL.LU R56, [R1+0x568] ;  /* 0x0005680001387983 */ /* 0x000f220000300800 */
[----:B------:R-:W-:Y:S02]  /*b15d0*/  PRMT R34, R61, 0x7632, R34 ;  /* 0x000076323d227816 */ /* 0x000fe40000000022 */
[----:B--2---:R-:W-:Y:S01]  /*b15e0*/  IADD3 R0, R3, c[0x0][0x198], RZ ;  /* 0x0000660003007a10 */ /* 0x004fe20007ffe0ff */
[----:B------:R0:W-:Y:S01]  /*b15f0*/  @P6 STG.E.U16 [R4.64], R6 ;  /* 0x0000000604006986 */ /* 0x0001e2000c101508 */
[----:B------:R-:W-:-:S03]  /*b1600*/  PRMT R38, R34, 0x7632, R38 ;  /* 0x0000763222267816 */ /* 0x000fc60000000026 */
[----:B------:R-:W-:Y:S01]  /*b1610*/  IMAD.WIDE R32, R0, 0x2, R46 ;  /* 0x0000000200207825 */ /* 0x000fe200078e022e */
[----:B------:R-:W2:Y:S03]  /*b1620*/  LDL.LU R48, [R1+0x365c] ;  /* 0x00365c0001307983 */ /* 0x000ea60000300800 */
[----:B0-----:R-:W-:-:S04]  /*b1630*/  IMAD.WIDE R4, R3, 0x2, R10 ;  /* 0x0000000203047825 */ /* 0x001fc800078e020a */
[----:B------:R-:W-:Y:S01]  /*b1640*/  IMAD.WIDE R6, R3, 0x2, R8 ;  /* 0x0000000203067825 */ /* 0x000fe200078e0208 */
[----:B------:R0:W-:Y:S01]  /*b1650*/  @P3 STG.E.U16 [R4.64], R34 ;  /* 0x0000002204003986 */ /* 0x0001e2000c101508 */
[----:B------:R-:W-:-:S03]  /*b1660*/  ISETP.LT.AND P6, PT, R60, c[0x0][0x178], !P2 ;  /* 0x00005e003c007a0c */ /* 0x000fc600057c1270 */
[----:B------:R-:W-:Y:S01]  /*b1670*/  @P5 STG.E.U16 [R6.64], R38 ;  /* 0x0000002606005986 */ /* 0x000fe2000c101508 */
[----:B------:R-:W-:-:S03]  /*b1680*/  ISETP.LT.AND P3, PT, R23, c[0x0][0x178], !P2 ;  /* 0x00005e0017007a0c */ /* 0x000fc60005761270 */
[----:B---3--:R1:W-:Y:S01]  /*b1690*/  @P4 STG.E.U16 [R32.64], R55 ;  /* 0x0000003720004986 */ /* 0x0083e2000c101508 */
[----:B------:R-:W-:Y:S02]  /*b16a0*/  ISETP.LT.AND P4, PT, R27, c[0x0][0x178], !P2 ;  /* 0x00005e001b007a0c */ /* 0x000fe40005781270 */
[----:B------:R-:W-:Y:S02]  /*b16b0*/  ISETP.GE.AND P2, PT, R42, c[0x0][0x17c], PT ;  /* 0x00005f002a007a0c */ /* 0x000fe40003f46270 */
[----:B------:R-:W3:Y:S04]  /*b16c0*/  LDL.LU R42, [R1+0x3660] ;  /* 0x00366000012a7983 */ /* 0x000ee80000300800 */
[----:B------:R-:W3:Y:S01]  /*b16d0*/  LDL.LU R61, [R1+0x66c] ;  /* 0x00066c00013d7983 */ /* 0x000ee20000300800 */
[----:B------:R-:W-:-:S02]  /*b16e0*/  ISETP.GE.AND P0, PT, R37, c[0x0][0x17c], PT ;  /* 0x00005f0025007a0c */ /* 0x000fc40003f06270 */
[----:B------:R-:W-:Y:S01]  /*b16f0*/  ISETP.GE.AND P1, PT, R36, c[0x0][0x17c], PT ;  /* 0x00005f0024007a0c */ /* 0x000fe20003f26270 */
[C---:B------:R-:W-:Y:S01]  /*b1700*/  IMAD.WIDE R36, R0.reuse, 0x2, R44 ;  /* 0x0000000200247825 */ /* 0x040fe200078e022c */
[----:B0-----:R-:W-:Y:S02]  /*b1710*/  PRMT R34, R55, 0x7632, R34 ;  /* 0x0000763237227816 */ /* 0x001fe40000000022 */
[----:B-1----:R-:W3:Y:S01]  /*b1720*/  LDL.LU R55, [R1+0x63c] ;  /* 0x00063c0001377983 */ /* 0x002ee20000300800 */
[----:B------:R-:W-:-:S03]  /*b1730*/  IMAD.WIDE R4, R0, 0x2, R10 ;  /* 0x0000000200047825 */ /* 0x000fc600078e020a */
[----:B------:R0:W-:Y:S01]  /*b1740*/  @P6 STG.E.U16 [R36.64], R57 ;  /* 0x0000003924006986 */ /* 0x0001e2000c101508 */
[----:B------:R-:W-:Y:S01]  /*b1750*/  ISETP.LT.AND P6, PT, R54, c[0x0][0x178], !P0 ;  /* 0x00005e0036007a0c */ /* 0x000fe200047c1270 */
[----:B------:R-:W-:Y:S01]  /*b1760*/  IMAD.WIDE R6, R0, 0x2, R8 ;  /* 0x0000000200067825 */ /* 0x000fe200078e0208 */
[----:B------:R-:W-:Y:S02]  /*b1770*/  ISETP.LT.AND P5, PT, R60, c[0x0][0x178], !P0 ;  /* 0x00005e003c007a0c */ /* 0x000fe400047a1270 */
[----:B------:R-:W-:Y:S02]  /*b1780*/  IADD3 R3, R0, c[0x0][0x198], RZ ;  /* 0x0000660000037a10 */ /* 0x000fe40007ffe0ff */
[----:B------:R-:W-:Y:S02]  /*b1790*/  PRMT R38, R57, 0x7632, R38 ;  /* 0x0000763239267816 */ /* 0x000fe40000000026 */
[----:B0-----:R-:W3:Y:S01]  /*b17a0*/  LDL.LU R57, [R1+0x61c] ;  /* 0x00061c0001397983 */ /* 0x001ee20000300800 */
[----:B------:R-:W-:-:S04]  /*b17b0*/  IMAD.WIDE R32, R3, 0x2, R46 ;  /* 0x0000000203207825 */ /* 0x000fc800078e022e */
[C---:B------:R-:W-:Y:S01]  /*b17c0*/  IMAD.WIDE R36, R3.reuse, 0x2, R44 ;  /* 0x0000000203247825 */ /* 0x040fe200078e022c */
[----:B------:R-:W-:Y:S01]  /*b17d0*/  IADD3 R0, R3, c[0x0][0x198], RZ ;  /* 0x0000660003007a10 */ /* 0x000fe20007ffe0ff */
[----:B----4-:R0:W-:Y:S01]  /*b17e0*/  @P4 STG.E.U16 [R4.64], R58 ;  /* 0x0000003a04004986 */ /* 0x0101e2000c101508 */
[----:B------:R-:W-:Y:S01]  /*b17f0*/  ISETP.LT.AND P4, PT, R27, c[0x0][0x178], !P0 ;  /* 0x00005e001b007a0c */ /* 0x000fe20004781270 */
[----:B0-----:R-:W-:Y:S02]  /*b1800*/  IMAD.WIDE R4, R3, 0x2, R8 ;  /* 0x0000000203047825 */ /* 0x001fe400078e0208 */
[----:B------:R0:W-:Y:S01]  /*b1810*/  @P3 STG.E.U16 [R6.64], R56 ;  /* 0x0000003806003986 */ /* 0x0001e2000c101508 */
[----:B------:R-:W-:-:S03]  /*b1820*/  ISETP.LT.AND P3, PT, R23, c[0x0][0x178], !P0 ;  /* 0x00005e0017007a0c */ /* 0x000fc60004761270 */
[----:B------:R1:W-:Y:S04]  /*b1830*/  @P6 STG.E.U16 [R32.64], R34 ;  /* 0x0000002220006986 */ /* 0x0003e8000c101508 */
[----:B------:R-:W-:Y:S01]  /*b1840*/  @P5 STG.E.U16 [R36.64], R38 ;  /* 0x0000002624005986 */ /* 0x000fe2000c101508 */
[----:B------:R-:W-:Y:S01]  /*b1850*/  ISETP.LT.AND P5, PT, R54, c[0x0][0x178], !P1 ;  /* 0x00005e0036007a0c */ /* 0x000fe20004fa1270 */
[----:B0-----:R-:W-:Y:S01]  /*b1860*/  IMAD.WIDE R6, R3, 0x2, R10 ;  /* 0x0000000203067825 */ /* 0x001fe200078e020a */
[----:B-1----:R-:W-:Y:S02]  /*b1870*/  PRMT R32, R58, 0x7632, R32 ;  /* 0x000076323a207816 */ /* 0x002fe40000000020 */
[----:B------:R-:W-:Y:S02]  /*b1880*/  PRMT R34, R56, 0x7632, R34 ;  /* 0x0000763238227816 */ /* 0x000fe40000000022 */
[----:B--2---:R-:W-:Y:S01]  /*b1890*/  ISETP.GE.AND P0, PT, R48, c[0x0][0x17c], PT ;  /* 0x00005f0030007a0c */ /* 0x004fe20003f06270 */
[----:B------:R0:W-:Y:S04]  /*b18a0*/  @P4 STG.E.U16 [R6.64], R32 ;  /* 0x0000002006004986 */ /* 0x0001e8000c101508 */
[----:B------:R-:W-:Y:S04]  /*b18b0*/  @P3 STG.E.U16 [R4.64], R34 ;  /* 0x0000002204003986 */ /* 0x000fe8000c101508 */
[----:B------:R-:W2:Y:S01]  /*b18c0*/  LDL.LU R48, [R1+0x3664] ;  /* 0x0036640001307983 */ /* 0x000ea20000300800 */
[----:B---3--:R-:W-:-:S03]  /*b18d0*/  ISETP.GE.AND P3, PT, R42, c[0x0][0x17c], PT ;  /* 0x00005f002a007a0c */ /* 0x008fc60003f66270 */
[----:B------:R-:W3:Y:S01]  /*b18e0*/  LDL.LU R42, [R1+0x3668] ;  /* 0x00366800012a7983 */ /* 0x000ee20000300800 */
[----:B0-----:R-:W-:Y:S01]  /*b18f0*/  IMAD.WIDE R6, R0, 0x2, R46 ;  /* 0x0000000200067825 */ /* 0x001fe200078e022e */
[----:B------:R-:W-:-:S04]  /*b1900*/  PRMT R3, R61, 0x7632, R3 ;  /* 0x000076323d037816 */ /* 0x000fc80000000003 */
[----:B------:R0:W-:Y:S04]  /*b1910*/  @P5 STG.E.U16 [R6.64], R61 ;  /* 0x0000003d06005986 */ /* 0x0001e8000c101508 */
[----:B0-----:R-:W4:Y:S01]  /*b1920*/  LDL.LU R61, [R1+0x69c] ;  /* 0x00069c00013d7983 */ /* 0x001f220000300800 */
[----:B------:R-:W-:Y:S02]  /*b1930*/  ISETP.LT.AND P6, PT, R60, c[0x0][0x178], !P1 ;  /* 0x00005e003c007a0c */ /* 0x000fe40004fc1270 */
[----:B------:R-:W-:Y:S01]  /*b1940*/  ISETP.LT.AND P4, PT, R27, c[0x0][0x178], !P1 ;  /* 0x00005e001b007a0c */ /* 0x000fe20004f81270 */
[C---:B------:R-:W-:Y:S01]  /*b1950*/  IMAD.WIDE R32, R0.reuse, 0x2, R44 ;  /* 0x0000000200207825 */ /* 0x040fe200078e022c */
[----:B------:R-:W-:Y:S01]  /*b1960*/  ISETP.LT.AND P1, PT, R23, c[0x0][0x178], !P1 ;  /* 0x00005e0017007a0c */ /* 0x000fe20004f21270 */
[----:B------:R-:W2:Y:S01]  /*b1970*/  LDL.LU R56, [R1+0x65c] ;  /* 0x00065c0001387983 */ /* 0x000ea20000300800 */
[----:B------:R-:W-:Y:S01]  /*b1980*/  PRMT R37, R55, 0x7632, R37 ;  /* 0x0000763237257816 */ /* 0x000fe20000000025 */
[C---:B------:R-:W-:Y:S01]  /*b1990*/  IMAD.WIDE R4, R0.reuse, 0x2, R10 ;  /* 0x0000000200047825 */ /* 0x040fe200078e020a */
[----:B------:R-:W-:-:S05]  /*b19a0*/  IADD3 R34, R0, c[0x0][0x198], RZ ;  /* 0x0000660000227a10 */ /* 0x000fca0007ffe0ff */
[----:B------:R0:W-:Y:S01]  /*b19b0*/  @P6 STG.E.U16 [R32.64], R55 ;  /* 0x0000003720006986 */ /* 0x0001e2000c101508 */
[----:B------:R-:W-:Y:S02]  /*b19c0*/  ISETP.LT.AND P6, PT, R54, c[0x0][0x178], !P2 ;  /* 0x00005e0036007a0c */ /* 0x000fe400057c1270 */
[----:B------:R-:W-:Y:S01]  /*b19d0*/  ISETP.LT.AND P5, PT, R60, c[0x0][0x178], !P2 ;  /* 0x00005e003c007a0c */ /* 0x000fe200057a1270 */
[----:B------:R1:W-:Y:S01]  /*b19e0*/  @P4 STG.E.U16 [R4.64], R57 ;  /* 0x0000003904004986 */ /* 0x0003e2000c101508 */
[----:B------:R-:W-:Y:S02]  /*b19f0*/  ISETP.LT.AND P4, PT, R27, c[0x0][0x178], !P2 ;  /* 0x00005e001b007a0c */ /* 0x000fe40005781270 */
[----:B------:R-:W-:Y:S01]  /*b1a00*/  ISETP.LT.AND P2, PT, R23, c[0x0][0x178], !P2 ;  /* 0x00005e0017007a0c */ /* 0x000fe20005741270 */
[----:B0-----:R-:W2:Y:S01]  /*b1a10*/  LDL.LU R55, [R1+0x60c] ;  /* 0x00060c0001377983 */ /* 0x001ea20000300800 */
[----:B------:R-:W-:-:S04]  /*b1a20*/  IMAD.WIDE R6, R34, 0x2, R46 ;  /* 0x0000000222067825 */ /* 0x000fc800078e022e */
[----:B-1----:R-:W-:Y:S01]  /*b1a30*/  IMAD.WIDE R4, R0, 0x2, R8 ;  /* 0x0000000200047825 */ /* 0x002fe200078e0208 */
[----:B------:R-:W-:-:S03]  /*b1a40*/  PRMT R0, R57, 0x7632, R0 ;  /* 0x0000763239007816 */ /* 0x000fc60000000000 */
[----:B------:R-:W-:Y:S01]  /*b1a50*/  IMAD.WIDE R32, R34, 0x2, R44 ;  /* 0x0000000222207825 */ /* 0x000fe200078e022c */
[----:B------:R0:W-:Y:S01]  /*b1a60*/  @P1 STG.E.U16 [R4.64], R43 ;  /* 0x0000002b04001986 */ /* 0x0001e2000c101508 */
[----:B------:R-:W-:-:S03]  /*b1a70*/  PRMT R36, R43, 0x7632, R36 ;  /* 0x000076322b247816 */ /* 0x000fc60000000024 */
[----:B------:R1:W-:Y:S01]  /*b1a80*/  @P6 STG.E.U16 [R6.64], R3 ;  /* 0x0000000306006986 */ /* 0x0003e2000c101508 */
[----:B------:R-:W-:-:S03]  /*b1a90*/  ISETP.LT.AND P6, PT, R54, c[0x0][0x178], !P0 ;  /* 0x00005e0036007a0c */ /* 0x000fc600047c1270 */
[----:B------:R-:W-:Y:S01]  /*b1aa0*/  @P5 STG.E.U16 [R32.64], R37 ;  /* 0x0000002520005986 */ /* 0x000fe2000c101508 */
[----:B0-----:R-:W-:-:S04]  /*b1ab0*/  IMAD.WIDE R4, R34, 0x2, R10 ;  /* 0x0000000222047825 */ /* 0x001fc800078e020a */
[C---:B-1----:R-:W-:Y:S01]  /*b1ac0*/  IMAD.WIDE R6, R34.reuse, 0x2, R8 ;  /* 0x0000000222067825 */ /* 0x042fe200078e0208 */
[----:B------:R0:W-:Y:S01]  /*b1ad0*/  @P4 STG.E.U16 [R4.64], R0 ;  /* 0x0000000004004986 */ /* 0x0001e2000c101508 */
[----:B------:R-:W-:Y:S02]  /*b1ae0*/  IADD3 R3, R34, c[0x0][0x198], RZ ;  /* 0x0000660022037a10 */ /* 0x000fe40007ffe0ff */
[----:B------:R-:W-:Y:S01]  /*b1af0*/  ISETP.LT.AND P5, PT, R60, c[0x0][0x178], !P0 ;  /* 0x00005e003c007a0c */ /* 0x000fe200047a1270 */
[----:B------:R-:W-:Y:S01]  /*b1b00*/  @P2 STG.E.U16 [R6.64], R36 ;  /* 0x0000002406002986 */ /* 0x000fe2000c101508 */
[----:B------:R-:W-:Y:S02]  /*b1b10*/  ISETP.LT.AND P2, PT, R27, c[0x0][0x178], !P0 ;  /* 0x00005e001b007a0c */ /* 0x000fe40004741270 */
[----:B------:R-:W-:Y:S01]  /*b1b20*/  ISETP.LT.AND P4, PT, R23, c[0x0][0x178], !P0 ;  /* 0x00005e0017007a0c */ /* 0x000fe20004781270 */
[----:B0-----:R-:W-:Y:S01]  /*b1b30*/  IMAD.WIDE R4, R3, 0x2, R46 ;  /* 0x0000000203047825 */ /* 0x001fe200078e022e */
[----:B---3--:R-:W-:-:S02]  /*b1b40*/  ISETP.GE.AND P0, PT, R42, c[0x0][0x17c], PT ;  /* 0x00005f002a007a0c */ /* 0x008fc40003f06270 */
[----:B------:R-:W3:Y:S01]  /*b1b50*/  LDL.LU R42, [R1+0x366c] ;  /* 0x00366c00012a7983 */ /* 0x000ee20000300800 */
[----:B----4-:R-:W-:-:S03]  /*b1b60*/  PRMT R0, R61, 0x7632, R0 ;  /* 0x000076323d007816 */ /* 0x010fc60000000000 */
[----:B------:R0:W-:Y:S04]  /*b1b70*/  @P6 STG.E.U16 [R4.64], R61 ;  /* 0x0000003d04006986 */ /* 0x0001e8000c101508 */
[----:B0-----:R-:W4:Y:S01]  /*b1b80*/  LDL.LU R61, [R1+0x68c] ;  /* 0x00068c00013d7983 */ /* 0x001f220000300800 */
[----:B------:R-:W-:-:S03]  /*b1b90*/  IMAD.WIDE R6, R3, 0x2, R44 ;  /* 0x0000000203067825 */ /* 0x000fc600078e022c */
[----:B------:R-:W4:Y:S01]  /*b1ba0*/  LDL.LU R37, [R1+0x3670] ;  /* 0x0036700001257983 */ /* 0x000f220000300800 */
[C---:B------:R-:W-:Y:S01]  /*b1bb0*/  IMAD.WIDE R4, R3.reuse, 0x2, R10 ;  /* 0x0000000203047825 */ /* 0x040fe200078e020a */
[----:B--2---:R-:W-:Y:S02]  /*b1bc0*/  PRMT R32, R56, 0x7632, R32 ;  /* 0x0000763238207816 */ /* 0x004fe40000000020 */
[----:B------:R0:W-:Y:S01]  /*b1bd0*/  @P5 STG.E.U16 [R6.64], R56 ;  /* 0x0000003806005986 */ /* 0x0001e2000c101508 */
[C---:B------:R-:W-:Y:S02]  /*b1be0*/  IADD3 R33, R3.reuse, c[0x0][0x198], RZ ;  /* 0x0000660003217a10 */ /* 0x040fe40007ffe0ff */
[----:B------:R-:W-:Y:S01]  /*b1bf0*/  ISETP.LT.AND P5, PT, R54, c[0x0][0x178], !P3 ;  /* 0x00005e0036007a0c */ /* 0x000fe20005fa1270 */
[----:B------:R1:W-:Y:S01]  /*b1c00*/  @P2 STG.E.U16 [R4.64], R55 ;  /* 0x0000003704002986 */ /* 0x0003e2000c101508 */
[----:B0-----:R-:W-:Y:S01]  /*b1c10*/  IMAD.WIDE R6, R3, 0x2, R8 ;  /* 0x0000000203067825 */ /* 0x001fe200078e0208 */
[----:B------:R-:W-:-:S02]  /*b1c20*/  PRMT R3, R55, 0x7632, R3 ;  /* 0x0000763237037816 */ /* 0x000fc40000000003 */
[----:B------:R-:W2:Y:S04]  /*b1c30*/  LDL.LU R56, [R1+0x64c] ;  /* 0x00064c0001387983 */ /* 0x000ea80000300800 */
[----:B-1----:R-:W2:Y:S01]  /*b1c40*/  LDL.LU R55, [R1+0x5fc] ;  /* 0x0005fc0001377983 */ /* 0x002ea20000300800 */
[----:B------:R-:W-:Y:S02]  /*b1c50*/  ISETP.LT.AND P6, PT, R60, c[0x0][0x178], !P3 ;  /* 0x00005e003c007a0c */ /* 0x000fe40005fc1270 */
[----:B------:R-:W-:Y:S01]  /*b1c60*/  ISETP.LT.AND P2, PT, R27, c[0x0][0x178], !P3 ;  /* 0x00005e001b007a0c */ /* 0x000fe20005f41270 */
[----:B------:R-:W-:Y:S01]  /*b1c70*/  IMAD.WIDE R4, R33, 0x2, R46 ;  /* 0x0000000221047825 */ /* 0x000fe200078e022e */
[----:B------:R-:W-:Y:S01]  /*b1c80*/  ISETP.GE.AND P1, PT, R48, c[0x0][0x17c], PT ;  /* 0x00005f0030007a0c */ /* 0x000fe20003f26270 */
[----:B------:R0:W-:Y:S01]  /*b1c90*/  @P4 STG.E.U16 [R6.64], R39 ;  /* 0x0000002706004986 */ /* 0x0001e2000c101508 */
[----:B------:R-:W-:-:S03]  /*b1ca0*/  ISETP.LT.AND P3, PT, R23, c[0x0][0x178], !P3 ;  /* 0x00005e0017007a0c */ /* 0x000fc60005f61270 */
[----:B------:R1:W-:Y:S01]  /*b1cb0*/  @P5 STG.E.U16 [R4.64], R0 ;  /* 0x0000000004005986 */ /* 0x0003e2000c101508 */
[----:B------:R-:W-:-:S03]  /*b1cc0*/  ISETP.LT.AND P4, PT, R54, c[0x0][0x178], !P1 ;  /* 0x00005e0036007a0c */ /* 0x000fc60004f81270 */
[----:B------:R-:W2:Y:S01]  /*b1cd0*/  LDL.LU R43, [R1+0x3674] ;  /* 0x00367400012b7983 */ /* 0x000ea20000300800 */
[----:B0-----:R-:W-:-:S04]  /*b1ce0*/  IMAD.WIDE R6, R33, 0x2, R44 ;  /* 0x0000000221067825 */ /* 0x001fc800078e022c */
[C---:B-1----:R-:W-:Y:S01]  /*b1cf0*/  IMAD.WIDE R4, R33.reuse, 0x2, R10 ;  /* 0x0000000221047825 */ /* 0x042fe200078e020a */
[----:B------:R-:W-:Y:S01]  /*b1d00*/  IADD3 R0, R33, c[0x0][0x198], RZ ;  /* 0x0000660021007a10 */ /* 0x000fe20007ffe0ff */
[----:B------:R0:W-:Y:S01]  /*b1d10*/  @P6 STG.E.U16 [R6.64], R32 ;  /* 0x0000002006006986 */ /* 0x0001e2000c101508 */
[----:B------:R-:W-:-:S03]  /*b1d20*/  PRMT R34, R39, 0x7632, R34 ;  /* 0x0000763227227816 */ /* 0x000fc60000000022 */
[----:B------:R-:W-:Y:S01]  /*b1d30*/  @P2 STG.E.U16 [R4.64], R3 ;  /* 0x0000000304002986 */ /* 0x000fe2000c101508 */
[----:B0-----:R-:W-:-:S04]  /*b1d40*/  IMAD.WIDE R6, R33, 0x2, R8 ;  /* 0x0000000221067825 */ /* 0x001fc800078e0208 */
[----:B------:R-:W-:Y:S01]  /*b1d50*/  IMAD.WIDE R32, R0, 0x2, R46 ;  /* 0x0000000200207825 */ /* 0x000fe200078e022e */
[----:B------:R-:W-:Y:S01]  /*b1d60*/  @P3 STG.E.U16 [R6.64], R34 ;  /* 0x0000002206003986 */ /* 0x000fe2000c101508 */
[----:B---3--:R-:W-:-:S03]  /*b1d70*/  ISETP.GE.AND P2, PT, R42, c[0x0][0x17c], PT ;  /* 0x00005f002a007a0c */ /* 0x008fc60003f46270 */
[----:B------:R-:W3:Y:S04]  /*b1d80*/  LDL.LU R42, [R1+0x3678] ;  /* 0x00367800012a7983 */ /* 0x000ee80000300800 */
[----:B----4-:R0:W-:Y:S02]  /*b1d90*/  @P4 STG.E.U16 [R32.64], R61 ;  /* 0x0000003d20004986 */ /* 0x0101e4000c101508 */
[----:B0-----:R-:W-:Y:S02]  /*b1da0*/  PRMT R32, R61, 0x7632, R32 ;  /* 0x000076323d207816 */ /* 0x001fe40000000020 */
[----:B------:R-:W4:Y:S01]  /*b1db0*/  LDL.LU R61, [R1+0x6bc] ;  /* 0x0006bc00013d7983 */ /* 0x000f220000300800 */
[----:B------:R-:W-:Y:S02]  /*b1dc0*/  ISETP.LT.AND P5, PT, R60, c[0x0][0x178], !P1 ;  /* 0x00005e003c007a0c */ /* 0x000fe40004fa1270 */
[----:B------:R-:W-:Y:S01]  /*b1dd0*/  ISETP.LT.AND P6, PT, R27, c[0x0][0x178], !P1 ;  /* 0x00005e001b007a0c */ /* 0x000fe20004fc1270 */
[----:B------:R-:W-:Y:S01]  /*b1de0*/  IMAD.WIDE R4, R0, 0x2, R44 ;  /* 0x0000000200047825 */ /* 0x000fe200078e022c */
[----:B------:R-:W-:-:S02]  /*b1df0*/  ISETP.LT.AND P3, PT, R23, c[0x0][0x178], !P1 ;  /* 0x00005e0017007a0c */ /* 0x000fc40004f61270 */
[----:B------:R-:W-:Y:S01]  /*b1e00*/  ISETP.GE.AND P1, PT, R37, c[0x0][0x17c], PT ;  /* 0x00005f0025007a0c */ /* 0x000fe20003f26270 */
[----:B------:R-:W-:Y:S01]  /*b1e10*/  IMAD.WIDE R6, R0, 0x2, R10 ;  /* 0x0000000200067825 */ /* 0x000fe200078e020a */
[----:B------:R-:W4:Y:S01]  /*b1e20*/  LDL.LU R37, [R1+0x367c] ;  /* 0x00367c0001257983 */ /* 0x000f220000300800 */
[----:B------:R-:W-:-:S03]  /*b1e30*/  ISETP.LT.AND P4, PT, R54, c[0x0][0x178], !P0 ;  /* 0x00005e0036007a0c */ /* 0x000fc60004781270 */
[----:B------:R-:W4:Y:S04]  /*b1e40*/  LDL.LU R58, [R1+0x67c] ;  /* 0x00067c00013a7983 */ /* 0x000f280000300800 */
[----:B------:R-:W4:Y:S01]  /*b1e50*/  LDL.LU R57, [R1+0x62c] ;  /* 0x00062c0001397983 */ /* 0x000f220000300800 */
[----:B--2---:R-:W-:-:S03]  /*b1e60*/  PRMT R33, R56, 0x7632, R33 ;  /* 0x0000763238217816 */ /* 0x004fc60000000021 */
[----:B------:R0:W-:Y:S01]  /*b1e70*/  @P5 STG.E.U16 [R4.64], R56 ;  /* 0x0000003804005986 */ /* 0x0001e2000c101508 */
[----:B------:R-:W-:-:S03]  /*b1e80*/  IADD3 R3, R0, c[0x0][0x198], RZ ;  /* 0x0000660000037a10 */ /* 0x000fc60007ffe0ff */
[----:B------:R1:W-:Y:S01]  /*b1e90*/  @P6 STG.E.U16 [R6.64], R55 ;  /* 0x0000003706006986 */ /* 0x0003e2000c101508 */
[----:B------:R-:W-:Y:S02]  /*b1ea0*/  ISETP.LT.AND P6, PT, R60, c[0x0][0x178], !P0 ;  /* 0x00005e003c007a0c */ /* 0x000fe400047c1270 */
[----:B------:R-:W-:Y:S01]  /*b1eb0*/  ISETP.LT.AND P5, PT, R27, c[0x0][0x178], !P0 ;  /* 0x00005e001b007a0c */ /* 0x000fe200047a1270 */
[----:B0-----:R-:W-:Y:S01]  /*b1ec0*/  IMAD.WIDE R4, R0, 0x2, R8 ;  /* 0x0000000200047825 */ /* 0x001fe200078e0208 */
[----:B------:R-:W2:Y:S04]  /*b1ed0*/  LDL.LU R56, [R1+0x56c] ;  /* 0x00056c0001387983 */ /* 0x000ea80000300800 */
[----:B------:R0:W-:Y:S01]  /*b1ee0*/  @P3 STG.E.U16 [R4.64], R35 ;  /* 0x0000002304003986 */ /* 0x0001e2000c101508 */
[----:B------:R-:W-:Y:S01]  /*b1ef0*/  ISETP.LT.AND P3, PT, R23, c[0x0][0x178], !P0 ;  /* 0x00005e0017007a0c */ /* 0x000fe20004761270 */
[----:B-1----:R-:W-:Y:S01]  /*b1f00*/  IMAD.WIDE R6, R3, 0x2, R46 ;  /* 0x0000000203067825 */ /* 0x002fe200078e022e */
[----:B------:R-:W-:-:S04]  /*b1f10*/  PRMT R34, R55, 0x7632, R34 ;  /* 0x0000763237227816 */ /* 0x000fc80000000022 */
[----:B------:R1:W-:Y:S01]  /*b1f20*/  @P4 STG.E.U16 [R6.64], R32 ;  /* 0x0000002006004986 */ /* 0x0003e2000c101508 */
[----:B0-----:R-:W-:Y:S01]  /*b1f30*/  IMAD.WIDE R4, R3, 0x2, R44 ;  /* 0x0000000203047825 */ /* 0x001fe200078e022c */
[----:B------:R-:W-:-:S04]  /*b1f40*/  PRMT R35, R35, 0x7632, R35 ;  /* 0x0000763223237816 */ /* 0x000fc80000000023 */
[----:B------:R0:W-:Y:S01]  /*b1f50*/  @P6 STG.E.U16 [R4.64], R33 ;  /* 0x0000002104006986 */ /* 0x0001e2000c101508 */
[C---:B-1----:R-:W-:Y:S01]  /*b1f60*/  IMAD.WIDE R6, R3.reuse, 0x2, R10 ;  /* 0x0000000203067825 */ /* 0x042fe200078e020a */
[----:B------:R-:W-:Y:S02]  /*b1f70*/  ISETP.LT.AND P4, PT, R54, c[0x0][0x178], !P2 ;  /* 0x00005e0036007a0c */ /* 0x000fe40005781270 */
[C---:B------:R-:W-:Y:S02]  /*b1f80*/  IADD3 R0, R3.reuse, c[0x0][0x198], RZ ;  /* 0x0000660003007a10 */ /* 0x040fe40007ffe0ff */
[----:B------:R1:W-:Y:S01]  /*b1f90*/  @P5 STG.E.U16 [R6.64], R34 ;  /* 0x0000002206005986 */ /* 0x0003e2000c101508 */
[----:B0-----:R-:W-:-:S05]  /*b1fa0*/  IMAD.WIDE R4, R3, 0x2, R8 ;  /* 0x0000000203047825 */ /* 0x001fca00078e0208 */
[----:B------:R-:W-:Y:S01]  /*b1fb0*/  @P3 STG.E.U16 [R4.64], R35 ;  /* 0x0000002304003986 */ /* 0x000fe2000c101508 */
[----:B-1----:R-:W-:Y:S01]  /*b1fc0*/  IMAD.WIDE R6, R0, 0x2, R46 ;  /* 0x0000000200067825 */ /* 0x002fe200078e022e */
[----:B---3--:R-:W-:Y:S02]  /*b1fd0*/  ISETP.GE.AND P3, PT, R42, c[0x0][0x17c], PT ;  /* 0x00005f002a007a0c */ /* 0x008fe40003f66270 */
[----:B------:R-:W3:Y:S04]  /*b1fe0*/  LDL.LU R42, [R1+0x3680] ;  /* 0x00368000012a7983 */ /* 0x000ee80000300800 */
[----:B------:R-:W3:Y:S04]  /*b1ff0*/  LDL.LU R55, [R1+0x710] ;  /* 0x0007100001377983 */ /* 0x000ee80000300800 */
[----:B----4-:R0:W-:Y:S01]  /*b2000*/  @P4 STG.E.U16 [R6.64], R61 ;  /* 0x0000003d06004986 */ /* 0x0101e2000c101508 */
[----:B------:R-:W-:-:S02]  /*b2010*/  PRMT R36, R61, 0x7632, R36 ;  /* 0x000076323d247816 */ /* 0x000fc40000000024 */
[----:B------:R-:W-:Y:S02]  /*b2020*/  ISETP.LT.AND P5, PT, R60, c[0x0][0x178], !P2 ;  /* 0x00005e003c007a0c */ /* 0x000fe400057a1270 */
[----:B------:R-:W-:Y:S01]  /*b2030*/  ISETP.LT.AND P6, PT, R27, c[0x0][0x178], !P2 ;  /* 0x00005e001b007a0c */ /* 0x000fe200057c1270 */
[----:B------:R-:W-:Y:S01]  /*b2040*/  IMAD.WIDE R32, R0, 0x2, R44 ;  /* 0x0000000200207825 */ /* 0x000fe200078e022c */
[----:B------:R1:W4:Y:S04]  /*b2050*/  LDS.128 R4, [R2] ;  /* 0x0000000002047984 */ /* 0x0003280000000c00 */
[----:B0-----:R-:W4:Y:S01]  /*b2060*/  LDL.LU R61, [R1+0x6d0] ;  /* 0x0006d000013d7983 */ /* 0x001f220000300800 */
[----:B------:R-:W-:Y:S02]  /*b2070*/  ISETP.LT.AND P2, PT, R23, c[0x0][0x178], !P2 ;  /* 0x00005e0017007a0c */ /* 0x000fe40005741270 */
[----:B------:R-:W-:Y:S01]  /*b2080*/  ISETP.LT.AND P4, PT, R54, c[0x0][0x178], !P1 ;  /* 0x00005e0036007a0c */ /* 0x000fe20004f81270 */
[----:B-1----:R-:W-:-:S04]  /*b2090*/  IMAD.WIDE R2, R0, 0x2, R10 ;  /* 0x0000000200027825 */ /* 0x002fc800078e020a */
[C---:B------:R-:W-:Y:S01]  /*b20a0*/  IMAD.WIDE R34, R0.reuse, 0x2, R8 ;  /* 0x0000000200227825 */ /* 0x040fe200078e0208 */
[----:B------:R-:W-:Y:S01]  /*b20b0*/  IADD3 R0, R0, c[0x0][0x198], RZ ;  /* 0x0000660000007a10 */ /* 0x000fe20007ffe0ff */
[----:B------:R-:W-:Y:S04]  /*b20c0*/  @P5 STG.E.U16 [R32.64], R58 ;  /* 0x0000003a20005986 */ /* 0x000fe8000c101508 */
[----:B------:R0:W-:Y:S01]  /*b20d0*/  @P6 STG.E.U16 [R2.64], R57 ;  /* 0x0000003902006986 */ /* 0x0001e2000c101508 */
[----:B------:R-:W-:Y:S02]  /*b20e0*/  ISETP.LT.AND P5, PT, R60, c[0x0][0x178], !P1 ;  /* 0x00005e003c007a0c */ /* 0x000fe40004fa1270 */
[----:B------:R-:W-:Y:S01]  /*b20f0*/  ISETP.GE.AND P0, PT, R43, c[0x0][0x17c], PT ;  /* 0x00005f002b007a0c */ /* 0x000fe20003f06270 */
[----:B0-----:R-:W-:Y:S01]  /*b2100*/  IMAD.WIDE R2, R0, 0x2, R46 ;  /* 0x0000000200027825 */ /* 0x001fe200078e022e */
[----:B--2---:R-:W-:Y:S01]  /*b2110*/  @P2 STG.E.U16 [R34.64], R56 ;  /* 0x0000003822002986 */ /* 0x004fe2000c101508 */
[----:B------:R-:W-:-:S03]  /*b2120*/  ISETP.LT.AND P6, PT, R27, c[0x0][0x178], !P1 ;  /* 0x00005e001b007a0c */ /* 0x000fc60004fc1270 */
[----:B------:R0:W-:Y:S01]  /*b2130*/  @P4 STG.E.U16 [R2.64], R36 ;  /* 0x0000002402004986 */ /* 0x0001e2000c101508 */
[----:B------:R-:W-:Y:S02]  /*b2140*/  ISETP.LT.AND P1, PT, R23, c[0x0][0x178], !P1 ;  /* 0x00005e0017007a0c */ /* 0x000fe40004f21270 */
[----:B------:R-:W-:Y:S01]  /*b2150*/  ISETP.LT.AND P4, PT, R54, c[0x0][0x178], !P0 ;  /* 0x00005e0036007a0c */ /* 0x000fe20004781270 */
[----:B------:R-:W-:Y:S01]  /*b2160*/  IMAD.WIDE R32, R0, 0x2, R44 ;  /* 0x0000000200207825 */ /* 0x000fe200078e022c */
[----:B------:R-:W-:Y:S01]  /*b2170*/  PRMT R39, R58, 0x7632, R39 ;  /* 0x000076323a277816 */ /* 0x000fe20000000027 */
[----:B------:R-:W2:Y:S01]  /*b2180*/  LDL.LU R43, [R1+0x3684] ;  /* 0x00368400012b7983 */ /* 0x000ea20000300800 */
[----:B0-----:R-:W-:-:S03]  /*b2190*/  PRMT R3, R56, 0x7632, R3 ;  /* 0x0000763238037816 */ /* 0x001fc60000000003 */
[----:B------:R-:W0:Y:S01]  /*b21a0*/  S2R R56, SR_TID.X ;  /* 0x0000000000387919 */ /* 0x000e220000002100 */
[C---:B------:R-:W-:Y:S01]  /*b21b0*/  IADD3 R2, R0.reuse, c[0x0][0x198], RZ ;  /* 0x0000660000027a10 */ /* 0x040fe20007ffe0ff */
[C---:B------:R-:W-:Y:S01]  /*b21c0*/  IMAD.WIDE R34, R0.reuse, 0x2, R10 ;  /* 0x0000000200227825 */ /* 0x040fe200078e020a */
[----:B------:R-:W-:Y:S02]  /*b21d0*/  ISETP.GE.AND P2, PT, R37, c[0x0][0x17c], PT ;  /* 0x00005f0025007a0c */ /* 0x000fe40003f46270 */
[----:B------:R-:W-:Y:S01]  /*b21e0*/  PRMT R38, R57, 0x7632, R38 ;  /* 0x0000763239267816 */ /* 0x000fe20000000026 */
[----:B------:R-:W-:Y:S01]  /*b21f0*/  IMAD.WIDE R36, R0, 0x2, R8 ;  /* 0x0000000200247825 */ /* 0x000fe200078e0208 */
[----:B------:R1:W-:Y:S01]  /*b2200*/  @P5 STG.E.U16 [R32.64], R39 ;  /* 0x0000002720005986 */ /* 0x0003e2000c101508 */
[----:B------:R-:W-:-:S03]  /*b2210*/  ISETP.LT.AND P5, PT, R60, c[0x0][0x178], !P0 ;  /* 0x00005e003c007a0c */ /* 0x000fc600047a1270 */
[----:B------:R0:W-:Y:S01]  /*b2220*/  @P6 STG.E.U16 [R34.64], R38 ;  /* 0x0000002622006986 */ /* 0x0001e2000c101508 */
[----:B------:R-:W-:-:S03]  /*b2230*/  ISETP.LT.AND P6, PT, R23, c[0x0][0x178], !P0 ;  /* 0x00005e0017007a0c */ /* 0x000fc600047c1270 */
[----:B------:R0:W-:Y:S01]  /*b2240*/  @P1 STG.E.U16 [R36.64], R3 ;  /* 0x0000000324001986 */ /* 0x0001e2000c101508 */
[C---:B-1----:R-:W-:Y:S01]  /*b2250*/  IMAD.WIDE R32, R2.reuse, 0x2, R46 ;  /* 0x0000000202207825 */ /* 0x042fe200078e022e */
[----:B------:R-:W-:Y:S02]  /*b2260*/  ISETP.LT.AND P1, PT, R27, c[0x0][0x178], !P0 ;  /* 0x00005e001b007a0c */ /* 0x000fe40004721270 */
[C---:B------:R-:W-:Y:S01]  /*b2270*/  IADD3 R0, R2.reuse, c[0x0][0x198], RZ ;  /* 0x0000660002007a10 */ /* 0x040fe20007ffe0ff */
[----:B0-----:R-:W-:Y:S01]  /*b2280*/  IMAD.WIDE R38, R2, 0x2, R44 ;  /* 0x0000000202267825 */ /* 0x001fe200078e022c */
[----:B------:R-:W-:-:S03]  /*b2290*/  LOP3.LUT R57, R56, 0x1f, RZ, 0xc0, !PT ;  /* 0x0000001f38397812 */ /* 0x000fc600078ec0ff */
[----:B------:R-:W-:-:S04]  /*b22a0*/  IMAD.WIDE R36, R2, 0x2, R10 ;  /* 0x0000000202247825 */ /* 0x000fc800078e020a */
[----:B------:R-:W-:Y:S02]  /*b22b0*/  IMAD.SHL.U32 R56, R56, 0x100, RZ ;  /* 0x0000010038387824 */ /* 0x000fe400078e00ff */
[----:B------:R-:W-:-:S03]  /*b22c0*/  IMAD.WIDE R2, R2, 0x2, R8 ;  /* 0x0000000202027825 */ /* 0x000fc600078e0208 */
[----:B------:R-:W-:-:S05]  /*b22d0*/  LOP3.LUT R56, R56, 0x600, RZ, 0xc0, !PT ;  /* 0x0000060038387812 */ /* 0x000fca00078ec0ff */
[----:B------:R-:W-:Y:S02]  /*b22e0*/  IMAD R56, R57, 0x10, R56 ;  /* 0x0000001039387824 */ /* 0x000fe400078e0238 */
[----:B------:R-:W2:Y:S03]  /*b22f0*/  LDL.LU R57, [R1+0x700] ;  /* 0x0007000001397983 */ /* 0x000ea60000300800 */
[----:B------:R-:W-:Y:S02]  /*b2300*/  LOP3.LUT R56, R56, 0x20, RZ, 0x3c, !PT ;  /* 0x0000002038387812 */ /* 0x000fe400078e3cff */
[----:B------:R-:W-:Y:S01]  /*b2310*/  PRMT R41, R28, 0x7632, R41 ;  /* 0x000076321c297816 */ /* 0x000fe20000000029 */
[----:B---3--:R-:W-:Y:S01]  /*b2320*/  @P4 STG.E.U16 [R32.64], R55 ;  /* 0x0000003720004986 */ /* 0x008fe2000c101508 */
[----:B------:R-:W-:Y:S02]  /*b2330*/  ISETP.LT.AND P4, PT, R54, c[0x0][0x178], !P3 ;  /* 0x00005e0036007a0c */ /* 0x000fe40005f81270 */
[----:B------:R-:W-:Y:S01]  /*b2340*/  PRMT R40, R55, 0x7632, R40 ;  /* 0x0000763237287816 */ /* 0x000fe20000000028 */
[----:B------:R0:W1:Y:S01]  /*b2350*/  LDS.128 R32, [R56] ;  /* 0x0000000038207984 */ /* 0x0000620000000c00 */
[----:B------:R-:W-:-:S03]  /*b2360*/  ISETP.GE.AND P0, PT, R42, c[0x0][0x17c], PT ;  /* 0x00005f002a007a0c */ /* 0x000fc60003f06270 */
[----:B------:R-:W3:Y:S04]  /*b2370*/  LDL.LU R42, [R1+0x3688] ;  /* 0x00368800012a7983 */ /* 0x000ee80000300800 */
[----:B0-----:R-:W3:Y:S04]  /*b2380*/  LDL.LU R56, [R1+0x6c0] ;  /* 0x0006c00001387983 */ /* 0x001ee80000300800 */
[----:B------:R-:W3:Y:S04]  /*b2390*/  LDL.LU R50, [R1+0x368c] ;  /* 0x00368c0001327983 */ /* 0x000ee80000300800 */
[----:B----4-:R0:W-:Y:S04]  /*b23a0*/  @P5 STG.E.U16 [R38.64], R61 ;  /* 0x0000003d26005986 */ /* 0x0101e8000c101508 */
[----:B------:R-:W-:Y:S04]  /*b23b0*/  @P1 STG.E.U16 [R36.64], R28 ;  /* 0x0000001c24001986 */ /* 0x000fe8000c101508 */
[----:B------:R-:W-:Y:S01]  /*b23c0*/  @P6 STG.E.U16 [R2.64], R4 ;  /* 0x0000000402006986 */ /* 0x000fe2000c101508 */
[----:B0-----:R-:W-:-:S05]  /*b23d0*/  IMAD.WIDE R38, R0, 0x2, R46 ;  /* 0x0000000200267825 */ /* 0x001fca00078e022e */
[----:B------:R0:W-:Y:S02]  /*b23e0*/  @P4 STG.E.U16 [R38.64], R40 ;  /* 0x0000002826004986 */ /* 0x0001e4000c101508 */
[----:B0-----:R-:W-:Y:S02]  /*b23f0*/  PRMT R40, R61, 0x7632, R40 ;  /* 0x000076323d287816 */ /* 0x001fe40000000028 */
[----:B------:R-:W0:Y:S01]  /*b2400*/  S2R R61, SR_TID.X ;  /* 0x00000000003d7919 */ /* 0x000e220000002100 */
[----:B------:R-:W-:Y:S02]  /*b2410*/  ISETP.LT.AND P5, PT, R60, c[0x0][0x178], !P3 ;  /* 0x00005e003c007a0c */ /* 0x000fe40005fa1270 */
[----:B------:R-:W-:Y:S02]  /*b2420*/  ISETP.LT.AND P6, PT, R27, c[0x0][0x178], !P3 ;  /* 0x00005e001b007a0c */ /* 0x000fe40005fc1270 */
[----:B------:R-:W-:Y:S01]  /*b2430*/  ISETP.LT.AND P4, PT, R23, c[0x0][0x178], !P3 ;  /* 0x00005e0017007a0c */ /* 0x000fe20005f81270 */
[----:B------:R-:W-:Y:S01]  /*b2440*/  IMAD.WIDE R36, R0, 0x2, R44 ;  /* 0x0000000200247825 */ /* 0x000fe200078e022c */
[----:B------:R-:W-:-:S03]  /*b2450*/  PRMT R28, R4, 0x7632, R28 ;  /* 0x00007632041c7816 */ /* 0x000fc6000000001c */
[----:B------:R-:W-:Y:S01]  /*b2460*/  IMAD.WIDE R2, R0, 0x2, R10 ;  /* 0x0000000200027825 */ /* 0x000fe200078e020a */
[----:B0-----:R-:W-:-:S03]  /*b2470*/  LOP3.LUT R55, R61, 0x1f, RZ, 0xc0, !PT ;  /* 0x0000001f3d377812 */ /* 0x001fc600078ec0ff */
[----:B------:R-:W-:-:S05]  /*b2480*/  IMAD.SHL.U32 R61, R61, 0x100, RZ ;  /* 0x000001003d3d7824 */ /* 0x000fca00078e00ff */
[----:B------:R-:W-:Y:S01]  /*b2490*/  LOP3.LUT R61, R61, 0x600, RZ, 0xc0, !PT ;  /* 0x000006003d3d7812 */ /* 0x000fe200078ec0ff */
[----:B------:R-:W-:-:S04]  /*b24a0*/  IMAD.WIDE R38, R0, 0x2, R8 ;  /* 0x0000000200267825 */ /* 0x000fc800078e0208 */
[----:B------:R-:W-:Y:S01]  /*b24b0*/  IMAD R61, R55, 0x10, R61 ;  /* 0x00000010373d7824 */ /* 0x000fe200078e023d */
[----:B------:R-:W-:Y:S04]  /*b24c0*/  @P5 STG.E.U16 [R36.64], R40 ;  /* 0x0000002824005986 */ /* 0x000fe8000c101508 */
[----:B------:R-:W-:Y:S01]  /*b24d0*/  LOP3.LUT R61, R61, 0x40, RZ, 0x3c, !PT ;  /* 0x000000403d3d7812 */ /* 0x000fe200078e3cff */
[----:B------:R-:W-:Y:S04]  /*b24e0*/  @P6 STG.E.U16 [R2.64], R41 ;  /* 0x0000002902006986 */ /* 0x000fe8000c101508 */
[----:B------:R-:W-:Y:S04]  /*b24f0*/  @P4 STG.E.U16 [R38.64], R28 ;  /* 0x0000001c26004986 */ /* 0x000fe8000c101508 */
[----:B------:R0:W4:Y:S04]  /*b2500*/  LDS.128 R36, [R61] ;  /* 0x000000003d247984 */ /* 0x0001280000000c00 */
[----:B0-----:R-:W4:Y:S04]  /*b2510*/  LDL.LU R61, [R1+0x6f0] ;  /* 0x0006f000013d7983 */ /* 0x001f280000300800 */
[----:B------:R-:W4:Y:S04]  /*b2520*/  LDL.LU R55, [R1+0x6a0] ;  /* 0x0006a00001377983 */ /* 0x000f280000300800 */
[----:B------:R-:W4:Y:S01]  /*b2530*/  LDL.LU R52, [R1+0x3690] ;  /* 0x0036900001347983 */ /* 0x000f220000300800 */
[----:B------:R-:W-:-:S02]  /*b2540*/  ISETP.LT.AND P3, PT, R54, c[0x0][0x178], !P2 ;  /* 0x00005e0036007a0c */ /* 0x000fc40005761270 */
[----:B------:R-:W-:Y:S02]  /*b2550*/  IADD3 R4, R0, c[0x0][0x198], RZ ;  /* 0x0000660000047a10 */ /* 0x000fe40007ffe0ff */
[----:B------:R-:W-:Y:S02]  /*b2560*/  ISETP.LT.AND P5, PT, R60, c[0x0][0x178], !P2 ;  /* 0x00005e003c007a0c */ /* 0x000fe400057a1270 */
[----:B------:R-:W-:Y:S01]  /*b2570*/  ISETP.LT.AND P4, PT, R27, c[0x0][0x178], !P2 ;  /* 0x00005e001b007a0c */ /* 0x000fe20005781270 */
[C---:B------:R-:W-:Y:S01]  /*b2580*/  IMAD.WIDE R2, R4.reuse, 0x2, R46 ;  /* 0x0000000204027825 */ /* 0x040fe200078e022e */
[----:B------:R-:W-:Y:S02]  /*b2590*/  ISETP.LT.AND P2, PT, R23, c[0x0][0x178], !P2 ;  /* 0x00005e0017007a0c */ /* 0x000fe40005741270 */
[----:B--2---:R-:W-:Y:S01]  /*b25a0*/  ISETP.GE.AND P1, PT, R43, c[0x0][0x17c], PT ;  /* 0x00005f002b007a0c */ /* 0x004fe20003f26270 */
[----:B------:R-:W-:Y:S02]  /*b25b0*/  IMAD.WIDE R40, R4, 0x2, R10 ;  /* 0x0000000204287825 */ /* 0x000fe400078e020a */
[----:B------:R0:W-:Y:S01]  /*b25c0*/  @P3 STG.E.U16 [R2.64], R57 ;  /* 0x0000003902003986 */ /* 0x0001e2000c101508 */
[----:B------:R-:W-:Y:S01]  /*b25d0*/  ISETP.LT.AND P6, PT, R54, c[0x0][0x178], !P0 ;  /* 0x00005e0036007a0c */ /* 0x000fe200047c1270 */
[C---:B0-----:R-:W-:Y:S01]  /*b25e0*/  IMAD.WIDE R2, R4.reuse, 0x2, R44 ;  /* 0x0000000204027825 */ /* 0x041fe200078e022c */
[----:B------:R-:W-:-:S05]  /*b25f0*/  IADD3 R0, R4, c[0x0][0x198], RZ ;  /* 0x0000660004007a10 */ /* 0x000fca0007ffe0ff */
[----:B------:R-:W-:Y:S01]  /*b2600*/  IMAD.WIDE R48, R0, 0x2, R46 ;  /* 0x0000000200307825 */ /* 0x000fe200078e022e */
[----:B---3--:R-:W-:-:S03]  /*b2610*/  ISETP.GE.AND P3, PT, R42, c[0x0][0x17c], PT ;  /* 0x00005f002a007a0c */ /* 0x008fc60003f66270 */
[----:B------:R-:W-:Y:S01]  /*b2620*/  IMAD.WIDE R42, R4, 0x2, R8 ;  /* 0x00000002042a7825 */ /* 0x000fe200078e0208 */
[----:B------:R-:W-:Y:S04]  /*b2630*/  @P5 STG.E.U16 [R2.64], R56 ;  /* 0x0000003802005986 */ /* 0x000fe8000c101508 */
[----:B------:R0:W-:Y:S04]  /*b2640*/  @P4 STG.E.U16 [R40.64], R16 ;  /* 0x0000001028004986 */ /* 0x0001e8000c101508 */
[----:B-1----:R1:W-:Y:S01]  /*b2650*/  @P2 STG.E.U16 [R42.64], R32 ;  /* 0x000000202a002986 */ /* 0x0023e2000c101508 */
[----:B------:R-:W-:-:S02]  /*b2660*/  ISETP.LT.AND P2, PT, R60, c[0x0][0x178], !P0 ;  /* 0x00005e003c007a0c */ /* 0x000fc40004741270 */
[----:B------:R-:W-:Y:S01]  /*b2670*/  PRMT R4, R57, 0x7632, R4 ;  /* 0x0000763239047816 */ /* 0x000fe20000000004 */
[----:B0-----:R-:W-:Y:S01]  /*b2680*/  IMAD.WIDE R40, R0, 0x2, R44 ;  /* 0x0000000200287825 */ /* 0x001fe200078e022c */
[----:B-1----:R-:W-:-:S03]  /*b2690*/  PRMT R32, R56, 0x7632, R32 ;  /* 0x0000763238207816 */ /* 0x002fc60000000020 */
[----:B------:R-:W-:Y:S01]  /*b26a0*/  @P6 STG.E.U16 [R48.64], R4 ;  /* 0x0000000430006986 */ /* 0x000fe2000c101508 */
[----:B------:R-:W-:Y:S02]  /*b26b0*/  ISETP.LT.AND P4, PT, R27, c[0x0][0x178], !P0 ;  /* 0x00005e001b007a0c */ /* 0x000fe40004781270 */
[----:B------:R-:W-:-:S03]  /*b26c0*/  PRMT R28, R32, 0x7632, R28 ;  /* 0x00007632201c7816 */ /* 0x000fc6000000001c */
[----:B------:R0:W-:Y:S01]  /*b26d0*/  @P2 STG.E.U16 [R40.64], R32 ;  /* 0x0000002028002986 */ /* 0x0001e2000c101508 */
[----:B------:R-:W-:Y:S02]  /*b26e0*/  ISETP.LT.AND P0, PT, R23, c[0x0][0x178], !P0 ;  /* 0x00005e0017007a0c */ /* 0x000fe40004701270 */
[----:B------:R-:W-:Y:S01]  /*b26f0*/  ISETP.LT.AND P5, PT, R54, c[0x0][0x178], !P1 ;  /* 0x00005e0036007a0c */ /* 0x000fe20004fa1270 */
[----:B0-----:R-:W2:Y:S01]  /*b2700*/  LDL.LU R32, [R1+0x3694] ;  /* 0x0036940001207983 */ /* 0x001ea20000300800 */
[C---:B------:R-:W-:Y:S01]  /*b2710*/  IADD3 R4, R0.reuse, c[0x0][0x198], RZ ;  /* 0x0000660000047a10 */ /* 0x040fe20007ffe0ff */
[----:B------:R-:W-:Y:S01]  /*b2720*/  IMAD.WIDE R2, R0, 0x2, R10 ;  /* 0x0000000200027825 */ /* 0x000fe200078e020a */
[----:B------:R-:W-:-:S03]  /*b2730*/  PRMT R16, R16, 0x7632, R16 ;  /* 0x0000763210107816 */ /* 0x000fc60000000010 */
[----:B------:R-:W-:-:S04]  /*b2740*/  IMAD.WIDE R42, R0, 0x2, R8 ;  /* 0x00000002002a7825 */ /* 0x000fc800078e0208 */
[----:B------:R-:W-:Y:S01]  /*b2750*/  IMAD.WIDE R40, R4, 0x2, R46 ;  /* 0x0000000204287825 */ /* 0x000fe200078e022e */
[----:B------:R0:W-:Y:S04]  /*b2760*/  @P4 STG.E.U16 [R2.64], R16 ;  /* 0x0000001002004986 */ /* 0x0001e8000c101508 */
[----:B------:R-:W-:Y:S04]  /*b2770*/  @P0 STG.E.U16 [R42.64], R28 ;  /* 0x0000001c2a000986 */ /* 0x000fe8000c101508 */
[----:B----4-:R1:W-:Y:S01]  /*b2780*/  @P5 STG.E.U16 [R40.64], R61 ;  /* 0x0000003d28005986 */ /* 0x0103e2000c101508 */
[----:B0-----:R-:W-:-:S03]  /*b2790*/  PRMT R16, R61, 0x7632, R16 ;  /* 0x000076323d107816 */ /* 0x001fc60000000010 */
[----:B-1----:R-:W3:Y:S01]  /*b27a0*/  LDL.LU R61, [R1+0x6e0] ;  /* 0x0006e000013d7983 */ /* 0x002ee20000300800 */
[----:B------:R-:W-:-:S03]  /*b27b0*/  ISETP.GE.AND P4, PT, R52, c[0x0][0x17c], PT ;  /* 0x00005f0034007a0c */ /* 0x000fc60003f86270 */
[----:B------:R-:W4:Y:S04]  /*b27c0*/  LDL.LU R52, [R1+0x3698] ;  /* 0x0036980001347983 */ /* 0x000f280000300800 */
[----:B------:R-:W4:Y:S04]  /*b27d0*/  LDL.LU R28, [R1+0x369c] ;  /* 0x00369c00011c7983 */ /* 0x000f280000300800 */
[----:B------:R-:W0:Y:S01]  /*b27e0*/  S2R R56, SR_TID.X ;  /* 0x0000000000387919 */ /* 0x000e220000002100 */
[----:B------:R-:W-:Y:S02]  /*b27f0*/  ISETP.LT.AND P6, PT, R60, c[0x0][0x178], !P1 ;  /* 0x00005e003c007a0c */ /* 0x000fe40004fc1270 */
[----:B------:R-:W-:-:S02]  /*b2800*/  ISETP.LT.AND P0, PT, R27, c[0x0][0x178], !P1 ;  /* 0x00005e001b007a0c */ /* 0x000fc40004f01270 */
[C---:B0-----:R-:W-:Y:S01]  /*b2810*/  LOP3.LUT R57, R56.reuse, 0x1f, RZ, 0xc0, !PT ;  /* 0x0000001f38397812 */ /* 0x041fe200078ec0ff */
[----:B------:R-:W-:-:S05]  /*b2820*/  IMAD.SHL.U32 R56, R56, 0x100, RZ ;  /* 0x0000010038387824 */ /* 0x000fca00078e00ff */
[----:B------:R-:W-:-:S05]  /*b2830*/  LOP3.LUT R56, R56, 0x600, RZ, 0xc0, !PT ;  /* 0x0000060038387812 */ /* 0x000fca00078ec0ff */
[----:B------:R-:W-:-:S05]  /*b2840*/  IMAD R56, R57, 0x10, R56 ;  /* 0x0000001039387824 */ /* 0x000fca00078e0238 */
[----:B------:R-:W-:Y:S01]  /*b2850*/  LOP3.LUT R56, R56, 0x60, RZ, 0x3c, !PT ;  /* 0x0000006038387812 */ /* 0x000fe200078e3cff */
[----:B------:R-:W-:Y:S01]  /*b2860*/  IMAD.WIDE R2, R4, 0x2, R44 ;  /* 0x0000000204027825 */ /* 0x000fe200078e022c */
[----:B------:R-:W-:-:S03]  /*b2870*/  ISETP.LT.AND P1, PT, R23, c[0x0][0x178], !P1 ;  /* 0x00005e0017007a0c */ /* 0x000fc60004f21270 */
[----:B------:R-:W0:Y:S01]  /*b2880*/  LDS.128 R40, [R56] ;  /* 0x0000000038287984 */ /* 0x000e220000000c00 */
[----:B------:R-:W-:-:S03]  /*b2890*/  ISETP.LT.AND P5, PT, R54, c[0x0][0x178], !P3 ;  /* 0x00005e0036007a0c */ /* 0x000fc60005fa1270 */
[----:B------:R1:W-:Y:S01]  /*b28a0*/  @P6 STG.E.U16 [R2.64], R55 ;  /* 0x0000003702006986 */ /* 0x0003e2000c101508 */
[----:B------:R-:W-:Y:S01]  /*b28b0*/  ISETP.LT.AND P6, PT, R60, c[0x0][0x178], !P3 ;  /* 0x00005e003c007a0c */ /* 0x000fe20005fc1270 */
[C---:B------:R-:W-:Y:S01]  /*b28c0*/  IMAD.WIDE R48, R4.reuse, 0x2, R8 ;  /* 0x0000000204307825 */ /* 0x040fe200078e0208 */
[----:B------:R-:W-:Y:S02]  /*b28d0*/  IADD3 R0, R4, c[0x0][0x198], RZ ;  /* 0x0000660004007a10 */ /* 0x000fe40007ffe0ff */
[----:B------:R-:W-:Y:S01]  /*b28e0*/  ISETP.GE.AND P2, PT, R50, c[0x0][0x17c], PT ;  /* 0x00005f0032007a0c */ /* 0x000fe20003f46270 */
[----:B-1----:R-:W-:Y:S01]  /*b28f0*/  IMAD.WIDE R2, R4, 0x2, R10 ;  /* 0x0000000204027825 */ /* 0x002fe200078e020a */
[----:B------:R-:W-:-:S04]  /*b2900*/  PRMT R4, R55, 0x7632, R4 ;  /* 0x0000763237047816 */ /* 0x000fc80000000004 */
[----:B------:R1:W-:Y:S01]  /*b2910*/  @P0 STG.E.U16 [R2.64], R12 ;  /* 0x0000000c02000986 */ /* 0x0003e2000c101508 */
[----:B------:R-:W-:Y:S01]  /*b2920*/  ISETP.LT.AND P0, PT, R27, c[0x0][0x178], !P3 ;  /* 0x00005e001b007a0c */ /* 0x000fe20005f01270 */
[----:B------:R-:W-:Y:S02]  /*b2930*/  IMAD.WIDE R50, R0, 0x2, R46 ;  /* 0x0000000200327825 */ /* 0x000fe400078e022e */
[----:B------:R0:W-:Y:S01]  /*b2940*/  @P1 STG.E.U16 [R48.64], R36 ;  /* 0x0000002430001986 */ /* 0x0001e2000c101508 */
[----:B------:R-:W-:-:S03]  /*b2950*/  ISETP.LT.AND P3, PT, R23, c[0x0][0x178], !P3 ;  /* 0x00005e0017007a0c */ /* 0x000fc60005f61270 */
[----:B------:R-:W-:Y:S01]  /*b2960*/  @P5 STG.E.U16 [R50.64], R16 ;  /* 0x0000001032005986 */ /* 0x000fe2000c101508 */
[----:B-1----:R-:W-:Y:S01]  /*b2970*/  IMAD.WIDE R2, R0, 0x2, R44 ;  /* 0x0000000200027825 */ /* 0x002fe200078e022c */
[----:B------:R-:W-:Y:S02]  /*b2980*/  PRMT R12, R12, 0x7632, R12 ;  /* 0x000076320c0c7816 */ /* 0x000fe4000000000c */
[----:B------:R-:W-:Y:S01]  /*b2990*/  ISETP.LT.AND P5, PT, R54, c[0x0][0x178], !P2 ;  /* 0x00005e0036007a0c */ /* 0x000fe200057a1270 */
[----:B0-----:R-:W-:Y:S01]  /*b29a0*/  IMAD.WIDE R48, R0, 0x2, R10 ;  /* 0x0000000200307825 */ /* 0x001fe200078e020a */
[----:B------:R0:W-:Y:S01]  /*b29b0*/  @P6 STG.E.U16 [R2.64], R4 ;  /* 0x0000000402006986 */ /* 0x0001e2000c101508 */
[----:B------:R-:W-:-:S03]  /*b29c0*/  ISETP.LT.AND P6, PT, R60, c[0x0][0x178], !P2 ;  /* 0x00005e003c007a0c */ /* 0x000fc600057c1270 */
[----:B------:R1:W-:Y:S01]  /*b29d0*/  @P0 STG.E.U16 [R48.64], R12 ;  /* 0x0000000c30000986 */ /* 0x0003e2000c101508 */
[----:B------:R-:W-:Y:S02]  /*b29e0*/  ISETP.LT.AND P0, PT, R27, c[0x0][0x178], !P2 ;  /* 0x00005e001b007a0c */ /* 0x000fe40005701270 */
[----:B------:R-:W-:Y:S02]  /*b29f0*/  ISETP.LT.AND P2, PT, R23, c[0x0][0x178], !P2 ;  /* 0x00005e0017007a0c */ /* 0x000fe40005741270 */
[C---:B0-----:R-:W-:Y:S01]  /*b2a00*/  IADD3 R4, R0.reuse, c[0x0][0x198], RZ ;  /* 0x0000660000047a10 */ /* 0x041fe20007ffe0ff */
[----:B------:R-:W-:Y:S01]  /*b2a10*/  IMAD.WIDE R2, R0, 0x2, R8 ;  /* 0x0000000200027825 */ /* 0x000fe200078e0208 */
[----:B-1----:R-:W-:-:S03]  /*b2a20*/  PRMT R12, R36, 0x7632, R12 ;  /* 0x00007632240c7816 */ /* 0x002fc6000000000c */
[----:B------:R-:W-:-:S04]  /*b2a30*/  IMAD.WIDE R48, R4, 0x2, R46 ;  /* 0x0000000204307825 */ /* 0x000fc800078e022e */
[C---:B------:R-:W-:Y:S01]  /*b2a40*/  IMAD.WIDE R50, R4.reuse, 0x2, R44 ;  /* 0x0000000204327825 */ /* 0x040fe200078e022c */
[----:B------:R0:W-:Y:S01]  /*b2a50*/  @P3 STG.E.U16 [R2.64], R12 ;  /* 0x0000000c02003986 */ /* 0x0001e2000c101508 */
[C---:B------:R-:W-:Y:S02]  /*b2a60*/  IADD3 R0, R4.reuse, c[0x0][0x198], RZ ;  /* 0x0000660004007a10 */ /* 0x040fe40007ffe0ff */
[----:B0-----:R-:W-:Y:S01]  /*b2a70*/  IMAD.WIDE R2, R4, 0x2, R10 ;  /* 0x0000000204027825 */ /* 0x001fe200078e020a */
[----:B--2---:R-:W-:Y:S02]  /*b2a80*/  ISETP.GE.AND P1, PT, R32, c[0x0][0x17c], PT ;  /* 0x00005f0020007a0c */ /* 0x004fe40003f26270 */
[----:B------:R-:W2:Y:S04]  /*b2a90*/  LDL.LU R32, [R1+0x36a0] ;  /* 0x0036a00001207983 */ /* 0x000ea80000300800 */
[----:B------:R-:W2:Y:S04]  /*b2aa0*/  LDL.LU R57, [R1+0x714] ;  /* 0x0007140001397983 */ /* 0x000ea80000300800 */
[----:B------:R-:W2:Y:S04]  /*b2ab0*/  LDL.LU R56, [R1+0x6d4] ;  /* 0x0006d40001387983 */ /* 0x000ea80000300800 */
[----:B---3--:R0:W-:Y:S01]  /*b2ac0*/  @P5 STG.E.U16 [R48.64], R61 ;  /* 0x0000003d30005986 */ /* 0x0081e2000c101508 */
[----:B------:R-:W-:-:S03]  /*b2ad0*/  ISETP.LT.AND P5, PT, R54, c[0x0][0x178], !P4 ;  /* 0x00005e0036007a0c */ /* 0x000fc600067a1270 */
[----:B------:R1:W-:Y:S01]  /*b2ae0*/  @P6 STG.E.U16 [R50.64], R24 ;  /* 0x0000001832006986 */ /* 0x0003e2000c101508 */
[----:B------:R-:W-:-:S03]  /*b2af0*/  ISETP.LT.AND P6, PT, R60, c[0x0][0x178], !P4 ;  /* 0x00005e003c007a0c */ /* 0x000fc600067c1270 */
[----:B------:R3:W-:Y:S01]  /*b2b00*/  @P0 STG.E.U16 [R2.64], R20 ;  /* 0x0000001402000986 */ /* 0x0007e2000c101508 */
[----:B0-----:R-:W-:Y:S01]  /*b2b10*/  IMAD.WIDE R48, R4, 0x2, R8 ;  /* 0x0000000204307825 */ /* 0x001fe200078e0208 */
[----:B------:R-:W-:-:S04]  /*b2b20*/  PRMT R4, R61, 0x7632, R4 ;  /* 0x000076323d047816 */ /* 0x000fc80000000004 */
[----:B------:R-:W-:Y:S01]  /*b2b30*/  @P2 STG.E.U16 [R48.64], R40 ;  /* 0x0000002830002986 */ /* 0x000fe2000c101508 */
[----:B------:R-:W-:Y:S01]  /*b2b40*/  ISETP.LT.AND P2, PT, R27, c[0x0][0x178], !P4 ;  /* 0x00005e001b007a0c */ /* 0x000fe20006741270 */
[----:B-1----:R-:W-:Y:S01]  /*b2b50*/  IMAD.WIDE R50, R0, 0x2, R46 ;  /* 0x0000000200327825 */ /* 0x002fe200078e022e */
[----:B------:R-:W-:Y:S02]  /*b2b60*/  PRMT R24, R24, 0x7632, R24 ;  /* 0x0000763218187816 */ /* 0x000fe40000000018 */
[----:B----4-:R-:W-:Y:S01]  /*b2b70*/  ISETP.GE.AND P0, PT, R28, c[0x0][0x17c], PT ;  /* 0x00005f001c007a0c */ /* 0x010fe20003f06270 */
[----:B---3--:R-:W-:Y:S01]  /*b2b80*/  IMAD.WIDE R2, R0, 0x2, R44 ;  /* 0x0000000200027825 */ /* 0x008fe200078e022c */
[----:B------:R-:W3:Y:S01]  /*b2b90*/  LDL.LU R28, [R1+0x36a4] ;  /* 0x0036a400011c7983 */ /* 0x000ee20000300800 */
[----:B------:R-:W-:-:S03]  /*b2ba0*/  PRMT R20, R20, 0x7632, R20 ;  /* 0x0000763214147816 */ /* 0x000fc60000000014 */
[----:B------:R-:W-:Y:S04]  /*b2bb0*/  @P5 STG.E.U16 [R50.64], R4 ;  /* 0x0000000432005986 */ /* 0x000fe8000c101508 */
[----:B------:R0:W-:Y:S04]  /*b2bc0*/  @P6 STG.E.U16 [R2.64], R24 ;  /* 0x0000001802006986 */ /* 0x0001e8000c101508 */
[----:B------:R-:W3:Y:S04]  /*b2bd0*/  LDL.LU R55, [R1+0x704] ;  /* 0x0007040001377983 */ /* 0x000ee80000300800 */
[----:B------:R-:W3:Y:S01]  /*b2be0*/  LDL.LU R61, [R1+0x6c4] ;  /* 0x0006c400013d7983 */ /* 0x000ee20000300800 */
[----:B0-----:R-:W-:-:S05]  /*b2bf0*/  IMAD.WIDE R2, R0, 0x2, R10 ;  /* 0x0000000200027825 */ /* 0x001fca00078e020a */
[----:B------:R0:W-:Y:S04]  /*b2c00*/  @P2 STG.E.U16 [R2.64], R20 ;  /* 0x0000001402002986 */ /* 0x0001e8000c101508 */
[----:B0-----:R-:W3:Y:S01]  /*b2c10*/  LDL.LU R20, [R1+0x36a8] ;  /* 0x0036a80001147983 */ /* 0x001ee20000300800 */
[----:B------:R-:W-:Y:S02]  /*b2c20*/  ISETP.LT.AND P4, PT, R23, c[0x0][0x178], !P4 ;  /* 0x00005e0017007a0c */ /* 0x000fe40006781270 */
[----:B------:R-:W-:Y:S01]  /*b2c30*/  ISETP.LT.AND P5, PT, R54, c[0x0][0x178], !P1 ;  /* 0x00005e0036007a0c */ /* 0x000fe20004fa1270 */
[----:B------:R-:W-:Y:S01]  /*b2c40*/  IMAD.WIDE R48, R0, 0x2, R8 ;  /* 0x0000000200307825 */ /* 0x000fe200078e0208 */
[----:B------:R-:W-:Y:S02]  /*b2c50*/  ISETP.LT.AND P6, PT, R60, c[0x0][0x178], !P1 ;  /* 0x00005e003c007a0c */ /* 0x000fe40004fc1270 */
[----:B------:R-:W-:-:S02]  /*b2c60*/  PRMT R40, R40, 0x7632, R40 ;  /* 0x0000763228287816 */ /* 0x000fc40000000028 */
[----:B------:R-:W-:Y:S02]  /*b2c70*/  IADD3 R4, R0, c[0x0][0x198], RZ ;  /* 0x0000660000047a10 */ /* 0x000fe40007ffe0ff */
[----:B------:R-:W-:-:S03]  /*b2c80*/  ISETP.GE.AND P3, PT, R52, c[0x0][0x17c], PT ;  /* 0x00005f0034007a0c */ /* 0x000fc60003f66270 */
[----:B------:R0:W-:Y:S01]  /*b2c90*/  @P4 STG.E.U16 [R48.64], R40 ;  /* 0x0000002830004986 */ /* 0x0001e2000c101508 */
[----:B------:R-:W-:Y:S01]  /*b2ca0*/  IMAD.WIDE R50, R4, 0x2, R46 ;  /* 0x0000000204327825 */ /* 0x000fe200078e022e */
[----:B------:R-:W-:-:S03]  /*b2cb0*/  ISETP.LT.AND P4, PT, R27, c[0x0][0x178], !P1 ;  /* 0x00005e001b007a0c */ /* 0x000fc60004f81270 */
[----:B------:R-:W-:Y:S01]  /*b2cc0*/  IMAD.WIDE R52, R4, 0x2, R44 ;  /* 0x0000000204347825 */ /* 0x000fe200078e022c */
[----:B------:R-:W-:-:S03]  /*b2cd0*/  ISETP.LT.AND P2, PT, R23, c[0x0][0x178], !P1 ;  /* 0x00005e0017007a0c */ /* 0x000fc60004f41270 */
[C---:B------:R-:W-:Y:S01]  /*b2ce0*/  IMAD.WIDE R2, R4.reuse, 0x2, R10 ;  /* 0x0000000204027825 */ /* 0x040fe200078e020a */
[----:B------:R-:W-:-:S03]  /*b2cf0*/  IADD3 R0, R4, c[0x0][0x198], RZ ;  /* 0x0000660004007a10 */ /* 0x000fc60007ffe0ff */
[----:B0-----:R-:W-:Y:S01]  /*b2d00*/  IMAD.WIDE R48, R4, 0x2, R8 ;  /* 0x0000000204307825 */ /* 0x001fe200078e0208 */
[----:B--2---:R0:W-:Y:S01]  /*b2d10*/  @P5 STG.E.U16 [R50.64], R57 ;  /* 0x0000003932005986 */ /* 0x0041e2000c101508 */
[----:B------:R-:W-:-:S03]  /*b2d20*/  ISETP.LT.AND P5, PT, R60, c[0x0][0x178], !P3 ;  /* 0x00005e003c007a0c */ /* 0x000fc60005fa1270 */
[----:B------:R1:W-:Y:S01]  /*b2d30*/  @P6 STG.E.U16 [R52.64], R56 ;  /* 0x0000003834006986 */ /* 0x0003e2000c101508 */
[----:B------:R-:W-:-:S03]  /*b2d40*/  ISETP.LT.AND P6, PT, R54, c[0x0][0x178], !P3 ;  /* 0x00005e0036007a0c */ /* 0x000fc60005fc1270 */
[----:B------:R2:W-:Y:S01]  /*b2d50*/  @P4 STG.E.U16 [R2.64], R29 ;  /* 0x0000001d02004986 */ /* 0x0005e2000c101508 */
[----:B------:R-:W-:Y:S02]  /*b2d60*/  ISETP.LT.AND P4, PT, R27, c[0x0][0x178], !P3 ;  /* 0x00005e001b007a0c */ /* 0x000fe40005f81270 */
[----:B------:R-:W-:Y:S01]  /*b2d70*/  PRMT R12, R57, 0x7632, R12 ;  /* 0x00007632390c7816 */ /* 0x000fe2000000000c */
[----:B0-----:R-:W-:Y:S01]  /*b2d80*/  IMAD.WIDE R50, R0, 0x2, R46 ;  /* 0x0000000200327825 */ /* 0x001fe200078e022e */
[----:B------:R-:W-:Y:S02]  /*b2d90*/  PRMT R16, R56, 0x7632, R16 ;  /* 0x0000763238107816 */ /* 0x000fe40000000010 */
[----:B------:R-:W-:Y:S01]  /*b2da0*/  ISETP.LT.AND P3, PT, R23, c[0x0][0x178], !P3 ;  /* 0x00005e0017007a0c */ /* 0x000fe20005f61270 */
[C---:B-1----:R-:W-:Y:S01]  /*b2db0*/  IMAD.WIDE R52, R0.reuse, 0x2, R44 ;  /* 0x0000000200347825 */ /* 0x042fe200078e022c */
[----:B------:R-:W-:Y:S04]  /*b2dc0*/  @P2 STG.E.U16 [R48.64], R5 ;  /* 0x0000000530002986 */ /* 0x000fe8000c101508 */
[----:B------:R0:W-:Y:S01]  /*b2dd0*/  @P6 STG.E.U16 [R50.64], R12 ;  /* 0x0000000c32006986 */ /* 0x0001e2000c101508 */
[----:B--2---:R-:W-:Y:S01]  /*b2de0*/  PRMT R29, R29, 0x7632, R29 ;  /* 0x000076321d1d7816 */ /* 0x004fe2000000001d */
[----:B------:R-:W-:-:S02]  /*b2df0*/  IMAD.WIDE R2, R0, 0x2, R10 ;  /* 0x0000000200027825 */ /* 0x000fc400078e020a */
[----:B------:R1:W-:Y:S01]  /*b2e00*/  @P5 STG.E.U16 [R52.64], R16 ;  /* 0x0000001034005986 */ /* 0x0003e2000c101508 */
[----:B------:R-:W-:Y:S02]  /*b2e10*/  ISETP.LT.AND P5, PT, R54, c[0x0][0x178], !P0 ;  /* 0x00005e0036007a0c */ /* 0x000fe400047a1270 */
[----:B------:R-:W-:Y:S01]  /*b2e20*/  ISETP.LT.AND P6, PT, R60, c[0x0][0x178], !P0 ;  /* 0x00005e003c007a0c */ /* 0x000fe200047c1270 */
[----:B------:R2:W-:Y:S01]  /*b2e30*/  @P4 STG.E.U16 [R2.64], R29 ;  /* 0x0000001d02004986 */ /* 0x0005e2000c101508 */
[----:B------:R-:W-:Y:S02]  /*b2e40*/  ISETP.GE.AND P1, PT, R32, c[0x0][0x17c], PT ;  /* 0x00005f0020007a0c */ /* 0x000fe40003f26270 */
[C---:B0-----:R-:W-:Y:S01]  /*b2e50*/  IADD3 R12, R0.reuse, c[0x0][0x198], RZ ;  /* 0x00006600000c7a10 */ /* 0x041fe20007ffe0ff */
[----:B------:R-:W4:Y:S01]  /*b2e60*/  LDL.LU R32, [R1+0x36ac] ;  /* 0x0036ac0001207983 */ /* 0x000f220000300800 */
[----:B-1----:R-:W-:Y:S01]  /*b2e70*/  PRMT R16, R5, 0x7632, R16 ;  /* 0x0000763205107816 */ /* 0x002fe20000000010 */
[----:B------:R-:W-:Y:S01]  /*b2e80*/  IMAD.WIDE R4, R0, 0x2, R8 ;  /* 0x0000000200047825 */ /* 0x000fe200078e0208 */
[----:B------:R-:W-:Y:S01]  /*b2e90*/  ISETP.LT.AND P4, PT, R27, c[0x0][0x178], !P0 ;  /* 0x00005e001b007a0c */ /* 0x000fe20004781270 */
[----:B------:R-:W4:Y:S01]  /*b2ea0*/  LDL.LU R56, [R1+0x6f4] ;  /* 0x0006f40001387983 */ /* 0x000f220000300800 */
[----:B------:R-:W-:Y:S01]  /*b2eb0*/  ISETP.LT.AND P0, PT, R23, c[0x0][0x178], !P0 ;  /* 0x00005e0017007a0c */ /* 0x000fe20004701270 */
[----:B--2---:R-:W-:-:S02]  /*b2ec0*/  IMAD.WIDE R2, R12, 0x2, R46 ;  /* 0x000000020c027825 */ /* 0x004fc400078e022e */
[----:B------:R0:W-:Y:S01]  /*b2ed0*/  @P3 STG.E.U16 [R4.64], R16 ;  /* 0x0000001004003986 */ /* 0x0001e2000c101508 */
[----:B------:R-:W-:Y:S02]  /*b2ee0*/  ISETP.LT.AND P3, PT, R54, c[0x0][0x178], !P1 ;  /* 0x00005e0036007a0c */ /* 0x000fe40004f61270 */
[C---:B------:R-:W-:Y:S01]  /*b2ef0*/  IADD3 R0, R12.reuse, c[0x0][0x198], RZ ;  /* 0x000066000c007a10 */ /* 0x040fe20007ffe0ff */
[----:B0-----:R-:W-:Y:S01]  /*b2f00*/  IMAD.WIDE R4, R12, 0x2, R8 ;  /* 0x000000020c047825 */ /* 0x001fe200078e0208 */
[----:B---3--:R-:W-:-:S03]  /*b2f10*/  ISETP.GE.AND P2, PT, R28, c[0x0][0x17c], PT ;  /* 0x00005f001c007a0c */ /* 0x008fc60003f46270 */
[----:B------:R-:W-:Y:S01]  /*b2f20*/  IMAD.WIDE R28, R12, 0x2, R44 ;  /* 0x000000020c1c7825 */ /* 0x000fe200078e022c */
[----:B------:R0:W-:Y:S01]  /*b2f30*/  @P5 STG.E.U16 [R2.64], R55 ;  /* 0x0000003702005986 */ /* 0x0001e2000c101508 */
[----:B------:R-:W-:-:S03]  /*b2f40*/  PRMT R16, R55, 0x7632, R16 ;  /* 0x0000763237107816 */ /* 0x000fc60000000010 */
[----:B------:R1:W-:Y:S01]  /*b2f50*/  @P6 STG.E.U16 [R28.64], R61 ;  /* 0x0000003d1c006986 */ /* 0x0003e2000c101508 */
[----:B0-----:R-:W-:-:S03]  /*b2f60*/  IMAD.WIDE R2, R12, 0x2, R10 ;  /* 0x000000020c027825 */ /* 0x001fc600078e020a */
[----:B------:R-:W2:Y:S01]  /*b2f70*/  LDL.LU R55, [R1+0x6a4] ;  /* 0x0006a40001377983 */ /* 0x000ea20000300800 */
[----:B-1----:R-:W-:-:S03]  /*b2f80*/  IMAD.WIDE R28, R0, 0x2, R46 ;  /* 0x00000002001c7825 */ /* 0x002fc600078e022e */
[----:B------:R-:W-:Y:S04]  /*b2f90*/  @P4 STG.E.U16 [R2.64], R17 ;  /* 0x0000001102004986 */ /* 0x000fe8000c101508 */
[----:B------:R-:W-:Y:S01]  /*b2fa0*/  @P0 STG.E.U16 [R4.64], R33 ;  /* 0x0000002104000986 */ /* 0x000fe2000c101508 */
[----:B------:R-:W-:-:S03]  /*b2fb0*/  ISETP.GE.AND P5, PT, R20, c[0x0][0x17c], PT ;  /* 0x00005f0014007a0c */ /* 0x000fc60003fa6270 */
[----:B------:R0:W-:Y:S04]  /*b2fc0*/  @P3 STG.E.U16 [R28.64], R16 ;  /* 0x000000101c003986 */ /* 0x0001e8000c101508 */
[----:B------:R-:W3:Y:S04]  /*b2fd0*/  LDL.LU R20, [R1+0x36b0] ;  /* 0x0036b00001147983 */ /* 0x000ee80000300800 */
[----:B0-----:R-:W3:Y:S01]  /*b2fe0*/  LDL.LU R28, [R1+0x36b4] ;  /* 0x0036b400011c7983 */ /* 0x001ee20000300800 */
[----:B------:R-:W-:-:S03]  /*b2ff0*/  PRMT R12, R61, 0x7632, R12 ;  /* 0x000076323d0c7816 */ /* 0x000fc6000000000c */
[----:B------:R-:W3:Y:S04]  /*b3000*/  LDL.LU R29, [R1+0x36b8] ;  /* 0x0036b800011d7983 */ /* 0x000ee80000300800 */
[----:B------:R-:W3:Y:S01]  /*b3010*/  LDL.LU R61, [R1+0x6e4] ;  /* 0x0006e400013d7983 */ /* 0x000ee20000300800 */
[----:B------:R-:W-:Y:S02]  /*b3020*/  ISETP.LT.AND P6, PT, R60, c[0x0][0x178], !P1 ;  /* 0x00005e003c007a0c */ /* 0x000fe40004fc1270 */
[----:B------:R-:W-:Y:S01]  /*b3030*/  ISETP.LT.AND P4, PT, R27, c[0x0][0x178], !P1 ;  /* 0x00005e001b007a0c */ /* 0x000fe20004f81270 */
[C---:B------:R-:W-:Y:S01]  /*b3040*/  IMAD.WIDE R2, R0.reuse, 0x2, R44 ;  /* 0x0000000200027825 */ /* 0x040fe200078e022c */
[----:B------:R-:W-:Y:S02]  /*b3050*/  PRMT R17, R17, 0x7632, R17 ;  /* 0x0000763211117816 */ /* 0x000fe40000000011 */
        /* <DEDUP_REMOVED lines=13> */
[----:B------:R-:W-:-:S04]  /*b3130*/  IMAD.WIDE R16, R12, 0x2, R44 ;  /* 0x000000020c107825 */ /* 0x000fc800078e022c */
[C---:B0-----:R-:W-:Y:S01]  /*b3140*/  IMAD.WIDE R2, R12.reuse, 0x2, R10 ;  /* 0x000000020c027825 */ /* 0x041fe200078e020a */
[----:B----4-:R0:W-:Y:S03]  /*b3150*/  @P3 STG.E.U16 [R4.64], R56 ;  /* 0x0000003804003986 */ /* 0x0101e6000c101508 */
[----:B0-----:R-:W-:Y:S01]  /*b3160*/  IMAD.WIDE R4, R12, 0x2, R8 ;  /* 0x000000020c047825 */ /* 0x001fe200078e0208 */
[----:B--2---:R0:W-:Y:S04]  /*b3170*/  @P6 STG.E.U16 [R16.64], R55 ;  /* 0x0000003710006986 */ /* 0x0041e8000c101508 */
[----:B------:R-:W-:Y:S04]  /*b3180*/  @P4 STG.E.U16 [R2.64], R13 ;  /* 0x0000000d02004986 */ /* 0x000fe8000c101508 */
[----:B------:R1:W-:Y:S01]  /*b3190*/  @P2 STG.E.U16 [R4.64], R37 ;  /* 0x0000002504002986 */ /* 0x0003e2000c101508 */
[----:B---3--:R-:W-:-:S03]  /*b31a0*/  ISETP.GE.AND P2, PT, R28, c[0x0][0x17c], PT ;  /* 0x00005f001c007a0c */ /* 0x008fc60003f46270 */
[----:B------:R-:W2:Y:S01]  /*b31b0*/  LDL.LU R28, [R1+0x36c8] ;  /* 0x0036c800011c7983 */ /* 0x000ea20000300800 */
[----:B------:R-:W-:Y:S02]  /*b31c0*/  ISETP.LT.AND P3, PT, R54, c[0x0][0x178], !P5 ;  /* 0x00005e0036007a0c */ /* 0x000fe40006f61270 */
[----:B------:R-:W-:Y:S02]  /*b31d0*/  IADD3 R0, R12, c[0x0][0x198], RZ ;  /* 0x000066000c007a10 */ /* 0x000fe40007ffe0ff */
[----:B------:R-:W-:Y:S02]  /*b31e0*/  ISETP.LT.AND P6, PT, R60, c[0x0][0x178], !P5 ;  /* 0x00005e003c007a0c */ /* 0x000fe40006fc1270 */
[----:B------:R-:W-:Y:S01]  /*b31f0*/  PRMT R12, R56, 0x7632, R12 ;  /* 0x00007632380c7816 */ /* 0x000fe2000000000c */
[----:B0-----:R-:W-:Y:S01]  /*b3200*/  IMAD.WIDE R16, R0, 0x2, R46 ;  /* 0x0000000200107825 */ /* 0x001fe200078e022e */
[----:B------:R-:W-:Y:S02]  /*b3210*/  ISETP.GE.AND P0, PT, R32, c[0x0][0x17c], PT ;  /* 0x00005f0020007a0c */ /* 0x000fe40003f06270 */
[----:B-1----:R-:W-:Y:S01]  /*b3220*/  PRMT R4, R55, 0x7632, R4 ;  /* 0x0000763237047816 */ /* 0x002fe20000000004 */
[----:B------:R-:W-:-:S02]  /*b3230*/  IMAD.WIDE R2, R0, 0x2, R44 ;  /* 0x0000000200027825 */ /* 0x000fc400078e022c */
[----:B------:R-:W-:Y:S01]  /*b3240*/  @P3 STG.E.U16 [R16.64], R12 ;  /* 0x0000000c10003986 */ /* 0x000fe2000c101508 */
[----:B------:R-:W-:Y:S02]  /*b3250*/  ISETP.LT.AND P3, PT, R27, c[0x0][0x178], !P5 ;  /* 0x00005e001b007a0c */ /* 0x000fe40006f61270 */
[----:B------:R-:W-:Y:S01]  /*b3260*/  ISETP.LT.AND P5, PT, R23, c[0x0][0x178], !P5 ;  /* 0x00005e0017007a0c */ /* 0x000fe20006fa1270 */
[----:B------:R0:W-:Y:S01]  /*b3270*/  @P6 STG.E.U16 [R2.64], R4 ;  /* 0x0000000402006986 */ /* 0x0001e2000c101508 */
[----:B------:R-:W-:Y:S02]  /*b3280*/  ISETP.LT.AND P4, PT, R54, c[0x0][0x178], !P0 ;  /* 0x00005e0036007a0c */ /* 0x000fe40004781270 */
[----:B------:R-:W-:Y:S01]  /*b3290*/  ISETP.GE.AND P1, PT, R20, c[0x0][0x17c], PT ;  /* 0x00005f0014007a0c */ /* 0x000fe20003f26270 */
[----:B------:R-:W3:Y:S01]  /*b32a0*/  LDL.LU R55, [R1+0x718] ;  /* 0x0007180001377983 */ /* 0x000ee20000300800 */
[----:B------:R-:W-:Y:S02]  /*b32b0*/  ISETP.LT.AND P6, PT, R60, c[0x0][0x178], !P0 ;  /* 0x00005e003c007a0c */ /* 0x000fe400047c1270 */
[----:B------:R-:W-:-:S02]  /*b32c0*/  IADD3 R20, R0, c[0x0][0x198], RZ ;  /* 0x0000660000147a10 */ /* 0x000fc40007ffe0ff */
[----:B------:R-:W-:Y:S02]  /*b32d0*/  PRMT R24, R13, 0x7632, R24 ;  /* 0x000076320d187816 */ /* 0x000fe40000000018 */
[----:B------:R-:W-:Y:S01]  /*b32e0*/  PRMT R37, R37, 0x7632, R37 ;  /* 0x0000763225257816 */ /* 0x000fe20000000025 */
[----:B0-----:R-:W-:-:S04]  /*b32f0*/  IMAD.WIDE R2, R0, 0x2, R10 ;  /* 0x0000000200027825 */ /* 0x001fc800078e020a */
[----:B------:R-:W-:Y:S01]  /*b3300*/  IMAD.WIDE R4, R0, 0x2, R8 ;  /* 0x0000000200047825 */ /* 0x000fe200078e0208 */
[----:B------:R0:W-:Y:S03]  /*b3310*/  @P3 STG.E.U16 [R2.64], R24 ;  /* 0x0000001802003986 */ /* 0x0001e6000c101508 */
[C---:B------:R-:W-:Y:S01]  /*b3320*/  IMAD.WIDE R12, R20.reuse, 0x2, R46 ;  /* 0x00000002140c7825 */ /* 0x040fe200078e022e */
[----:B------:R1:W-:Y:S03]  /*b3330*/  @P5 STG.E.U16 [R4.64], R37 ;  /* 0x0000002504005986 */ /* 0x0003e6000c101508 */
[----:B------:R-:W-:Y:S01]  /*b3340*/  IMAD.WIDE R16, R20, 0x2, R44 ;  /* 0x0000000214107825 */ /* 0x000fe200078e022c */
[----:B------:R-:W-:Y:S01]  /*b3350*/  @P4 STG.E.U16 [R12.64], R61 ;  /* 0x0000003d0c004986 */ /* 0x000fe2000c101508 */
[----:B------:R-:W-:-:S02]  /*b3360*/  ISETP.LT.AND P4, PT, R27, c[0x0][0x178], !P0 ;  /* 0x00005e001b007a0c */ /* 0x000fc40004781270 */
[----:B------:R-:W-:Y:S01]  /*b3370*/  ISETP.LT.AND P3, PT, R23, c[0x0][0x178], !P0 ;  /* 0x00005e0017007a0c */ /* 0x000fe20004761270 */
[----:B------:R4:W-:Y:S01]  /*b3380*/  @P6 STG.E.U16 [R16.64], R25 ;  /* 0x0000001910006986 */ /* 0x0009e2000c101508 */
[----:B------:R-:W-:Y:S02]  /*b3390*/  ISETP.LT.AND P6, PT, R54, c[0x0][0x178], !P1 ;  /* 0x00005e0036007a0c */ /* 0x000fe40004fc1270 */
[----:B------:R-:W-:Y:S02]  /*b33a0*/  ISETP.LT.AND P5, PT, R60, c[0x0][0x178], !P1 ;  /* 0x00005e003c007a0c */ /* 0x000fe40004fa1270 */
[C---:B------:R-:W-:Y:S01]  /*b33b0*/  IADD3 R0, R20.reuse, c[0x0][0x198], RZ ;  /* 0x0000660014007a10 */ /* 0x040fe20007ffe0ff */
[C---:B0-----:R-:W-:Y:S01]  /*b33c0*/  IMAD.WIDE R2, R20.reuse, 0x2, R10 ;  /* 0x0000000214027825 */ /* 0x041fe200078e020a */
[----:B------:R-:W-:Y:S02]  /*b33d0*/  ISETP.GE.AND P0, PT, R29, c[0x0][0x17c], PT ;  /* 0x00005f001d007a0c */ /* 0x000fe40003f06270 */
[----:B------:R-:W-:Y:S01]  /*b33e0*/  PRMT R24, R61, 0x7632, R24 ;  /* 0x000076323d187816 */ /* 0x000fe20000000018 */
[----:B-1----:R-:W-:Y:S01]  /*b33f0*/  IMAD.WIDE R4, R20, 0x2, R8 ;  /* 0x0000000214047825 */ /* 0x002fe200078e0208 */
[----:B------:R-:W3:Y:S01]  /*b3400*/  LDL.LU R29, [R1+0x36d0] ;  /* 0x0036d000011d7983 */ /* 0x000ee20000300800 */
[----:B----4-:R-:W-:-:S02]  /*b3410*/  PRMT R25, R25, 0x7632, R25 ;  /* 0x0000763219197816 */ /* 0x010fc40000000019 */
[C---:B------:R-:W-:Y:S01]  /*b3420*/  IMAD.WIDE R12, R0.reuse, 0x2, R46 ;  /* 0x00000002000c7825 */ /* 0x040fe200078e022e */
[----:B------:R-:W4:Y:S03]  /*b3430*/  LDL.LU R61, [R1+0x6d8] ;  /* 0x0006d800013d7983 */ /* 0x000f260000300800 */
[----:B------:R-:W-:Y:S01]  /*b3440*/  IMAD.WIDE R16, R0, 0x2, R44 ;  /* 0x0000000200107825 */ /* 0x000fe200078e022c */
[----:B------:R-:W-:Y:S04]  /*b3450*/  @P4 STG.E.U16 [R2.64], R21 ;  /* 0x0000001502004986 */ /* 0x000fe8000c101508 */
[----:B------:R-:W-:Y:S04]  /*b3460*/  @P3 STG.E.U16 [R4.64], R41 ;  /* 0x0000002904003986 */ /* 0x000fe8000c101508 */
[----:B------:R-:W-:Y:S04]  /*b3470*/  @P6 STG.E.U16 [R12.64], R24 ;  /* 0x000000180c006986 */ /* 0x000fe8000c101508 */
[----:B------:R0:W-:Y:S04]  /*b3480*/  @P5 STG.E.U16 [R16.64], R25 ;  /* 0x0000001910005986 */ /* 0x0001e8000c101508 */
[----:B0-----:R-:W4:Y:S01]  /*b3490*/  LDL.LU R25, [R1+0x36cc] ;  /* 0x0036cc0001197983 */ /* 0x001f220000300800 */
[----:B------:R-:W-:-:S02]  /*b34a0*/  ISETP.LT.AND P4, PT, R27, c[0x0][0x178], !P1 ;  /* 0x00005e001b007a0c */ /* 0x000fc40004f81270 */
[----:B------:R-:W-:Y:S02]  /*b34b0*/  ISETP.LT.AND P3, PT, R23, c[0x0][0x178], !P1 ;  /* 0x00005e0017007a0c */ /* 0x000fe40004f61270 */
[----:B--2---:R-:W-:Y:S02]  /*b34c0*/  ISETP.GE.AND P1, PT, R28, c[0x0][0x17c], PT ;  /* 0x00005f001c007a0c */ /* 0x004fe40003f26270 */
[----:B------:R-:W2:Y:S04]  /*b34d0*/  LDL.LU R28, [R1+0x36c4] ;  /* 0x0036c400011c7983 */ /* 0x000ea80000300800 */
[----:B------:R-:W2:Y:S01]  /*b34e0*/  LDL.LU R57, [R1+0x708] ;  /* 0x0007080001397983 */ /* 0x000ea20000300800 */
[----:B------:R-:W-:Y:S01]  /*b34f0*/  ISETP.LT.AND P6, PT, R54, c[0x0][0x178], !P2 ;  /* 0x00005e0036007a0c */ /* 0x000fe200057c1270 */
[----:B------:R-:W-:Y:S01]  /*b3500*/  IMAD.WIDE R2, R0, 0x2, R10 ;  /* 0x0000000200027825 */ /* 0x000fe200078e020a */
[----:B------:R-:W-:-:S02]  /*b3510*/  PRMT R21, R21, 0x7632, R21 ;  /* 0x0000763215157816 */ /* 0x000fc40000000015 */
[C---:B------:R-:W-:Y:S01]  /*b3520*/  IADD3 R16, R0.reuse, c[0x0][0x198], RZ ;  /* 0x0000660000107a10 */ /* 0x040fe20007ffe0ff */
[----:B------:R-:W-:Y:S01]  /*b3530*/  IMAD.WIDE R4, R0, 0x2, R8 ;  /* 0x0000000200047825 */ /* 0x000fe200078e0208 */
[----:B------:R-:W-:Y:S01]  /*b3540*/  PRMT R41, R41, 0x7632, R41 ;  /* 0x0000763229297816 */ /* 0x000fe20000000029 */
[----:B------:R0:W-:Y:S04]  /*b3550*/  @P4 STG.E.U16 [R2.64], R21 ;  /* 0x0000001502004986 */ /* 0x0001e8000c101508 */
[----:B------:R-:W-:Y:S01]  /*b3560*/  @P3 STG.E.U16 [R4.64], R41 ;  /* 0x0000002904003986 */ /* 0x000fe2000c101508 */
[----:B0-----:R-:W-:Y:S01]  /*b3570*/  IMAD.WIDE R2, R16, 0x2, R46 ;  /* 0x0000000210027825 */ /* 0x001fe200078e022e */
[----:B---3--:R-:W-:-:S04]  /*b3580*/  PRMT R17, R55, 0x7632, R17 ;  /* 0x0000763237117816 */ /* 0x008fc80000000011 */
[----:B------:R0:W-:Y:S01]  /*b3590*/  @P6 STG.E.U16 [R2.64], R55 ;  /* 0x0000003702006986 */ /* 0x0001e2000c101508 */
[----:B------:R-:W-:Y:S02]  /*b35a0*/  ISETP.LT.AND P5, PT, R60, c[0x0][0x178], !P2 ;  /* 0x00005e003c007a0c */ /* 0x000fe400057a1270 */
[----:B------:R-:W-:Y:S01]  /*b35b0*/  ISETP.LT.AND P4, PT, R27, c[0x0][0x178], !P2 ;  /* 0x00005e001b007a0c */ /* 0x000fe20005781270 */
[----:B0-----:R-:W3:Y:S01]  /*b35c0*/  LDL.LU R55, [R1+0x6c8] ;  /* 0x0006c80001377983 */ /* 0x001ee20000300800 */
[----:B------:R-:W-:Y:S02]  /*b35d0*/  ISETP.LT.AND P2, PT, R23, c[0x0][0x178], !P2 ;  /* 0x00005e0017007a0c */ /* 0x000fe40005741270 */
[----:B------:R-:W-:Y:S01]  /*b35e0*/  ISETP.LT.AND P3, PT, R54, c[0x0][0x178], !P0 ;  /* 0x00005e0036007a0c */ /* 0x000fe20004761270 */
[C---:B------:R-:W-:Y:S01]  /*b35f0*/  IMAD.WIDE R12, R16.reuse, 0x2, R44 ;  /* 0x00000002100c7825 */ /* 0x040fe200078e022c */
[----:B------:R-:W-:-:S03]  /*b3600*/  IADD3 R0, R16, c[0x0][0x198], RZ ;  /* 0x0000660010007a10 */ /* 0x000fc60007ffe0ff */
[----:B------:R-:W-:-:S04]  /*b3610*/  IMAD.WIDE R2, R16, 0x2, R10 ;  /* 0x0000000210027825 */ /* 0x000fc800078e020a */
[----:B------:R-:W-:Y:S01]  /*b3620*/  IMAD.WIDE R4, R16, 0x2, R8 ;  /* 0x0000000210047825 */ /* 0x000fe200078e0208 */
[----:B------:R-:W-:Y:S01]  /*b3630*/  ISETP.LT.AND P6, PT, R27, c[0x0][0x178], !P0 ;  /* 0x00005e001b007a0c */ /* 0x000fe200047c1270 */
[----:B----4-:R0:W-:Y:S01]  /*b3640*/  @P5 STG.E.U16 [R12.64], R61 ;  /* 0x0000003d0c005986 */ /* 0x0101e2000c101508 */
[----:B------:R-:W-:-:S03]  /*b3650*/  ISETP.LT.AND P5, PT, R60, c[0x0][0x178], !P0 ;  /* 0x00005e003c007a0c */ /* 0x000fc600047a1270 */
[----:B------:R-:W-:Y:S04]  /*b3660*/  @P4 STG.E.U16 [R2.64], R30 ;  /* 0x0000001e02004986 */ /* 0x000fe8000c101508 */
[----:B------:R-:W-:Y:S01]  /*b3670*/  @P2 STG.E.U16 [R4.64], R6 ;  /* 0x0000000604002986 */ /* 0x000fe2000c101508 */
[----:B------:R-:W-:Y:S01]  /*b3680*/  ISETP.LT.AND P2, PT, R23, c[0x0][0x178], !P0 ;  /* 0x00005e0017007a0c */ /* 0x000fe20004741270 */
[----:B0-----:R-:W-:-:S05]  /*b3690*/  IMAD.WIDE R12, R0, 0x2, R46 ;  /* 0x00000002000c7825 */ /* 0x001fca00078e022e */
[----:B------:R0:W-:Y:S01]  /*b36a0*/  @P3 STG.E.U16 [R12.64], R17 ;  /* 0x000000110c003986 */ /* 0x0001e2000c101508 */
[----:B------:R-:W-:Y:S02]  /*b36b0*/  ISETP.LT.AND P3, PT, R54, c[0x0][0x178], !P1 ;  /* 0x00005e0036007a0c */ /* 0x000fe40004f61270 */
[----:B------:R-:W-:Y:S02]  /*b36c0*/  ISETP.GE.AND P0, PT, R25, c[0x0][0x17c], PT ;  /* 0x00005f0019007a0c */ /* 0x000fe40003f06270 */
[----:B------:R-:W4:Y:S01]  /*b36d0*/  LDL.LU R25, [R1+0x36d8] ;  /* 0x0036d80001197983 */ /* 0x000f220000300800 */
[----:B0-----:R-:W-:-:S03]  /*b36e0*/  PRMT R13, R61, 0x7632, R13 ;  /* 0x000076323d0d7816 */ /* 0x001fc6000000000d */
[----:B------:R-:W4:Y:S04]  /*b36f0*/  LDL.LU R56, [R1+0x6f8] ;  /* 0x0006f80001387983 */ /* 0x000f280000300800 */
[----:B------:R-:W4:Y:S01]  /*b3700*/  LDL.LU R61, [R1+0x6a8] ;  /* 0x0006a800013d7983 */ /* 0x000f220000300800 */
[----:B------:R-:W-:Y:S01]  /*b3710*/  IMAD.WIDE R2, R0, 0x2, R44 ;  /* 0x0000000200027825 */ /* 0x000fe200078e022c */
[----:B------:R-:W-:Y:S02]  /*b3720*/  PRMT R16, R30, 0x7632, R16 ;  /* 0x000076321e107816 */ /* 0x000fe40000000010 */
[C---:B------:R-:W-:Y:S01]  /*b3730*/  IADD3 R12, R0.reuse, c[0x0][0x198], RZ ;  /* 0x00006600000c7a10 */ /* 0x040fe20007ffe0ff */
[----:B------:R-:W-:Y:S01]  /*b3740*/  IMAD.WIDE R4, R0, 0x2, R10 ;  /* 0x0000000200047825 */ /* 0x000fe200078e020a */
[----:B------:R0:W-:Y:S01]  /*b3750*/  @P5 STG.E.U16 [R2.64], R13 ;  /* 0x0000000d02005986 */ /* 0x0001e2000c101508 */
[----:B------:R-:W-:-:S03]  /*b3760*/  PRMT R6, R6, 0x7632, R6 ;  /* 0x0000763206067816 */ /* 0x000fc60000000006 */
[----:B------:R1:W-:Y:S01]  /*b3770*/  @P6 STG.E.U16 [R4.64], R16 ;  /* 0x0000001004006986 */ /* 0x0003e2000c101508 */
[----:B------:R-:W-:-:S03]  /*b3780*/  ISETP.GE.AND P4, PT, R29, c[0x0][0x17c], PT ;  /* 0x00005f001d007a0c */ /* 0x000fc60003f86270 */
[----:B------:R-:W4:Y:S01]  /*b3790*/  LDL.LU R29, [R1+0x36d4] ;  /* 0x0036d400011d7983 */ /* 0x000f220000300800 */
[----:B0-----:R-:W-:-:S04]  /*b37a0*/  IMAD.WIDE R2, R0, 0x2, R8 ;  /* 0x0000000200027825 */ /* 0x001fc800078e0208 */
[----:B-1----:R-:W-:Y:S01]  /*b37b0*/  IMAD.WIDE R4, R12, 0x2, R46 ;  /* 0x000000020c047825 */ /* 0x002fe200078e022e */
[----:B------:R0:W-:Y:S04]  /*b37c0*/  @P2 STG.E.U16 [R2.64], R6 ;  /* 0x0000000602002986 */ /* 0x0001e8000c101508 */
[----:B--2---:R1:W-:Y:S01]  /*b37d0*/  @P3 STG.E.U16 [R4.64], R57 ;  /* 0x0000003904003986 */ /* 0x0043e2000c101508 */
[----:B------:R-:W-:-:S03]  /*b37e0*/  ISETP.GE.AND P3, PT, R28, c[0x0][0x17c], PT ;  /* 0x00005f001c007a0c */ /* 0x000fc60003f66270 */
[----:B------:R-:W2:Y:S01]  /*b37f0*/  LDL.LU R28, [R1+0x36e4] ;  /* 0x0036e400011c7983 */ /* 0x000ea20000300800 */
[----:B------:R-:W-:Y:S02]  /*b3800*/  ISETP.LT.AND P5, PT, R60, c[0x0][0x178], !P1 ;  /* 0x00005e003c007a0c */ /* 0x000fe40004fa1270 */
[----:B------:R-:W-:Y:S02]  /*b3810*/  ISETP.LT.AND P6, PT, R27, c[0x0][0x178], !P1 ;  /* 0x00005e001b007a0c */ /* 0x000fe40004fc1270 */
[----:B------:R-:W-:Y:S02]  /*b3820*/  ISETP.LT.AND P1, PT, R23, c[0x0][0x178], !P1 ;  /* 0x00005e0017007a0c */ /* 0x000fe40004f21270 */
[----:B------:R-:W-:Y:S02]  /*b3830*/  ISETP.LT.AND P2, PT, R54, c[0x0][0x178], !P4 ;  /* 0x00005e0036007a0c */ /* 0x000fe40006741270 */
[C---:B------:R-:W-:Y:S01]  /*b3840*/  IADD3 R0, R12.reuse, c[0x0][0x198], RZ ;  /* 0x000066000c007a10 */ /* 0x040fe20007ffe0ff */
[----:B0-----:R-:W-:Y:S01]  /*b3850*/  IMAD.WIDE R2, R12, 0x2, R44 ;  /* 0x000000020c027825 */ /* 0x001fe200078e022c */
[----:B------:R-:W-:-:S03]  /*b3860*/  PRMT R20, R57, 0x7632, R20 ;  /* 0x0000763239147816 */ /* 0x000fc60000000014 */
[----:B-1----:R-:W-:-:S04]  /*b3870*/  IMAD.WIDE R4, R12, 0x2, R10 ;  /* 0x000000020c047825 */ /* 0x002fc800078e020a */
[----:B------:R-:W-:-:S04]  /*b3880*/  IMAD.WIDE R12, R12, 0x2, R8 ;  /* 0x000000020c0c7825 */ /* 0x000fc800078e0208 */
[----:B------:R-:W-:Y:S01]  /*b3890*/  IMAD.WIDE R16, R0, 0x2, R46 ;  /* 0x0000000200107825 */ /* 0x000fe200078e022e */
[----:B---3--:R-:W-:Y:S04]  /*b38a0*/  @P5 STG.E.U16 [R2.64], R55 ;  /* 0x0000003702005986 */ /* 0x008fe8000c101508 */
[----:B------:R0:W-:Y:S04]  /*b38b0*/  @P6 STG.E.U16 [R4.64], R18 ;  /* 0x0000001204006986 */ /* 0x0001e8000c101508 */
[----:B------:R1:W-:Y:S01]  /*b38c0*/  @P1 STG.E.U16 [R12.64], R34 ;  /* 0x000000220c001986 */ /* 0x0003e2000c101508 */
[----:B------:R-:W-:-:S03]  /*b38d0*/  ISETP.LT.AND P1, PT, R60, c[0x0][0x178], !P4 ;  /* 0x00005e003c007a0c */ /* 0x000fc60006721270 */
[----:B------:R3:W-:Y:S01]  /*b38e0*/  @P2 STG.E.U16 [R16.64], R20 ;  /* 0x0000001410002986 */ /* 0x0007e2000c101508 */
[----:B------:R-:W-:Y:S02]  /*b38f0*/  ISETP.LT.AND P2, PT, R27, c[0x0][0x178], !P4 ;  /* 0x00005e001b007a0c */ /* 0x000fe40006741270 */
[----:B------:R-:W-:Y:S01]  /*b3900*/  ISETP.LT.AND P4, PT, R23, c[0x0][0x178], !P4 ;  /* 0x00005e0017007a0c */ /* 0x000fe20006781270 */
[----:B0-----:R-:W-:Y:S01]  /*b3910*/  IMAD.WIDE R4, R0, 0x2, R10 ;  /* 0x0000000200047825 */ /* 0x001fe200078e020a */
[----:B------:R-:W-:Y:S02]  /*b3920*/  PRMT R6, R55, 0x7632, R6 ;  /* 0x0000763237067816 */ /* 0x000fe40000000006 */
[----:B------:R-:W-:Y:S01]  /*b3930*/  ISETP.LT.AND P6, PT, R54, c[0x0][0x178], !P0 ;  /* 0x00005e0036007a0c */ /* 0x000fe200047c1270 */
[----:B-1----:R-:W-:Y:S01]  /*b3940*/  IMAD.WIDE R12, R0, 0x2, R44 ;  /* 0x00000002000c7825 */ /* 0x002fe200078e022c */
[----:B------:R-:W-:Y:S01]  /*b3950*/  PRMT R24, R34, 0x7632, R24 ;  /* 0x0000763222187816 */ /* 0x000fe20000000018 */
[----:B------:R-:W2:Y:S01]  /*b3960*/  LDL.LU R55, [R1+0x6e8] ;  /* 0x0006e80001377983 */ /* 0x000ea20000300800 */
[----:B------:R-:W-:Y:S01]  /*b3970*/  ISETP.LT.AND P5, PT, R60, c[0x0][0x178], !P0 ;  /* 0x00005e003c007a0c */ /* 0x000fe200047a1270 */
[----:B------:R-:W-:Y:S01]  /*b3980*/  IMAD.WIDE R2, R0, 0x2, R8 ;  /* 0x0000000200027825 */ /* 0x000fe200078e0208 */
[----:B---3--:R-:W-:Y:S01]  /*b3990*/  PRMT R17, R18, 0x7632, R17 ;  /* 0x0000763212117816 */ /* 0x008fe20000000011 */
[----:B------:R0:W-:Y:S01]  /*b39a0*/  @P1 STG.E.U16 [R12.64], R6 ;  /* 0x000000060c001986 */ /* 0x0001e2000c101508 */
[----:B------:R-:W-:-:S03]  /*b39b0*/  IADD3 R21, R0, c[0x0][0x198], RZ ;  /* 0x0000660000157a10 */ /* 0x000fc60007ffe0ff */
[----:B------:R-:W-:Y:S04]  /*b39c0*/  @P2 STG.E.U16 [R4.64], R17 ;  /* 0x0000001104002986 */ /* 0x000fe8000c101508 */
[----:B------:R1:W-:Y:S01]  /*b39d0*/  @P4 STG.E.U16 [R2.64], R24 ;  /* 0x0000001802004986 */ /* 0x0003e2000c101508 */
[----:B------:R-:W-:Y:S02]  /*b39e0*/  ISETP.LT.AND P4, PT, R27, c[0x0][0x178], !P0 ;  /* 0x00005e001b007a0c */ /* 0x000fe40004781270 */
[----:B------:R-:W-:Y:S01]  /*b39f0*/  ISETP.LT.AND P0, PT, R23, c[0x0][0x178], !P0 ;  /* 0x00005e0017007a0c */ /* 0x000fe20004701270 */
[----:B0-----:R-:W-:-:S04]  /*b3a00*/  IMAD.WIDE R12, R21, 0x2, R46 ;  /* 0x00000002150c7825 */ /* 0x001fc800078e022e */
[----:B-1----:R-:W-:-:S04]  /*b3a10*/  IMAD.WIDE R2, R21, 0x2, R44 ;  /* 0x0000000215027825 */ /* 0x002fc800078e022c */
[----:B------:R-:W-:Y:S01]  /*b3a20*/  IMAD.WIDE R4, R21, 0x2, R8 ;  /* 0x0000000215047825 */ /* 0x000fe200078e0208 */
[----:B----4-:R-:W-:Y:S04]  /*b3a30*/  @P6 STG.E.U16 [R12.64], R56 ;  /* 0x000000380c006986 */ /* 0x010fe8000c101508 */
[----:B------:R0:W-:Y:S01]  /*b3a40*/  @P5 STG.E.U16 [R2.64], R61 ;  /* 0x0000003d02005986 */ /* 0x0001e2000c101508 */
[----:B------:R-:W-:Y:S02]  /*b3a50*/  ISETP.LT.AND P6, PT, R54, c[0x0][0x178], !P3 ;  /* 0x00005e0036007a0c */ /* 0x000fe40005fc1270 */
[----:B------:R-:W-:Y:S02]  /*b3a60*/  ISETP.LT.AND P5, PT, R60, c[0x0][0x178], !P3 ;  /* 0x00005e003c007a0c */ /* 0x000fe40005fa1270 */
[----:B------:R-:W-:Y:S01]  /*b3a70*/  ISETP.GE.AND P1, PT, R25, c[0x0][0x17c], PT ;  /* 0x00005f0019007a0c */ /* 0x000fe20003f26270 */
[C---:B0-----:R-:W-:Y:S01]  /*b3a80*/  IMAD.WIDE R2, R21.reuse, 0x2, R10 ;  /* 0x0000000215027825 */ /* 0x041fe200078e020a */
[----:B------:R-:W-:-:S04]  /*b3a90*/  IADD3 R25, R21, c[0x0][0x198], RZ ;  /* 0x0000660015197a10 */ /* 0x000fc80007ffe0ff */
[----:B------:R0:W-:Y:S04]  /*b3aa0*/  @P4 STG.E.U16 [R2.64], R14 ;  /* 0x0000000e02004986 */ /* 0x0001e8000c101508 */
[----:B------:R1:W-:Y:S01]  /*b3ab0*/  @P0 STG.E.U16 [R4.64], R38 ;  /* 0x0000002604000986 */ /* 0x0003e2000c101508 */
[----:B------:R-:W-:Y:S01]  /*b3ac0*/  ISETP.LT.AND P0, PT, R27, c[0x0][0x178], !P3 ;  /* 0x00005e001b007a0c */ /* 0x000fe20005f01270 */
[----:B------:R-:W-:Y:S01]  /*b3ad0*/  IMAD.WIDE R12, R25, 0x2, R46 ;  /* 0x00000002190c7825 */ /* 0x000fe200078e022e */
[----:B------:R-:W-:Y:S02]  /*b3ae0*/  PRMT R6, R56, 0x7632, R6 ;  /* 0x0000763238067816 */ /* 0x000fe40000000006 */
[----:B------:R-:W-:Y:S01]  /*b3af0*/  PRMT R0, R61, 0x7632, R0 ;  /* 0x000076323d007816 */ /* 0x000fe20000000000 */
[----:B------:R-:W-:Y:S01]  /*b3b00*/  IMAD.WIDE R16, R25, 0x2, R44 ;  /* 0x0000000219107825 */ /* 0x000fe200078e022c */
[----:B------:R-:W-:-:S03]  /*b3b10*/  PRMT R18, R14, 0x7632, R18 ;  /* 0x000076320e127816 */ /* 0x000fc60000000012 */
[----:B0-----:R-:W-:Y:S01]  /*b3b20*/  IMAD.WIDE R2, R25, 0x2, R10 ;  /* 0x0000000219027825 */ /* 0x001fe200078e020a */
[----:B------:R0:W-:Y:S01]  /*b3b30*/  @P6 STG.E.U16 [R12.64], R6 ;  /* 0x000000060c006986 */ /* 0x0001e2000c101508 */
[----:B------:R-:W-:-:S03]  /*b3b40*/  ISETP.GE.AND P2, PT, R29, c[0x0][0x17c], PT ;  /* 0x00005f001d007a0c */ /* 0x000fc60003f46270 */
[----:B------:R3:W-:Y:S04]  /*b3b50*/  @P5 STG.E.U16 [R16.64], R0 ;  /* 0x0000000010005986 */ /* 0x0007e8000c101508 */
[----:B------:R4:W-:Y:S04]  /*b3b60*/  @P0 STG.E.U16 [R2.64], R18 ;  /* 0x0000001202000986 */ /* 0x0009e8000c101508 */
[----:B------:R-:W2:Y:S02]  /*b3b70*/  LDL.LU R29, [R1+0x36e0] ;  /* 0x0036e000011d7983 */ /* 0x000ea40000300800 */
[----:B--2---:R-:W-:-:S02]  /*b3b80*/  ISETP.GE.AND P0, PT, R28, c[0x0][0x17c], PT ;  /* 0x00005f001c007a0c */ /* 0x004fc40003f06270 */
[----:B------:R-:W2:Y:S04]  /*b3b90*/  LDL.LU R28, [R1+0x36ec] ;  /* 0x0036ec00011c7983 */ /* 0x000ea80000300800 */
[----:B------:R-:W2:Y:S04]  /*b3ba0*/  LDL.LU R24, [R1+0x36e8] ;  /* 0x0036e80001187983 */ /* 0x000ea80000300800 */
[----:B------:R-:W2:Y:S01]  /*b3bb0*/  LDL.LU R61, [R1+0x71c] ;  /* 0x00071c00013d7983 */ /* 0x000ea20000300800 */
[----:B------:R-:W-:Y:S02]  /*b3bc0*/  ISETP.LT.AND P3, PT, R23, c[0x0][0x178], !P3 ;  /* 0x00005e0017007a0c */ /* 0x000fe40005f61270 */
[----:B------:R-:W-:-:S02]  /*b3bd0*/  ISETP.LT.AND P6, PT, R54, c[0x0][0x178], !P1 ;  /* 0x00005e0036007a0c */ /* 0x000fc40004fc1270 */
[----:B------:R-:W-:Y:S02]  /*b3be0*/  IADD3 R21, R25, c[0x0][0x198], RZ ;  /* 0x0000660019157a10 */ /* 0x000fe40007ffe0ff */
[----:B------:R-:W-:Y:S01]  /*b3bf0*/  ISETP.LT.AND P4, PT, R27, c[0x0][0x178], !P1 ;  /* 0x00005e001b007a0c */ /* 0x000fe20004f81270 */
[----:B-1----:R-:W-:Y:S01]  /*b3c00*/  IMAD.WIDE R4, R25, 0x2, R8 ;  /* 0x0000000219047825 */ /* 0x002fe200078e0208 */
[----:B------:R-:W-:Y:S01]  /*b3c10*/  ISETP.LT.AND P5, PT, R60, c[0x0][0x178], !P1 ;  /* 0x00005e003c007a0c */ /* 0x000fe20004fa1270 */
[----:B------:R-:W2:Y:S01]  /*b3c20*/  LDL.LU R56, [R1+0x6dc] ;  /* 0x0006dc0001387983 */ /* 0x000ea20000300800 */
[----:B------:R-:W-:Y:S01]  /*b3c30*/  PRMT R20, R38, 0x7632, R20 ;  /* 0x0000763226147816 */ /* 0x000fe20000000014 */
[----:B0-----:R-:W-:-:S04]  /*b3c40*/  IMAD.WIDE R12, R21, 0x2, R46 ;  /* 0x00000002150c7825 */ /* 0x001fc800078e022e */
[----:B---3--:R-:W-:Y:S01]  /*b3c50*/  IMAD.WIDE R16, R21, 0x2, R44 ;  /* 0x0000000215107825 */ /* 0x008fe200078e022c */
[----:B------:R0:W-:Y:S01]  /*b3c60*/  @P3 STG.E.U16 [R4.64], R20 ;  /* 0x0000001404003986 */ /* 0x0001e2000c101508 */
[----:B------:R-:W-:Y:S02]  /*b3c70*/  ISETP.LT.AND P3, PT, R23, c[0x0][0x178], !P1 ;  /* 0x00005e0017007a0c */ /* 0x000fe40004f61270 */
[C---:B----4-:R-:W-:Y:S01]  /*b3c80*/  IMAD.WIDE R2, R21.reuse, 0x2, R10 ;  /* 0x0000000215027825 */ /* 0x050fe200078e020a */
[----:B------:R-:W-:Y:S02]  /*b3c90*/  IADD3 R25, R21, c[0x0][0x198], RZ ;  /* 0x0000660015197a10 */ /* 0x000fe40007ffe0ff */
[----:B------:R-:W-:-:S03]  /*b3ca0*/  PRMT R6, R26, 0x7632, R6 ;  /* 0x000076321a067816 */ /* 0x000fc60000000006 */
[----:B0-----:R-:W-:Y:S01]  /*b3cb0*/  IMAD.WIDE R4, R25, 0x2, R46 ;  /* 0x0000000219047825 */ /* 0x001fe200078e022e */
[----:B------:R0:W-:Y:S01]  /*b3cc0*/  @P6 STG.E.U16 [R12.64], R55 ;  /* 0x000000370c006986 */ /* 0x0001e2000c101508 */
[----:B------:R-:W-:-:S03]  /*b3cd0*/  ISETP.LT.AND P6, PT, R60, c[0x0][0x178], !P2 ;  /* 0x00005e003c007a0c */ /* 0x000fc600057c1270 */
[----:B------:R-:W-:Y:S01]  /*b3ce0*/  @P5 STG.E.U16 [R16.64], R26 ;  /* 0x0000001a10005986 */ /* 0x000fe2000c101508 */
[----:B------:R-:W-:-:S03]  /*b3cf0*/  ISETP.LT.AND P5, PT, R54, c[0x0][0x178], !P2 ;  /* 0x00005e0036007a0c */ /* 0x000fc600057a1270 */
[----:B------:R1:W-:Y:S01]  /*b3d00*/  @P4 STG.E.U16 [R2.64], R22 ;  /* 0x0000001602004986 */ /* 0x0003e2000c101508 */
[----:B------:R-:W-:Y:S02]  /*b3d10*/  ISETP.LT.AND P4, PT, R27, c[0x0][0x178], !P2 ;  /* 0x00005e001b007a0c */ /* 0x000fe40005781270 */
[----:B------:R-:W-:Y:S01]  /*b3d20*/  PRMT R0, R55, 0x7632, R0 ;  /* 0x0000763237007816 */ /* 0x000fe20000000000 */
[----:B0-----:R-:W-:-:S04]  /*b3d30*/  IMAD.WIDE R12, R25, 0x2, R44 ;  /* 0x00000002190c7825 */ /* 0x001fc800078e022c */
[----:B-1----:R-:W-:Y:S01]  /*b3d40*/  IMAD.WIDE R2, R21, 0x2, R8 ;  /* 0x0000000215027825 */ /* 0x002fe200078e0208 */
[----:B------:R-:W-:-:S04]  /*b3d50*/  PRMT R22, R22, 0x7632, R22 ;  /* 0x0000763216167816 */ /* 0x000fc80000000016 */
[----:B------:R0:W-:Y:S04]  /*b3d60*/  @P3 STG.E.U16 [R2.64], R42 ;  /* 0x0000002a02003986 */ /* 0x0001e8000c101508 */
[----:B------:R1:W-:Y:S04]  /*b3d70*/  @P5 STG.E.U16 [R4.64], R0 ;  /* 0x0000000004005986 */ /* 0x0003e8000c101508 */
[----:B------:R3:W-:Y:S01]  /*b3d80*/  @P6 STG.E.U16 [R12.64], R6 ;  /* 0x000000060c006986 */ /* 0x0007e2000c101508 */
[----:B0-----:R-:W-:-:S05]  /*b3d90*/  IMAD.WIDE R2, R25, 0x2, R10 ;  /* 0x0000000219027825 */ /* 0x001fca00078e020a */
[----:B------:R0:W-:Y:S01]  /*b3da0*/  @P4 STG.E.U16 [R2.64], R22 ;  /* 0x0000001602004986 */ /* 0x0001e2000c101508 */
[----:B------:R-:W-:Y:S02]  /*b3db0*/  ISETP.LT.AND P2, PT, R23, c[0x0][0x178], !P2 ;  /* 0x00005e0017007a0c */ /* 0x000fe40005741270 */
[----:B------:R-:W-:Y:S01]  /*b3dc0*/  ISETP.LT.AND P3, PT, R54, c[0x0][0x178], !P0 ;  /* 0x00005e0036007a0c */ /* 0x000fe20004761270 */
[C---:B-1----:R-:W-:Y:S01]  /*b3dd0*/  IMAD.WIDE R4, R25.reuse, 0x2, R8 ;  /* 0x0000000219047825 */ /* 0x042fe200078e0208 */
[----:B------:R-:W-:Y:S02]  /*b3de0*/  IADD3 R25, R25, c[0x0][0x198], RZ ;  /* 0x0000660019197a10 */ /* 0x000fe40007ffe0ff */
[----:B---3--:R-:W-:-:S03]  /*b3df0*/  PRMT R13, R42, 0x7632, R13 ;  /* 0x000076322a0d7816 */ /* 0x008fc6000000000d */
[----:B0-----:R-:W-:-:S04]  /*b3e00*/  IMAD.WIDE R2, R25, 0x2, R46 ;  /* 0x0000000219027825 */ /* 0x001fc800078e022e */
[----:B------:R-:W-:Y:S01]  /*b3e10*/  @P2 STG.E.U16 [R4.64], R13 ;  /* 0x0000000d04002986 */ /* 0x000fe2000c101508 */
[----:B--2---:R-:W-:-:S03]  /*b3e20*/  ISETP.GE.AND P4, PT, R28, c[0x0][0x17c], PT ;  /* 0x00005f001c007a0c */ /* 0x004fc60003f86270 */
[----:B------:R-:W2:Y:S04]  /*b3e30*/  LDL.LU R28, [R1+0x36f0] ;  /* 0x0036f000011c7983 */ /* 0x000ea80000300800 */
[----:B------:R-:W3:Y:S04]  /*b3e40*/  LDL.LU R26, [R1+0x36dc] ;  /* 0x0036dc00011a7983 */ /* 0x000ee80000300800 */
[----:B------:R-:W4:Y:S01]  /*b3e50*/  LDL.LU R55, [R1+0x70c] ;  /* 0x00070c0001377983 */ /* 0x000f220000300800 */
[----:B------:R-:W-:-:S03]  /*b3e60*/  PRMT R0, R61, 0x7632, R0 ;  /* 0x000076323d007816 */ /* 0x000fc60000000000 */
[----:B------:R0:W-:Y:S04]  /*b3e70*/  @P3 STG.E.U16 [R2.64], R61 ;  /* 0x0000003d02003986 */ /* 0x0001e8000c101508 */
[----:B0-----:R-:W2:Y:S01]  /*b3e80*/  LDL.LU R61, [R1+0x6cc] ;  /* 0x0006cc00013d7983 */ /* 0x001ea20000300800 */
[----:B------:R-:W-:Y:S02]  /*b3e90*/  ISETP.LT.AND P6, PT, R60, c[0x0][0x178], !P0 ;  /* 0x00005e003c007a0c */ /* 0x000fe400047c1270 */
[----:B------:R-:W-:Y:S02]  /*b3ea0*/  ISETP.LT.AND P5, PT, R27, c[0x0][0x178], !P0 ;  /* 0x00005e001b007a0c */ /* 0x000fe400047a1270 */
[----:B------:R-:W-:Y:S01]  /*b3eb0*/  ISETP.LT.AND P0, PT, R23, c[0x0][0x178], !P0 ;  /* 0x00005e0017007a0c */ /* 0x000fe20004701270 */
[----:B------:R-:W-:Y:S01]  /*b3ec0*/  IMAD.WIDE R4, R25, 0x2, R44 ;  /* 0x0000000219047825 */ /* 0x000fe200078e022c */
[----:B------:R-:W-:-:S03]  /*b3ed0*/  ISETP.GE.AND P1, PT, R29, c[0x0][0x17c], PT ;  /* 0x00005f001d007a0c */ /* 0x000fc60003f26270 */
[----:B------:R-:W-:Y:S01]  /*b3ee0*/  IMAD.WIDE R12, R25, 0x2, R10 ;  /* 0x00000002190c7825 */ /* 0x000fe200078e020a */
[----:B------:R-:W-:-:S03]  /*b3ef0*/  ISETP.LT.AND P3, PT, R54, c[0x0][0x178], !P1 ;  /* 0x00005e0036007a0c */ /* 0x000fc60004f61270 */
[----:B------:R-:W-:Y:S01]  /*b3f00*/  IMAD.WIDE R16, R25, 0x2, R8 ;  /* 0x0000000219107825 */ /* 0x000fe200078e0208 */
[----:B------:R0:W-:Y:S01]  /*b3f10*/  @P6 STG.E.U16 [R4.64], R56 ;  /* 0x0000003804006986 */ /* 0x0001e2000c101508 */
[----:B------:R-:W-:-:S03]  /*b3f20*/  ISETP.LT.AND P6, PT, R60, c[0x0][0x178], !P1 ;  /* 0x00005e003c007a0c */ /* 0x000fc60004fc1270 */
[----:B------:R1:W-:Y:S01]  /*b3f30*/  @P5 STG.E.U16 [R12.64], R31 ;  /* 0x0000001f0c005986 */ /* 0x0003e2000c101508 */
[----:B------:R-:W-:Y:S02]  /*b3f40*/  ISETP.LT.AND P5, PT, R27, c[0x0][0x178], !P1 ;  /* 0x00005e001b007a0c */ /* 0x000fe40004fa1270 */
[----:B------:R-:W-:Y:S01]  /*b3f50*/  IADD3 R25, R25, c[0x0][0x198], RZ ;  /* 0x0000660019197a10 */ /* 0x000fe20007ffe0ff */
[----:B------:R1:W-:Y:S01]  /*b3f60*/  @P0 STG.E.U16 [R16.64], R7 ;  /* 0x0000000710000986 */ /* 0x0003e2000c101508 */
[----:B------:R-:W-:Y:S02]  /*b3f70*/  ISETP.LT.AND P1, PT, R23, c[0x0][0x178], !P1 ;  /* 0x00005e0017007a0c */ /* 0x000fe40004f21270 */
[----:B------:R-:W-:Y:S01]  /*b3f80*/  ISETP.LT.AND P0, PT, R54, c[0x0][0x178], !P4 ;  /* 0x00005e0036007a0c */ /* 0x000fe20006701270 */
[C---:B0-----:R-:W-:Y:S01]  /*b3f90*/  IMAD.WIDE R4, R25.reuse, 0x2, R46 ;  /* 0x0000000219047825 */ /* 0x041fe200078e022e */
[C---:B------:R-:W-:Y:S02]  /*b3fa0*/  IADD3 R21, R25.reuse, c[0x0][0x198], RZ ;  /* 0x0000660019157a10 */ /* 0x040fe40007ffe0ff */
[----:B------:R-:W-:Y:S01]  /*b3fb0*/  PRMT R14, R56, 0x7632, R14 ;  /* 0x00007632380e7816 */ /* 0x000fe2000000000e */
[----:B-1----:R-:W-:Y:S01]  /*b3fc0*/  IMAD.WIDE R12, R25, 0x2, R44 ;  /* 0x00000002190c7825 */ /* 0x002fe200078e022c */
[----:B------:R-:W-:-:S02]  /*b3fd0*/  PRMT R18, R31, 0x7632, R18 ;  /* 0x000076321f127816 */ /* 0x000fc40000000012 */
[----:B------:R-:W-:Y:S01]  /*b3fe0*/  PRMT R20, R7, 0x7632, R20 ;  /* 0x0000763207147816 */ /* 0x000fe20000000014 */
[C---:B------:R-:W-:Y:S01]  /*b3ff0*/  IMAD.WIDE R2, R25.reuse, 0x2, R10 ;  /* 0x0000000219027825 */ /* 0x040fe200078e020a */
[----:B------:R-:W-:Y:S03]  /*b4000*/  @P3 STG.E.U16 [R4.64], R0 ;  /* 0x0000000004003986 */ /* 0x000fe6000c101508 */
[----:B------:R-:W-:Y:S01]  /*b4010*/  IMAD.WIDE R6, R25, 0x2, R8 ;  /* 0x0000000219067825 */ /* 0x000fe200078e0208 */
[----:B------:R-:W-:Y:S01]  /*b4020*/  ISETP.GE.AND P2, PT, R24, c[0x0][0x17c], PT ;  /* 0x00005f0018007a0c */ /* 0x000fe20003f46270 */
[----:B------:R-:W-:Y:S02]  /*b4030*/  @P6 STG.E.U16 [R12.64], R14 ;  /* 0x0000000e0c006986 */ /* 0x000fe4000c101508 */
[----:B------:R-:W-:Y:S02]  /*b4040*/  IMAD.WIDE R16, R21, 0x2, R46 ;  /* 0x0000000215107825 */ /* 0x000fe400078e022e */
[----:B------:R-:W3:Y:S04]  /*b4050*/  LDL.LU R24, [R1+0x36c0] ;  /* 0x0036c00001187983 */ /* 0x000ee80000300800 */
[----:B------:R0:W-:Y:S04]  /*b4060*/  @P5 STG.E.U16 [R2.64], R18 ;  /* 0x0000001202005986 */ /* 0x0001e8000c101508 */
[----:B------:R-:W-:Y:S01]  /*b4070*/  @P1 STG.E.U16 [R6.64], R20 ;  /* 0x0000001406001986 */ /* 0x000fe2000c101508 */
[----:B------:R-:W-:-:S03]  /*b4080*/  ISETP.LT.AND P5, PT, R60, c[0x0][0x178], !P4 ;  /* 0x00005e003c007a0c */ /* 0x000fc600067a1270 */
[----:B0-----:R-:W3:Y:S04]  /*b4090*/  LDL.LU R18, [R1+0x36bc] ;  /* 0x0036bc0001127983 */ /* 0x001ee80000300800 */
[----:B------:R-:W3:Y:S01]  /*b40a0*/  LDL.LU R56, [R1+0x6fc] ;  /* 0x0006fc0001387983 */ /* 0x000ee20000300800 */
[----:B------:R-:W-:Y:S02]  /*b40b0*/  ISETP.LT.AND P6, PT, R27, c[0x0][0x178], !P4 ;  /* 0x00005e001b007a0c */ /* 0x000fe400067c1270 */
[----:B------:R-:W-:Y:S01]  /*b40c0*/  ISETP.LT.AND P4, PT, R23, c[0x0][0x178], !P4 ;  /* 0x00005e0017007a0c */ /* 0x000fe20006781270 */
[----:B------:R-:W-:-:S04]  /*b40d0*/  IMAD.WIDE R4, R21, 0x2, R44 ;  /* 0x0000000215047825 */ /* 0x000fc800078e022c */
[----:B------:R-:W-:-:S04]  /*b40e0*/  IMAD.WIDE R2, R21, 0x2, R10 ;  /* 0x0000000215027825 */ /* 0x000fc800078e020a */
[----:B------:R-:W-:Y:S01]  /*b40f0*/  IMAD.WIDE R12, R21, 0x2, R8 ;  /* 0x00000002150c7825 */ /* 0x000fe200078e0208 */
[----:B----4-:R0:W-:Y:S01]  /*b4100*/  @P0 STG.E.U16 [R16.64], R55 ;  /* 0x0000003710000986 */ /* 0x0101e2000c101508 */
[----:B------:R-:W-:-:S03]  /*b4110*/  PRMT R0, R55, 0x7632, R0 ;  /* 0x0000763237007816 */ /* 0x000fc60000000000 */
[----:B0-----:R-:W4:Y:S04]  /*b4120*/  LDL.LU R55, [R1+0x6ac] ;  /* 0x0006ac0001377983 */ /* 0x001f280000300800 */
[----:B--2---:R-:W-:Y:S04]  /*b4130*/  @P5 STG.E.U16 [R4.64], R61 ;  /* 0x0000003d04005986 */ /* 0x004fe8000c101508 */
[----:B------:R-:W-:Y:S04]  /*b4140*/  @P6 STG.E.U16 [R2.64], R19 ;  /* 0x0000001302006986 */ /* 0x000fe8000c101508 */
[----:B------:R0:W-:Y:S02]  /*b4150*/  @P4 STG.E.U16 [R12.64], R35 ;  /* 0x000000230c004986 */ /* 0x0001e4000c101508 */
[----:B0-----:R-:W-:-:S02]  /*b4160*/  PRMT R13, R61, 0x7632, R13 ;  /* 0x000076323d0d7816 */ /* 0x001fc4000000000d */
[----:B------:R-:W2:Y:S01]  /*b4170*/  LDL.LU R61, [R1+0x6ec] ;  /* 0x0006ec00013d7983 */ /* 0x000ea20000300800 */
[----:B------:R-:W-:Y:S02]  /*b4180*/  ISETP.LT.AND P0, PT, R54, c[0x0][0x178], !P2 ;  /* 0x00005e0036007a0c */ /* 0x000fe40005701270 */
[----:B------:R-:W-:Y:S02]  /*b4190*/  ISETP.LT.AND P5, PT, R60, c[0x0][0x178], !P2 ;  /* 0x00005e003c007a0c */ /* 0x000fe400057a1270 */
[----:B------:R-:W-:Y:S02]  /*b41a0*/  IADD3 R21, R21, c[0x0][0x198], RZ ;  /* 0x0000660015157a10 */ /* 0x000fe40007ffe0ff */
[----:B------:R-:W-:Y:S02]  /*b41b0*/  ISETP.LT.AND P6, PT, R27, c[0x0][0x178], !P2 ;  /* 0x00005e001b007a0c */ /* 0x000fe400057c1270 */
[----:B------:R-:W-:Y:S01]  /*b41c0*/  ISETP.LT.AND P2, PT, R23, c[0x0][0x178], !P2 ;  /* 0x00005e0017007a0c */ /* 0x000fe20005741270 */
[----:B------:R-:W-:Y:S01]  /*b41d0*/  IMAD.WIDE R6, R21, 0x2, R46 ;  /* 0x0000000215067825 */ /* 0x000fe200078e022e */
[----:B------:R-:W-:-:S03]  /*b41e0*/  ISETP.GE.AND P3, PT, R28, c[0x0][0x17c], PT ;  /* 0x00005f001c007a0c */ /* 0x000fc60003f66270 */
[----:B------:R-:W-:Y:S01]  /*b41f0*/  IMAD.WIDE R4, R21, 0x2, R44 ;  /* 0x0000000215047825 */ /* 0x000fe200078e022c */
[----:B------:R-:W-:Y:S01]  /*b4200*/  @P0 STG.E.U16 [R6.64], R0 ;  /* 0x0000000006000986 */ /* 0x000fe2000c101508 */
[----:B------:R-:W-:Y:S02]  /*b4210*/  PRMT R14, R19, 0x7632, R14 ;  /* 0x00007632130e7816 */ /* 0x000fe4000000000e */
[----:B------:R-:W-:Y:S01]  /*b4220*/  ISETP.LT.AND P0, PT, R54, c[0x0][0x178], !P3 ;  /* 0x00005e0036007a0c */ /* 0x000fe20005f01270 */
[----:B------:R-:W-:Y:S01]  /*b4230*/  IMAD.WIDE R2, R21, 0x2, R10 ;  /* 0x0000000215027825 */ /* 0x000fe200078e020a */
[----:B------:R0:W-:Y:S01]  /*b4240*/  @P5 STG.E.U16 [R4.64], R13 ;  /* 0x0000000d04005986 */ /* 0x0001e2000c101508 */
[----:B------:R-:W-:Y:S02]  /*b4250*/  ISETP.LT.AND P5, PT, R60, c[0x0][0x178], !P3 ;  /* 0x00005e003c007a0c */ /* 0x000fe40005fa1270 */
[----:B------:R-:W-:Y:S02]  /*b4260*/  PRMT R35, R35, 0x7632, R35 ;  /* 0x0000763223237816 */ /* 0x000fe40000000023 */
[C---:B------:R-:W-:Y:S01]  /*b4270*/  IADD3 R19, R21.reuse, c[0x0][0x198], RZ ;  /* 0x0000660015137a10 */ /* 0x040fe20007ffe0ff */
[----:B------:R1:W-:Y:S01]  /*b4280*/  @P6 STG.E.U16 [R2.64], R14 ;  /* 0x0000000e02006986 */ /* 0x0003e2000c101508 */
[----:B---3--:R-:W-:Y:S01]  /*b4290*/  ISETP.GE.AND P1, PT, R26, c[0x0][0x17c], PT ;  /* 0x00005f001a007a0c */ /* 0x008fe20003f26270 */
[----:B0-----:R-:W-:Y:S01]  /*b42a0*/  IMAD.WIDE R12, R21, 0x2, R8 ;  /* 0x00000002150c7825 */ /* 0x001fe200078e0208 */
[----:B------:R-:W-:-:S02]  /*b42b0*/  ISETP.LT.AND P6, PT, R27, c[0x0][0x178], !P3 ;  /* 0x00005e001b007a0c */ /* 0x000fc40005fc1270 */
[----:B------:R-:W-:Y:S01]  /*b42c0*/  ISETP.LT.AND P3, PT, R23, c[0x0][0x178], !P3 ;  /* 0x00005e0017007a0c */ /* 0x000fe20005f61270 */
[C---:B------:R-:W-:Y:S01]  /*b42d0*/  IMAD.WIDE R16, R19.reuse, 0x2, R46 ;  /* 0x0000000213107825 */ /* 0x040fe200078e022e */
[----:B------:R0:W-:Y:S01]  /*b42e0*/  @P2 STG.E.U16 [R12.64], R35 ;  /* 0x000000230c002986 */ /* 0x0001e2000c101508 */
[----:B------:R-:W-:Y:S02]  /*b42f0*/  ISETP.LT.AND P2, PT, R54, c[0x0][0x178], !P1 ;  /* 0x00005e0036007a0c */ /* 0x000fe40004f41270 */
[C---:B------:R-:W-:Y:S01]  /*b4300*/  IMAD.WIDE R4, R19.reuse, 0x2, R44 ;  /* 0x0000000213047825 */ /* 0x040fe200078e022c */
[C---:B------:R-:W-:Y:S01]  /*b4310*/  IADD3 R21, R19.reuse, c[0x0][0x198], RZ ;  /* 0x0000660013157a10 */ /* 0x040fe20007ffe0ff */
[----:B------:R-:W-:Y:S02]  /*b4320*/  @P0 STG.E.U16 [R16.64], R56 ;  /* 0x0000003810000986 */ /* 0x000fe4000c101508 */
[----:B-1----:R-:W-:Y:S01]  /*b4330*/  IMAD.WIDE R2, R19, 0x2, R10 ;  /* 0x0000000213027825 */ /* 0x002fe200078e020a */
[----:B------:R-:W-:-:S02]  /*b4340*/  ISETP.GE.AND P0, PT, R18, c[0x0][0x17c], PT ;  /* 0x00005f0012007a0c */ /* 0x000fc40003f06270 */
[----:B------:R-:W-:Y:S01]  /*b4350*/  PRMT R0, R56, 0x7632, R0 ;  /* 0x0000763238007816 */ /* 0x000fe20000000000 */
[----:B------:R-:W-:Y:S01]  /*b4360*/  IMAD.WIDE R6, R19, 0x2, R8 ;  /* 0x0000000213067825 */ /* 0x000fe200078e0208 */
[----:B------:R-:W-:-:S03]  /*b4370*/  ISETP.GE.AND P4, PT, R24, c[0x0][0x17c], PT ;  /* 0x00005f0018007a0c */ /* 0x000fc60003f86270 */
[----:B------:R-:W-:Y:S01]  /*b4380*/  IMAD.WIDE R18, R21, 0x2, R46 ;  /* 0x0000000215127825 */ /* 0x000fe200078e022e */
[----:B------:R-:W-:-:S03]  /*b4390*/  PRMT R14, R15, 0x7632, R14 ;  /* 0x000076320f0e7816 */ /* 0x000fc6000000000e */
[----:B0-----:R-:W-:Y:S01]  /*b43a0*/  IMAD.WIDE R12, R21, 0x2, R44 ;  /* 0x00000002150c7825 */ /* 0x001fe200078e022c */
[----:B----4-:R0:W-:Y:S01]  /*b43b0*/  @P5 STG.E.U16 [R4.64], R55 ;  /* 0x0000003704005986 */ /* 0x0101e2000c101508 */
[----:B------:R-:W-:-:S03]  /*b43c0*/  ISETP.LT.AND P5, PT, R60, c[0x0][0x178], !P1 ;  /* 0x00005e003c007a0c */ /* 0x000fc60004fa1270 */
[----:B------:R1:W-:Y:S01]  /*b43d0*/  @P6 STG.E.U16 [R2.64], R15 ;  /* 0x0000000f02006986 */ /* 0x0003e2000c101508 */
[----:B------:R-:W-:Y:S02]  /*b43e0*/  ISETP.LT.AND P6, PT, R27, c[0x0][0x178], !P1 ;  /* 0x00005e001b007a0c */ /* 0x000fe40004fc1270 */
[----:B------:R-:W-:Y:S01]  /*b43f0*/  ISETP.LT.AND P1, PT, R23, c[0x0][0x178], !P1 ;  /* 0x00005e0017007a0c */ /* 0x000fe20004f21270 */
[----:B------:R3:W-:Y:S04]  /*b4400*/  @P3 STG.E.U16 [R6.64], R39 ;  /* 0x0000002706003986 */ /* 0x0007e8000c101508 */
[----:B------:R-:W-:Y:S01]  /*b4410*/  @P2 STG.E.U16 [R18.64], R0 ;  /* 0x0000000012002986 */ /* 0x000fe2000c101508 */
[----:B------:R-:W-:Y:S02]  /*b4420*/  ISETP.LT.AND P2, PT, R54, c[0x0][0x178], !P4 ;  /* 0x00005e0036007a0c */ /* 0x000fe40006741270 */
[----:B0-----:R-:W-:-:S02]  /*b4430*/  PRMT R5, R55, 0x7632, R5 ;  /* 0x0000763237057816 */ /* 0x001fc40000000005 */
[C---:B-1----:R-:W-:Y:S01]  /*b4440*/  IADD3 R15, R21.reuse, c[0x0][0x198], RZ ;  /* 0x00006600150f7a10 */ /* 0x042fe20007ffe0ff */
[----:B------:R-:W-:Y:S02]  /*b4450*/  IMAD.WIDE R2, R21, 0x2, R10 ;  /* 0x0000000215027825 */ /* 0x000fe400078e020a */
[----:B------:R0:W-:Y:S01]  /*b4460*/  @P5 STG.E.U16 [R12.64], R5 ;  /* 0x000000050c005986 */ /* 0x0001e2000c101508 */
[----:B---3--:R-:W-:Y:S01]  /*b4470*/  PRMT R39, R39, 0x7632, R39 ;  /* 0x0000763227277816 */ /* 0x008fe20000000027 */
[----:B------:R-:W-:Y:S02]  /*b4480*/  IMAD.WIDE R6, R15, 0x2, R46 ;  /* 0x000000020f067825 */ /* 0x000fe400078e022e */
[----:B------:R1:W-:Y:S01]  /*b4490*/  @P6 STG.E.U16 [R2.64], R14 ;  /* 0x0000000e02006986 */ /* 0x0003e2000c101508 */
[----:B------:R-:W-:Y:S01]  /*b44a0*/  ISETP.LT.AND P3, PT, R54, c[0x0][0x178], !P0 ;  /* 0x00005e0036007a0c */ /* 0x000fe20004761270 */
[----:B0-----:R-:W-:Y:S01]  /*b44b0*/  IMAD.WIDE R4, R21, 0x2, R8 ;  /* 0x0000000215047825 */ /* 0x001fe200078e0208 */
[----:B------:R-:W-:-:S02]  /*b44c0*/  ISETP.LT.AND P5, PT, R60, c[0x0][0x178], !P0 ;  /* 0x00005e003c007a0c */ /* 0x000fc400047a1270 */
[----:B------:R-:W-:Y:S02]  /*b44d0*/  ISETP.LT.AND P6, PT, R60, c[0x0][0x178], !P4 ;  /* 0x00005e003c007a0c */ /* 0x000fe400067c1270 */
[----:B------:R0:W-:Y:S01]  /*b44e0*/  @P1 STG.E.U16 [R4.64], R39 ;  /* 0x0000002704001986 */ /* 0x0001e2000c101508 */
[----:B------:R-:W-:-:S03]  /*b44f0*/  ISETP.LT.AND P1, PT, R27, c[0x0][0x178], !P0 ;  /* 0x00005e001b007a0c */ /* 0x000fc60004721270 */
[----:B--2---:R2:W-:Y:S01]  /*b4500*/  @P2 STG.E.U16 [R6.64], R61 ;  /* 0x0000003d06002986 */ /* 0x0045e2000c101508 */
[----:B------:R-:W-:Y:S02]  /*b4510*/  ISETP.LT.AND P2, PT, R27, c[0x0][0x178], !P4 ;  /* 0x00005e001b007a0c */ /* 0x000fe40006741270 */
[C---:B------:R-:W-:Y:S01]  /*b4520*/  ISETP.LT.AND P0, PT, R23.reuse, c[0x0][0x178], !P0 ;  /* 0x00005e0017007a0c */ /* 0x040fe20004701270 */
[----:B------:R-:W3:Y:S01]  /*b4530*/  LDL.LU R27, [R1+0x36f8] ;  /* 0x0036f800011b7983 */ /* 0x000ee20000300800 */
[----:B------:R-:W-:-:S03]  /*b4540*/  ISETP.LT.AND P4, PT, R23, c[0x0][0x178], !P4 ;  /* 0x00005e0017007a0c */ /* 0x000fc60006781270 */
[----:B------:R-:W0:Y:S01]  /*b4550*/  LDL.LU R23, [R1+0x36f4] ;  /* 0x0036f40001177983 */ /* 0x000e220000300800 */
[C---:B------:R-:W-:Y:S01]  /*b4560*/  IADD3 R17, R15.reuse, c[0x0][0x198], RZ ;  /* 0x000066000f117a10 */ /* 0x040fe20007ffe0ff */
[----:B------:R-:W-:Y:S01]  /*b4570*/  IMAD.WIDE R12, R15, 0x2, R44 ;  /* 0x000000020f0c7825 */ /* 0x000fe200078e022c */
[----:B------:R-:W-:-:S03]  /*b4580*/  PRMT R0, R61, 0x7632, R0 ;  /* 0x000076323d007816 */ /* 0x000fc60000000000 */
[----:B-1----:R-:W-:-:S04]  /*b4590*/  IMAD.WIDE R2, R15, 0x2, R10 ;  /* 0x000000020f027825 */ /* 0x002fc800078e020a */
[----:B------:R-:W-:-:S04]  /*b45a0*/  IMAD.WIDE R14, R15, 0x2, R8 ;  /* 0x000000020f0e7825 */ /* 0x000fc800078e0208 */
[----:B------:R-:W-:-:S04]  /*b45b0*/  IMAD.WIDE R46, R17, 0x2, R46 ;  /* 0x00000002112e7825 */ /* 0x000fc800078e022e */
[----:B------:R-:W-:-:S04]  /*b45c0*/  IMAD.WIDE R44, R17, 0x2, R44 ;  /* 0x00000002112c7825 */ /* 0x000fc800078e022c */
[----:B------:R-:W-:-:S04]  /*b45d0*/  IMAD.WIDE R10, R17, 0x2, R10 ;  /* 0x00000002110a7825 */ /* 0x000fc800078e020a */
[----:B------:R-:W-:Y:S01]  /*b45e0*/  IMAD.WIDE R8, R17, 0x2, R8 ;  /* 0x0000000211087825 */ /* 0x000fe200078e0208 */
[----:B---3--:R-:W-:Y:S01]  /*b45f0*/  PRMT R22, R27, 0x7632, R22 ;  /* 0x000076321b167816 */ /* 0x008fe20000000016 */
[----:B------:R2:W-:Y:S01]  /*b4600*/  @P6 STG.E.U16 [R12.64], R27 ;  /* 0x0000001b0c006986 */ /* 0x0005e2000c101508 */
[----:B0-----:R-:W-:-:S03]  /*b4610*/  PRMT R5, R23, 0x7632, R5 ;  /* 0x0000763217057816 */ /* 0x001fc60000000005 */
[----:B------:R2:W-:Y:S04]  /*b4620*/  @P2 STG.E.U16 [R2.64], R23 ;  /* 0x0000001702002986 */ /* 0x0005e8000c101508 */
[----:B------:R2:W-:Y:S04]  /*b4630*/  @P4 STG.E.U16 [R14.64], R43 ;  /* 0x0000002b0e004986 */ /* 0x0005e8000c101508 */
[----:B------:R2:W-:Y:S04]  /*b4640*/  @P3 STG.E.U16 [R46.64], R0 ;  /* 0x000000002e003986 */ /* 0x0005e8000c101508 */
[----:B------:R2:W-:Y:S04]  /*b4650*/  @P5 STG.E.U16 [R44.64], R22 ;  /* 0x000000162c005986 */ /* 0x0005e8000c101508 */
[----:B------:R2:W-:Y:S01]  /*b4660*/  @P1 STG.E.U16 [R10.64], R5 ;  /* 0x000000050a001986 */ /* 0x0005e2000c101508 */
[----:B------:R-:W-:Y:S05]  /*b4670*/  @!P0 EXIT ;  /* 0x000000000000894d */ /* 0x000fea0003800000 */
[----:B------:R-:W-:-:S05]  /*b4680*/  PRMT R4, R43, 0x7632, R4 ;  /* 0x000076322b047816 */ /* 0x000fca0000000004 */
[----:B------:R-:W-:Y:S01]  /*b4690*/  STG.E.U16 [R8.64], R4 ;  /* 0x0000000408007986 */ /* 0x000fe2000c101508 */
[----:B------:R-:W-:Y:S05]  /*b46a0*/  EXIT ;  /* 0x000000000000794d */ /* 0x000fea0003800000 */
.L_x_3:
[----:B------:R-:W-:-:S00]  /*b46b0*/  BRA `(.L_x_3) ;  /* 0xfffffff000007947 */ /* 0x000fc0000383ffff */
[----:B------:R-:W-:-:S00]  /*b46c0*/  NOP ;  /* 0x0000000000007918 */ /* 0x000fc00000000000 */
        /* <DEDUP_REMOVED lines=11> */
.L_x_4:


//--------------------- .nv.shared.matmul_kernel  --------------------------
	.section	.nv.shared.matmul_kernel,"aw",@nobits
	.sectionflags	@""
	.align	16
